// auto-generated by cutlass_sweep.fmha — config: {"arch": "sm_90", "direction": "fwd", "dtype": "e4m3", "head_dim": 128, "mask": "none", "schedule": "cooperative", "tile_kv": 256, "tile_q": 128}
#include "cutlass/cutlass.h"
#include "cute/tensor.hpp"
#include "cutlass/device_kernel.h"
#include "cutlass/kernel_hardware_info.h"
#include "88_hopper_fmha/collective/fmha_fusion.hpp"
#include "88_hopper_fmha/kernel/fmha_kernel_builder.hpp"

using namespace cute;
using Element = cutlass::float_e4m3_t;
using TileShape = Shape<_128, _256, _128>;
using StrideQ = cute::tuple<int, _1, cute::tuple<int, int>>;
using StrideK = cute::tuple<int, _1, cute::tuple<int, int>>;
using StrideV = cute::tuple<cute::_1, int, cute::tuple<int, int>>;

using Kernel = typename cutlass::fmha::kernel::FmhaBuilder<
    Element, float, float,
    TileShape, StrideQ, StrideK, StrideV,
    cutlass::fmha::collective::DefaultFusion,
    cutlass::gemm::KernelTmaWarpSpecializedCooperative
  >::Kernel;

auto* _anchor = &cutlass::device_kernel<Kernel>;


// ===== COMPILED SASS (sm_90a) =====

	.target	sm_90a

	.elftype	@"ET_EXEC"


//--------------------- .note.nv.tkinfo           --------------------------
	.section	.note.nv.tkinfo,"",@"SHT_NOTE"
	.sectionflags	@"SHF_NOTE_NV_TKINFO"
	.tkinfo
        /*0018*/ 	.word	0x00000002
        /*0030*/ 	.string	""
        /*0030*/ 	.string	"ptxas"
        /*0030*/ 	.string	"Cuda compilation tools, release 13.0, V13.0.88"
        /*0030*/ 	.string	"Build cuda_13.0.r13.0/compiler.36424714_0"
        /*0030*/ 	.string	"-arch sm_90a -m 64 "



//--------------------- .note.nv.cuinfo           --------------------------
	.section	.note.nv.cuinfo,"",@"SHT_NOTE"
	.sectionflags	@"SHF_NOTE_NV_CUINFO"
        /*0018*/ 	.short	0x0002
        /*001a*/ 	.short	0x005a
        /*001c*/ 	.short	0x0082
	.zero		2


//--------------------- .nv.info                  --------------------------
	.section	.nv.info,"",@"SHT_CUDA_INFO"
	.align	4


	//----- nvinfo : EIATTR_REGCOUNT
	.align		4
        /*0000*/ 	.byte	0x04, 0x2f
        /*0002*/ 	.short	(.L_15 - .L_14)
	.align		4
.L_14:
        /*0004*/ 	.word	index@(_ZN7cutlass13device_kernelINS_4fmha6kernel28FmhaKernelTmaWarpSpecializedINS1_10collective30FmhaMainloopTmaWarpSpecializedINS_12float_e4m3_tEffN4cute5tupleIJNS7_1CILi128EEENS9_ILi256EEESA_EEENS8_IJiNS9_ILi1EEENS8_IJiiEEEEEESF_NS8_IJSD_iSE_EEENS4_13DefaultFusionEJEEENS4_15FmhaFwdEpilogueIS6_fNS8_IJNS9_ILi64EEESA_SB_EEEEENS2_23IndividualTileSchedulerEJEEEEEvNT_6ParamsE)
        /*0008*/ 	.word	0x000000a8


	//----- nvinfo : EIATTR_FRAME_SIZE
	.align		4
.L_15:
        /*000c*/ 	.byte	0x04, 0x11
        /*000e*/ 	.short	(.L_17 - .L_16)
	.align		4
.L_16:
        /*0010*/ 	.word	index@($__internal_0_$__cuda_sm20_rcp_rn_f32_slowpath)
        /*0014*/ 	.word	0x00000000


	//----- nvinfo : EIATTR_FRAME_SIZE
	.align		4
.L_17:
        /*0018*/ 	.byte	0x04, 0x11
        /*001a*/ 	.short	(.L_19 - .L_18)
	.align		4
.L_18:
        /*001c*/ 	.word	index@(_ZN7cutlass13device_kernelINS_4fmha6kernel28FmhaKernelTmaWarpSpecializedINS1_10collective30FmhaMainloopTmaWarpSpecializedINS_12float_e4m3_tEffN4cute5tupleIJNS7_1CILi128EEENS9_ILi256EEESA_EEENS8_IJiNS9_ILi1EEENS8_IJiiEEEEEESF_NS8_IJSD_iSE_EEENS4_13DefaultFusionEJEEENS4_15FmhaFwdEpilogueIS6_fNS8_IJNS9_ILi64EEESA_SB_EEEEENS2_23IndividualTileSchedulerEJEEEEEvNT_6ParamsE)
        /*0020*/ 	.word	0x00000000


	//----- nvinfo : EIATTR_MIN_STACK_SIZE
	.align		4
.L_19:
        /*0024*/ 	.byte	0x04, 0x12
        /*0026*/ 	.short	(.L_21 - .L_20)
	.align		4
.L_20:
        /*0028*/ 	.word	index@(_ZN7cutlass13device_kernelINS_4fmha6kernel28FmhaKernelTmaWarpSpecializedINS1_10collective30FmhaMainloopTmaWarpSpecializedINS_12float_e4m3_tEffN4cute5tupleIJNS7_1CILi128EEENS9_ILi256EEESA_EEENS8_IJiNS9_ILi1EEENS8_IJiiEEEEEESF_NS8_IJSD_iSE_EEENS4_13DefaultFusionEJEEENS4_15FmhaFwdEpilogueIS6_fNS8_IJNS9_ILi64EEESA_SB_EEEEENS2_23IndividualTileSchedulerEJEEEEEvNT_6ParamsE)
        /*002c*/ 	.word	0x00000000
.L_21:


//--------------------- .nv.compat                --------------------------
	.section	.nv.compat,"",@"SHT_CUDA_COMPAT_INFO"
	.align	4
        /*0000*/ 	.byte	0x02, 0x09, 0x01, 0x00, 0x02, 0x02, 0x04, 0x00, 0x02, 0x05, 0x05, 0x00, 0x03, 0x07, 0x01, 0x01
        /*0010*/ 	.byte	0x02, 0x03, 0x01, 0x00, 0x02, 0x06, 0x01, 0x00, 0x04, 0x0b, 0x08, 0x00, 0x00, 0x00, 0x00, 0x00
        /*0020*/ 	.byte	0x00, 0x00, 0x00, 0x00


//--------------------- .nv.info._ZN7cutlass13device_kernelINS_4fmha6kernel28FmhaKernelTmaWarpSpecializedINS1_10collective30FmhaMainloopTmaWarpSpecializedINS_12float_e4m3_tEffN4cute5tupleIJNS7_1CILi128EEENS9_ILi256EEESA_EEENS8_IJiNS9_ILi1EEENS8_IJiiEEEEEESF_NS8_IJSD_iSE_EEENS4_13DefaultFusionEJEEENS4_15FmhaFwdEpilogueIS6_fNS8_IJNS9_ILi64EEESA_SB_EEEEENS2_23IndividualTileSchedulerEJEEEEEvNT_6ParamsE --------------------------
	.section	.nv.info._ZN7cutlass13device_kernelINS_4fmha6kernel28FmhaKernelTmaWarpSpecializedINS1_10collective30FmhaMainloopTmaWarpSpecializedINS_12float_e4m3_tEffN4cute5tupleIJNS7_1CILi128EEENS9_ILi256EEESA_EEENS8_IJiNS9_ILi1EEENS8_IJiiEEEEEESF_NS8_IJSD_iSE_EEENS4_13DefaultFusionEJEEENS4_15FmhaFwdEpilogueIS6_fNS8_IJNS9_ILi64EEESA_SB_EEEEENS2_23IndividualTileSchedulerEJEEEEEvNT_6ParamsE,"",@"SHT_CUDA_INFO"
	.sectionflags	@""
	.align	4


	//----- nvinfo : EIATTR_CUDA_API_VERSION
	.align		4
        /*0000*/ 	.byte	0x04, 0x37
        /*0002*/ 	.short	(.L_23 - .L_22)
.L_22:
        /*0004*/ 	.word	0x00000082


	//----- nvinfo : EIATTR_KPARAM_INFO
	.align		4
.L_23:
        /*0008*/ 	.byte	0x04, 0x17
        /*000a*/ 	.short	(.L_25 - .L_24)
.L_24:
        /*000c*/ 	.word	0x00000000
        /*0010*/ 	.short	0x0000
        /*0012*/ 	.short	0x0070
        /*0014*/ 	.byte	0x00, 0xf0, 0x01, 0x20


	//----- nvinfo : EIATTR_SPARSE_MMA_MASK
	.align		4
.L_25:
        /*0018*/ 	.byte	0x03, 0x50
        /*001a*/ 	.short	0x0000


	//----- nvinfo : EIATTR_MAXREG_COUNT
	.align		4
        /*001c*/ 	.byte	0x03, 0x1b
        /*001e*/ 	.short	0x00a8


	//----- nvinfo : EIATTR_NUM_BARRIERS
	.align		4
        /*0020*/ 	.byte	0x02, 0x4c
        /*0022*/ 	.byte	0x02
	.zero		1


	//----- nvinfo : EIATTR_EXTERNS
	.align		4
        /*0024*/ 	.byte	0x04, 0x0f
        /*0026*/ 	.short	(.L_27 - .L_26)


	//   ....[0]....
	.align		4
.L_26:
        /*0028*/ 	.word	index@(__assertfail)


	//----- nvinfo : EIATTR_MERCURY_ISA_VERSION
	.align		4
.L_27:
        /*002c*/ 	.byte	0x03, 0x5f
        /*002e*/ 	.short	0x0101


	//----- nvinfo : EIATTR_INT_WARP_WIDE_INSTR_OFFSETS
	.align		4
        /*0030*/ 	.byte	0x04, 0x31
        /*0032*/ 	.short	(.L_29 - .L_28)


	//   ....[0]....
.L_28:
        /*0034*/ 	.word	0x000006f0


	//   ....[1]....
        /*0038*/ 	.word	0x00000700


	//   ....[2]....
        /*003c*/ 	.word	0x00000710


	//   ....[3]....
        /*0040*/ 	.word	0x00000720


	//   ....[4]....
        /*0044*/ 	.word	0x00000790


	//----- nvinfo : EIATTR_COOP_GROUP_MASK_REGIDS
	.align		4
.L_29:
        /*0048*/ 	.byte	0x04, 0x29
        /*004a*/ 	.short	(.L_31 - .L_30)


	//   ....[0]....
.L_30:
        /*004c*/ 	.word	0xffffffff


	//   ....[1]....
        /*0050*/ 	.word	0xffffffff


	//   ....[2]....
        /*0054*/ 	.word	0xffffffff


	//   ....[3]....
        /*0058*/ 	.word	0xffffffff


	//   ....[4]....
        /*005c*/ 	.word	0xffffffff


	//   ....[5]....
        /*0060*/ 	.word	0xffffffff


	//   ....[6]....
        /*0064*/ 	.word	0xffffffff


	//   ....[7]....
        /*0068*/ 	.word	0xffffffff


	//   ....[8]....
        /*006c*/ 	.word	0xffffffff


	//   ....[9]....
        /*0070*/ 	.word	0xffffffff


	//   ....[10]....
        /*0074*/ 	.word	0xffffffff


	//   ....[11]....
        /*0078*/ 	.word	0xffffffff


	//   ....[12]....
        /*007c*/ 	.word	0xffffffff


	//   ....[13]....
        /*0080*/ 	.word	0xffffffff


	//   ....[14]....
        /*0084*/ 	.word	0xffffffff


	//   ....[15]....
        /*0088*/ 	.word	0xffffffff


	//   ....[16]....
        /*008c*/ 	.word	0xffffffff


	//   ....[17]....
        /*0090*/ 	.word	0xffffffff


	//   ....[18]....
        /*0094*/ 	.word	0xffffffff


	//   ....[19]....
        /*0098*/ 	.word	0xffffffff


	//   ....[20]....
        /*009c*/ 	.word	0xffffffff


	//   ....[21]....
        /*00a0*/ 	.word	0xffffffff


	//   ....[22]....
        /*00a4*/ 	.word	0xffffffff


	//   ....[23]....
        /*00a8*/ 	.word	0xffffffff


	//   ....[24]....
        /*00ac*/ 	.word	0xffffffff


	//   ....[25]....
        /*00b0*/ 	.word	0xffffffff


	//   ....[26]....
        /*00b4*/ 	.word	0xffffffff


	//   ....[27]....
        /*00b8*/ 	.word	0xffffffff


	//   ....[28]....
        /*00bc*/ 	.word	0xffffffff


	//   ....[29]....
        /*00c0*/ 	.word	0xffffffff


	//   ....[30]....
        /*00c4*/ 	.word	0xffffffff


	//   ....[31]....
        /*00c8*/ 	.word	0xffffffff


	//   ....[32]....
        /*00cc*/ 	.word	0xffffffff


	//   ....[33]....
        /*00d0*/ 	.word	0xffffffff


	//   ....[34]....
        /*00d4*/ 	.word	0xffffffff


	//   ....[35]....
        /*00d8*/ 	.word	0xffffffff


	//   ....[36]....
        /*00dc*/ 	.word	0xffffffff


	//   ....[37]....
        /*00e0*/ 	.word	0xffffffff


	//   ....[38]....
        /*00e4*/ 	.word	0xffffffff


	//   ....[39]....
        /*00e8*/ 	.word	0xffffffff


	//   ....[40]....
        /*00ec*/ 	.word	0xffffffff


	//   ....[41]....
        /*00f0*/ 	.word	0xffffffff


	//   ....[42]....
        /*00f4*/ 	.word	0xffffffff


	//   ....[43]....
        /*00f8*/ 	.word	0xffffffff


	//   ....[44]....
        /*00fc*/ 	.word	0xffffffff


	//   ....[45]....
        /*0100*/ 	.word	0xffffffff


	//   ....[46]....
        /*0104*/ 	.word	0xffffffff


	//   ....[47]....
        /*0108*/ 	.word	0xffffffff


	//   ....[48]....
        /*010c*/ 	.word	0xffffffff


	//   ....[49]....
        /*0110*/ 	.word	0xffffffff


	//   ....[50]....
        /*0114*/ 	.word	0xffffffff


	//   ....[51]....
        /*0118*/ 	.word	0xffffffff


	//   ....[52]....
        /*011c*/ 	.word	0xffffffff


	//   ....[53]....
        /*0120*/ 	.word	0xffffffff


	//   ....[54]....
        /*0124*/ 	.word	0xffffffff


	//   ....[55]....
        /*0128*/ 	.word	0xffffffff


	//   ....[56]....
        /*012c*/ 	.word	0xffffffff


	//   ....[57]....
        /*0130*/ 	.word	0xffffffff


	//   ....[58]....
        /*0134*/ 	.word	0xffffffff


	//   ....[59]....
        /*0138*/ 	.word	0xffffffff


	//   ....[60]....
        /*013c*/ 	.word	0xffffffff


	//   ....[61]....
        /*0140*/ 	.word	0xffffffff


	//   ....[62]....
        /*0144*/ 	.word	0xffffffff


	//   ....[63]....
        /*0148*/ 	.word	0xffffffff


	//   ....[64]....
        /*014c*/ 	.word	0xffffffff


	//   ....[65]....
        /*0150*/ 	.word	0xffffffff


	//   ....[66]....
        /*0154*/ 	.word	0xffffffff


	//   ....[67]....
        /*0158*/ 	.word	0xffffffff


	//   ....[68]....
        /*015c*/ 	.word	0xffffffff


	//   ....[69]....
        /*0160*/ 	.word	0xffffffff


	//   ....[70]....
        /*0164*/ 	.word	0xffffffff


	//   ....[71]....
        /*0168*/ 	.word	0xffffffff


	//   ....[72]....
        /*016c*/ 	.word	0xffffffff


	//   ....[73]....
        /*0170*/ 	.word	0xffffffff


	//   ....[74]....
        /*0174*/ 	.word	0xffffffff


	//   ....[75]....
        /*0178*/ 	.word	0xffffffff


	//   ....[76]....
        /*017c*/ 	.word	0xffffffff


	//   ....[77]....
        /*0180*/ 	.word	0xffffffff


	//   ....[78]....
        /*0184*/ 	.word	0xffffffff


	//   ....[79]....
        /*0188*/ 	.word	0xffffffff


	//   ....[80]....
        /*018c*/ 	.word	0xffffffff


	//   ....[81]....
        /*0190*/ 	.word	0xffffffff


	//----- nvinfo : EIATTR_COOP_GROUP_INSTR_OFFSETS
	.align		4
.L_31:
        /*0194*/ 	.byte	0x04, 0x28
        /*0196*/ 	.short	(.L_33 - .L_32)


	//   ....[0]....
.L_32:
        /*0198*/ 	.word	0x00000050


	//   ....[1]....
        /*019c*/ 	.word	0x00000080


	//   ....[2]....
        /*01a0*/ 	.word	0x000001b0


	//   ....[3]....
        /*01a4*/ 	.word	0x00000370


	//   ....[4]....
        /*01a8*/ 	.word	0x00000530


	//   ....[5]....
        /*01ac*/ 	.word	0x00000690


	//   ....[6]....
        /*01b0*/ 	.word	0x000017f0


	//   ....[7]....
        /*01b4*/ 	.word	0x00001880


	//   ....[8]....
        /*01b8*/ 	.word	0x000018d0


	//   ....[9]....
        /*01bc*/ 	.word	0x00001980


	//   ....[10]....
        /*01c0*/ 	.word	0x000069c0


	//   ....[11]....
        /*01c4*/ 	.word	0x000069f0


	//   ....[12]....
        /*01c8*/ 	.word	0x00006a20


	//   ....[13]....
        /*01cc*/ 	.word	0x00006a50


	//   ....[14]....
        /*01d0*/ 	.word	0x00006a80


	//   ....[15]....
        /*01d4*/ 	.word	0x00006ab0


	//   ....[16]....
        /*01d8*/ 	.word	0x00006ae0


	//   ....[17]....
        /*01dc*/ 	.word	0x00006b20


	//   ....[18]....
        /*01e0*/ 	.word	0x00006b60


	//   ....[19]....
        /*01e4*/ 	.word	0x00006b90


	//   ....[20]....
        /*01e8*/ 	.word	0x00006bc0


	//   ....[21]....
        /*01ec*/ 	.word	0x00006bf0


	//   ....[22]....
        /*01f0*/ 	.word	0x00006c20


	//   ....[23]....
        /*01f4*/ 	.word	0x00006c50


	//   ....[24]....
        /*01f8*/ 	.word	0x00006c80


	//   ....[25]....
        /*01fc*/ 	.word	0x00006cb0


	//   ....[26]....
        /*0200*/ 	.word	0x00006ce0


	//   ....[27]....
        /*0204*/ 	.word	0x00006d10


	//   ....[28]....
        /*0208*/ 	.word	0x00006d40


	//   ....[29]....
        /*020c*/ 	.word	0x00006d70


	//   ....[30]....
        /*0210*/ 	.word	0x00006da0


	//   ....[31]....
        /*0214*/ 	.word	0x00006dd0


	//   ....[32]....
        /*0218*/ 	.word	0x00006e00


	//   ....[33]....
        /*021c*/ 	.word	0x00006e30


	//   ....[34]....
        /*0220*/ 	.word	0x00006e60


	//   ....[35]....
        /*0224*/ 	.word	0x00006e90


	//   ....[36]....
        /*0228*/ 	.word	0x00006ec0


	//   ....[37]....
        /*022c*/ 	.word	0x00006ef0


	//   ....[38]....
        /*0230*/ 	.word	0x00006f20


	//   ....[39]....
        /*0234*/ 	.word	0x00006f50


	//   ....[40]....
        /*0238*/ 	.word	0x00006f80


	//   ....[41]....
        /*023c*/ 	.word	0x00006fb0


	//   ....[42]....
        /*0240*/ 	.word	0x00007ae0


	//   ....[43]....
        /*0244*/ 	.word	0x00007b00


	//   ....[44]....
        /*0248*/ 	.word	0x00009130


	//   ....[45]....
        /*024c*/ 	.word	0x00009280


	//   ....[46]....
        /*0250*/ 	.word	0x0000ca80


	//   ....[47]....
        /*0254*/ 	.word	0x0000cac0


	//   ....[48]....
        /*0258*/ 	.word	0x0000cb00


	//   ....[49]....
        /*025c*/ 	.word	0x0000cb40


	//   ....[50]....
        /*0260*/ 	.word	0x0000cb80


	//   ....[51]....
        /*0264*/ 	.word	0x0000cbc0


	//   ....[52]....
        /*0268*/ 	.word	0x0000cc00


	//   ....[53]....
        /*026c*/ 	.word	0x0000cc40


	//   ....[54]....
        /*0270*/ 	.word	0x0000cc80


	//   ....[55]....
        /*0274*/ 	.word	0x0000ccc0


	//   ....[56]....
        /*0278*/ 	.word	0x0000cd00


	//   ....[57]....
        /*027c*/ 	.word	0x0000cd40


	//   ....[58]....
        /*0280*/ 	.word	0x0000cd80


	//   ....[59]....
        /*0284*/ 	.word	0x0000cdc0


	//   ....[60]....
        /*0288*/ 	.word	0x0000ce00


	//   ....[61]....
        /*028c*/ 	.word	0x0000ce40


	//   ....[62]....
        /*0290*/ 	.word	0x0000ce80


	//   ....[63]....
        /*0294*/ 	.word	0x0000cec0


	//   ....[64]....
        /*0298*/ 	.word	0x0000cf00


	//   ....[65]....
        /*029c*/ 	.word	0x0000cf40


	//   ....[66]....
        /*02a0*/ 	.word	0x0000cf80


	//   ....[67]....
        /*02a4*/ 	.word	0x0000cfc0


	//   ....[68]....
        /*02a8*/ 	.word	0x0000d000


	//   ....[69]....
        /*02ac*/ 	.word	0x0000d040


	//   ....[70]....
        /*02b0*/ 	.word	0x0000d080


	//   ....[71]....
        /*02b4*/ 	.word	0x0000d0c0


	//   ....[72]....
        /*02b8*/ 	.word	0x0000d100


	//   ....[73]....
        /*02bc*/ 	.word	0x0000d140


	//   ....[74]....
        /*02c0*/ 	.word	0x0000d180


	//   ....[75]....
        /*02c4*/ 	.word	0x0000d1c0


	//   ....[76]....
        /*02c8*/ 	.word	0x0000d1f0


	//   ....[77]....
        /*02cc*/ 	.word	0x0000d220


	//   ....[78]....
        /*02d0*/ 	.word	0x0000d7d0


	//   ....[79]....
        /*02d4*/ 	.word	0x0000d800


	//   ....[80]....
        /*02d8*/ 	.word	0x0000d850


	//   ....[81]....
        /*02dc*/ 	.word	0x0000d860


	//----- nvinfo : EIATTR_REG_RECONFIG
	.align		4
.L_33:
        /*02e0*/ 	.byte	0x01, 0x54
	.zero		2


	//----- nvinfo : EIATTR_SYSCALL_OFFSETS
	.align		4
        /*02e4*/ 	.byte	0x04, 0x46
        /*02e6*/ 	.short	(.L_35 - .L_34)


	//   ....[0]....
.L_34:
        /*02e8*/ 	.word	0x0000e440


	//   ....[1]....
        /*02ec*/ 	.word	0x0000e5a0


	//----- nvinfo : EIATTR_MBARRIER_INSTR_OFFSETS
	.align		4
.L_35:
        /*02f0*/ 	.byte	0x04, 0x39
        /*02f2*/ 	.short	(.L_37 - .L_36)


	//   ....[0]....
.L_36:
        /*02f4*/ 	.word	0x00000320
        /*02f8*/ 	.word	0x000000ff
        /*02fc*/ 	.word	0x0002c050
        /*0300*/ 	.short	0x0100
        /*0302*/ 	.byte	0x0b
	.zero		1


	//   ....[1]....
        /*0304*/ 	.word	0x00000330
        /*0308*/ 	.word	0x000000ff
        /*030c*/ 	.word	0x0002c060
        /*0310*/ 	.short	0x0100
        /*0312*/ 	.byte	0x0b
	.zero		1


	//   ....[2]....
        /*0314*/ 	.word	0x00000340
        /*0318*/ 	.word	0x000000ff
        /*031c*/ 	.word	0x0002c058
        /*0320*/ 	.short	0x0100
        /*0322*/ 	.byte	0x0b
	.zero		1


	//   ....[3]....
        /*0324*/ 	.word	0x00000350
        /*0328*/ 	.word	0x000000ff
        /*032c*/ 	.word	0x0002c068
        /*0330*/ 	.short	0x0100
        /*0332*/ 	.byte	0x0b
	.zero		1


	//   ....[4]....
        /*0334*/ 	.word	0x00000480
        /*0338*/ 	.word	0x000000ff
        /*033c*/ 	.word	0x0002c000
        /*0340*/ 	.short	0x0100
        /*0342*/ 	.byte	0x0b
	.zero		1


	//   ....[5]....
        /*0344*/ 	.word	0x00000490
        /*0348*/ 	.word	0x000000ff
        /*034c*/ 	.word	0x0002c028
        /*0350*/ 	.short	0x0100
        /*0352*/ 	.byte	0x0b
	.zero		1


	//   ....[6]....
        /*0354*/ 	.word	0x000004a0
        /*0358*/ 	.word	0x000000ff
        /*035c*/ 	.word	0x0002c008
        /*0360*/ 	.short	0x0100
        /*0362*/ 	.byte	0x0b
	.zero		1


	//   ....[7]....
        /*0364*/ 	.word	0x000004b0
        /*0368*/ 	.word	0x000000ff
        /*036c*/ 	.word	0x0002c030
        /*0370*/ 	.short	0x0100
        /*0372*/ 	.byte	0x0b
	.zero		1


	//   ....[8]....
        /*0374*/ 	.word	0x000004c0
        /*0378*/ 	.word	0x000000ff
        /*037c*/ 	.word	0x0002c010
        /*0380*/ 	.short	0x0100
        /*0382*/ 	.byte	0x0b
	.zero		1


	//   ....[9]....
        /*0384*/ 	.word	0x000004d0
        /*0388*/ 	.word	0x000000ff
        /*038c*/ 	.word	0x0002c038
        /*0390*/ 	.short	0x0100
        /*0392*/ 	.byte	0x0b
	.zero		1


	//   ....[10]....
        /*0394*/ 	.word	0x000004e0
        /*0398*/ 	.word	0x000000ff
        /*039c*/ 	.word	0x0002c018
        /*03a0*/ 	.short	0x0100
        /*03a2*/ 	.byte	0x0b
	.zero		1


	//   ....[11]....
        /*03a4*/ 	.word	0x000004f0
        /*03a8*/ 	.word	0x000000ff
        /*03ac*/ 	.word	0x0002c040
        /*03b0*/ 	.short	0x0100
        /*03b2*/ 	.byte	0x0b
	.zero		1


	//   ....[12]....
        /*03b4*/ 	.word	0x00000500
        /*03b8*/ 	.word	0x000000ff
        /*03bc*/ 	.word	0x0002c020
        /*03c0*/ 	.short	0x0100
        /*03c2*/ 	.byte	0x0b
	.zero		1


	//   ....[13]....
        /*03c4*/ 	.word	0x00000510
        /*03c8*/ 	.word	0x000000ff
        /*03cc*/ 	.word	0x0002c048
        /*03d0*/ 	.short	0x0100
        /*03d2*/ 	.byte	0x0b
	.zero		1


	//   ....[14]....
        /*03d4*/ 	.word	0x00000640
        /*03d8*/ 	.word	0x000000ff
        /*03dc*/ 	.word	0x0002c070
        /*03e0*/ 	.short	0x0100
        /*03e2*/ 	.byte	0x0b
	.zero		1


	//   ....[15]....
        /*03e4*/ 	.word	0x00000650
        /*03e8*/ 	.word	0x000000ff
        /*03ec*/ 	.word	0x0002c080
        /*03f0*/ 	.short	0x0100
        /*03f2*/ 	.byte	0x0b
	.zero		1


	//   ....[16]....
        /*03f4*/ 	.word	0x00000660
        /*03f8*/ 	.word	0x000000ff
        /*03fc*/ 	.word	0x0002c078
        /*0400*/ 	.short	0x0100
        /*0402*/ 	.byte	0x0b
	.zero		1


	//   ....[17]....
        /*0404*/ 	.word	0x00000670
        /*0408*/ 	.word	0x000000ff
        /*040c*/ 	.word	0x0002c088
        /*0410*/ 	.short	0x0100
        /*0412*/ 	.byte	0x0b
	.zero		1


	//   ....[18]....
        /*0414*/ 	.word	0x000007b0
        /*0418*/ 	.word	0x000000ff
        /*041c*/ 	.word	0x0002c090
        /*0420*/ 	.short	0x0100
        /*0422*/ 	.byte	0x08
	.zero		1


	//   ....[19]....
        /*0424*/ 	.word	0x000007c0
        /*0428*/ 	.word	0x000000ff
        /*042c*/ 	.word	0x0002c098
        /*0430*/ 	.short	0x0100
        /*0432*/ 	.byte	0x08
	.zero		1


	//   ....[20]....
        /*0434*/ 	.word	0x000007d0
        /*0438*/ 	.word	0x000000ff
        /*043c*/ 	.word	0x0002c0a0
        /*0440*/ 	.short	0x0100
        /*0442*/ 	.byte	0x08
	.zero		1


	//   ....[21]....
        /*0444*/ 	.word	0x000007e0
        /*0448*/ 	.word	0x000000ff
        /*044c*/ 	.word	0x0002c0a8
        /*0450*/ 	.short	0x0100
        /*0452*/ 	.byte	0x08
	.zero		1


	//   ....[22]....
        /*0454*/ 	.word	0x000008e0
        /*0458*/ 	.word	0x000000ff
        /*045c*/ 	.word	0x0002c0c0
        /*0460*/ 	.short	0x0100
        /*0462*/ 	.byte	0x0b
	.zero		1


	//   ....[23]....
        /*0464*/ 	.word	0x000008f0
        /*0468*/ 	.word	0x000000ff
        /*046c*/ 	.word	0x0002c0d0
        /*0470*/ 	.short	0x0100
        /*0472*/ 	.byte	0x0b
	.zero		1


	//   ....[24]....
        /*0474*/ 	.word	0x00000900
        /*0478*/ 	.word	0x000000ff
        /*047c*/ 	.word	0x0002c0c8
        /*0480*/ 	.short	0x0100
        /*0482*/ 	.byte	0x0b
	.zero		1


	//   ....[25]....
        /*0484*/ 	.word	0x00000910
        /*0488*/ 	.word	0x000000ff
        /*048c*/ 	.word	0x0002c0d8
        /*0490*/ 	.short	0x0100
        /*0492*/ 	.byte	0x0b
	.zero		1


	//   ....[26]....
        /*0494*/ 	.word	0x00000d10
        /*0498*/ 	.word	0x000000ff
        /*049c*/ 	.word	0x0002c050
        /*04a0*/ 	.short	0x010a
        /*04a2*/ 	.byte	0x07
	.zero		1


	//   ....[27]....
        /*04a4*/ 	.word	0x00000d80
        /*04a8*/ 	.word	0x000000ff
        /*04ac*/ 	.word	0x0002c000
        /*04b0*/ 	.short	0x010a
        /*04b2*/ 	.byte	0x24
	.zero		1


	//   ....[28]....
        /*04b4*/ 	.word	0x00000df0
        /*04b8*/ 	.word	0x000000ff
        /*04bc*/ 	.word	0x00000000
        /*04c0*/ 	.short	0x010a
        /*04c2*/ 	.byte	0x0a
	.zero		1


	//   ....[29]....
        /*04c4*/ 	.word	0x00004050
        /*04c8*/ 	.word	0x00000053
        /*04cc*/ 	.word	0x00000000
        /*04d0*/ 	.short	0x0101
        /*04d2*/ 	.byte	0x15
	.zero		1


	//   ....[30]....
        /*04d4*/ 	.word	0x00007090
        /*04d8*/ 	.word	0x000000ff
        /*04dc*/ 	.word	0x0002c008
        /*04e0*/ 	.short	0x010a
        /*04e2*/ 	.byte	0x24
	.zero		1


	//   ....[31]....
        /*04e4*/ 	.word	0x00007390
        /*04e8*/ 	.word	0x000000ff
        /*04ec*/ 	.word	0x00000000
        /*04f0*/ 	.short	0x0101
        /*04f2*/ 	.byte	0x07
	.zero		1


	//   ....[32]....
        /*04f4*/ 	.word	0x000074e0
        /*04f8*/ 	.word	0x000000ff
        /*04fc*/ 	.word	0x0002c000
        /*0500*/ 	.short	0x010a
        /*0502*/ 	.byte	0x06
	.zero		1


	//   ....[33]....
        /*0504*/ 	.word	0x0000ccb0
        /*0508*/ 	.word	0x000000ff
        /*050c*/ 	.word	0x0002c000
        /*0510*/ 	.short	0x010a
        /*0512*/ 	.byte	0x06
	.zero		1


	//   ....[34]....
        /*0514*/ 	.word	0x0000d330
        /*0518*/ 	.word	0x000000ff
        /*051c*/ 	.word	0x0002c000
        /*0520*/ 	.short	0x010a
        /*0522*/ 	.byte	0x06
	.zero		1


	//   ....[35]....
        /*0524*/ 	.word	0x0000d620
        /*0528*/ 	.word	0x000000ff
        /*052c*/ 	.word	0x00000000
        /*0530*/ 	.short	0x0101
        /*0532*/ 	.byte	0x06
	.zero		1


	//   ....[36]....
        /*0534*/ 	.word	0x0000d6d0
        /*0538*/ 	.word	0x000000ff
        /*053c*/ 	.word	0x00000000
        /*0540*/ 	.short	0x0101
        /*0542*/ 	.byte	0x06
	.zero		1


	//   ....[37]....
        /*0544*/ 	.word	0x0000de70
        /*0548*/ 	.word	0x000000ff
        /*054c*/ 	.word	0x0002c098
        /*0550*/ 	.short	0x010a
        /*0552*/ 	.byte	0x04
	.zero		1


	//   ....[38]....
        /*0554*/ 	.word	0x0000f280
        /*0558*/ 	.word	0x00000000
        /*055c*/ 	.word	0x0002c090
        /*0560*/ 	.short	0x0101
        /*0562*/ 	.byte	0x24
	.zero		1


	//   ....[39]....
        /*0564*/ 	.word	0x0000f3d0
        /*0568*/ 	.word	0x00000004
        /*056c*/ 	.word	0x0002c060
        /*0570*/ 	.short	0x010a
        /*0572*/ 	.byte	0x3f
	.zero		1


	//   ....[40]....
        /*0574*/ 	.word	0x0000f630
        /*0578*/ 	.word	0x00000005
        /*057c*/ 	.word	0x0002c028
        /*0580*/ 	.short	0x010a
        /*0582*/ 	.byte	0x3f
	.zero		1


	//   ....[41]....
        /*0584*/ 	.word	0x0000f870
        /*0588*/ 	.word	0x00000005
        /*058c*/ 	.word	0x0002c060
        /*0590*/ 	.short	0x010a
        /*0592*/ 	.byte	0x3f
	.zero		1


	//   ....[42]....
        /*0594*/ 	.word	0x0000fae0
        /*0598*/ 	.word	0x00000004
        /*059c*/ 	.word	0x0002c028
        /*05a0*/ 	.short	0x010a
        /*05a2*/ 	.byte	0x3f
	.zero		1


	//   ....[43]....
        /*05a4*/ 	.word	0x0000fe80
        /*05a8*/ 	.word	0x00000006
        /*05ac*/ 	.word	0x0002c028
        /*05b0*/ 	.short	0x010a
        /*05b2*/ 	.byte	0x3f
	.zero		1


	//   ....[44]....
        /*05b4*/ 	.word	0x000100f0
        /*05b8*/ 	.word	0x00000006
        /*05bc*/ 	.word	0x0002c028
        /*05c0*/ 	.short	0x010a
        /*05c2*/ 	.byte	0x3f
	.zero		1


	//   ....[45]....
        /*05c4*/ 	.word	0x000103c0
        /*05c8*/ 	.word	0x00000003
        /*05cc*/ 	.word	0x0002c050
        /*05d0*/ 	.short	0x010a
        /*05d2*/ 	.byte	0x3f
	.zero		1


	//   ....[46]....
        /*05d4*/ 	.word	0x00010420
        /*05d8*/ 	.word	0x00000003
        /*05dc*/ 	.word	0x0002c000
        /*05e0*/ 	.short	0x010a
        /*05e2*/ 	.byte	0x3f
	.zero		1


	//   ....[47]....
        /*05e4*/ 	.word	0x00010480
        /*05e8*/ 	.word	0x00000003
        /*05ec*/ 	.word	0x00000000
        /*05f0*/ 	.short	0x010a
        /*05f2*/ 	.byte	0x3f
	.zero		1


	//   ....[48]....
        /*05f4*/ 	.word	0x000104e0
        /*05f8*/ 	.word	0x00000009
        /*05fc*/ 	.word	0x0002c008
        /*0600*/ 	.short	0x010a
        /*0602*/ 	.byte	0x3f
	.zero		1


	//   ....[49]....
        /*0604*/ 	.word	0x00010540
        /*0608*/ 	.word	0x00000003
        /*060c*/ 	.word	0x0002c000
        /*0610*/ 	.short	0x010a
        /*0612*/ 	.byte	0x3f
	.zero		1


	//   ....[50]....
        /*0614*/ 	.word	0x000105a0
        /*0618*/ 	.word	0x0000000c
        /*061c*/ 	.word	0x0002c000
        /*0620*/ 	.short	0x010a
        /*0622*/ 	.byte	0x3f
	.zero		1


	//   ....[51]....
        /*0624*/ 	.word	0x00010600
        /*0628*/ 	.word	0x00000003
        /*062c*/ 	.word	0x0002c098
        /*0630*/ 	.short	0x010a
        /*0632*/ 	.byte	0x3f
	.zero		1


	//   ....[52]....
        /*0634*/ 	.word	0x00010650
        /*0638*/ 	.word	0x00000004
        /*063c*/ 	.word	0x0002c060
        /*0640*/ 	.short	0x010a
        /*0642*/ 	.byte	0x3f
	.zero		1


	//   ....[53]....
        /*0644*/ 	.word	0x000106a0
        /*0648*/ 	.word	0x00000005
        /*064c*/ 	.word	0x0002c028
        /*0650*/ 	.short	0x010a
        /*0652*/ 	.byte	0x3f
	.zero		1


	//   ....[54]....
        /*0654*/ 	.word	0x000106f0
        /*0658*/ 	.word	0x00000005
        /*065c*/ 	.word	0x0002c060
        /*0660*/ 	.short	0x010a
        /*0662*/ 	.byte	0x3f
	.zero		1


	//   ....[55]....
        /*0664*/ 	.word	0x00010740
        /*0668*/ 	.word	0x00000004
        /*066c*/ 	.word	0x0002c028
        /*0670*/ 	.short	0x010a
        /*0672*/ 	.byte	0x3f
	.zero		1


	//   ....[56]....
        /*0674*/ 	.word	0x00010790
        /*0678*/ 	.word	0x00000006
        /*067c*/ 	.word	0x0002c028
        /*0680*/ 	.short	0x010a
        /*0682*/ 	.byte	0x3f
	.zero		1


	//   ....[57]....
        /*0684*/ 	.word	0x000107e0
        /*0688*/ 	.word	0x00000006
        /*068c*/ 	.word	0x0002c028
        /*0690*/ 	.short	0x010a
        /*0692*/ 	.byte	0x3f
	.zero		1


	//----- nvinfo : EIATTR_NUM_MBARRIERS
	.align		4
.L_37:
        /*0694*/ 	.byte	0x03, 0x38
        /*0696*/ 	.short	0x001a


	//----- nvinfo : EIATTR_EXIT_INSTR_OFFSETS
	.align		4
        /*0698*/ 	.byte	0x04, 0x1c
        /*069a*/ 	.short	(.L_39 - .L_38)


	//   ....[0]....
.L_38:
        /*069c*/ 	.word	0x000009b0


	//   ....[1]....
        /*06a0*/ 	.word	0x0000f290


	//   ....[2]....
        /*06a4*/ 	.word	0x0000f2d0


	//   ....[3]....
        /*06a8*/ 	.word	0x0000fd50


	//   ....[4]....
        /*06ac*/ 	.word	0x000103a0


	//----- nvinfo : EIATTR_MAX_THREADS
	.align		4
.L_39:
        /*06b0*/ 	.byte	0x04, 0x05
        /*06b2*/ 	.short	(.L_41 - .L_40)
.L_40:
        /*06b4*/ 	.word	0x00000180
        /*06b8*/ 	.word	0x00000001
        /*06bc*/ 	.word	0x00000001


	//----- nvinfo : EIATTR_CRS_STACK_SIZE
	.align		4
.L_41:
        /*06c0*/ 	.byte	0x04, 0x1e
        /*06c2*/ 	.short	(.L_43 - .L_42)
.L_42:
        /*06c4*/ 	.word	0x00000000


	//----- nvinfo : EIATTR_CBANK_PARAM_SIZE
	.align		4
.L_43:
        /*06c8*/ 	.byte	0x03, 0x19
        /*06ca*/ 	.short	0x0870


	//----- nvinfo : EIATTR_PARAM_CBANK
	.align		4
        /*06cc*/ 	.byte	0x04, 0x0a
        /*06ce*/ 	.short	(.L_45 - .L_44)
	.align		4
.L_44:
        /*06d0*/ 	.word	index@(.nv.constant0._ZN7cutlass13device_kernelINS_4fmha6kernel28FmhaKernelTmaWarpSpecializedINS1_10collective30FmhaMainloopTmaWarpSpecializedINS_12float_e4m3_tEffN4cute5tupleIJNS7_1CILi128EEENS9_ILi256EEESA_EEENS8_IJiNS9_ILi1EEENS8_IJiiEEEEEESF_NS8_IJSD_iSE_EEENS4_13DefaultFusionEJEEENS4_15FmhaFwdEpilogueIS6_fNS8_IJNS9_ILi64EEESA_SB_EEEEENS2_23IndividualTileSchedulerEJEEEEEvNT_6ParamsE)
        /*06d4*/ 	.short	0x0210
        /*06d6*/ 	.short	0x0870


	//----- nvinfo : EIATTR_SW_WAR
	.align		4
.L_45:
        /*06d8*/ 	.byte	0x04, 0x36
        /*06da*/ 	.short	(.L_47 - .L_46)
.L_46:
        /*06dc*/ 	.word	0x00000008
.L_47:


//--------------------- .nv.callgraph             --------------------------
	.section	.nv.callgraph,"",@"SHT_CUDA_CALLGRAPH"
	.align	4
	.sectionentsize	8
	.align		4
        /*0000*/ 	.word	0x00000000
	.align		4
        /*0004*/ 	.word	0xffffffff
	.align		4
        /*0008*/ 	.word	index@(_ZN7cutlass13device_kernelINS_4fmha6kernel28FmhaKernelTmaWarpSpecializedINS1_10collective30FmhaMainloopTmaWarpSpecializedINS_12float_e4m3_tEffN4cute5tupleIJNS7_1CILi128EEENS9_ILi256EEESA_EEENS8_IJiNS9_ILi1EEENS8_IJiiEEEEEESF_NS8_IJSD_iSE_EEENS4_13DefaultFusionEJEEENS4_15FmhaFwdEpilogueIS6_fNS8_IJNS9_ILi64EEESA_SB_EEEEENS2_23IndividualTileSchedulerEJEEEEEvNT_6ParamsE)
	.align		4
        /*000c*/ 	.word	index@(__assertfail)
	.align		4
        /*0010*/ 	.word	0x00000000
	.align		4
        /*0014*/ 	.word	0xfffffffe
	.align		4
        /*0018*/ 	.word	0x00000000
	.align		4
        /*001c*/ 	.word	0xfffffffd
	.align		4
        /*0020*/ 	.word	0x00000000
	.align		4
        /*0024*/ 	.word	0xfffffffc


//--------------------- .nv.constant4             --------------------------
	.section	.nv.constant4,"a",@progbits
	.align	8
	.align		8
.nv.constant4:
        /*0000*/ 	.dword	__assertfail
	.align		8
        /*0008*/ 	.dword	__unnamed_1
	.align		8
        /*0010*/ 	.dword	_ZN39_INTERNAL_59256c8b_4_k_cu_25fe792e_27894cuda3std3__45__cpo5beginE
	.align		8
        /*0018*/ 	.dword	_ZN39_INTERNAL_59256c8b_4_k_cu_25fe792e_27894cuda3std3__45__cpo3endE
	.align		8
        /*0020*/ 	.dword	_ZN39_INTERNAL_59256c8b_4_k_cu_25fe792e_27894cuda3std3__45__cpo6cbeginE
	.align		8
        /*0028*/ 	.dword	_ZN39_INTERNAL_59256c8b_4_k_cu_25fe792e_27894cuda3std3__45__cpo4cendE
	.align		8
        /*0030*/ 	.dword	_ZN39_INTERNAL_59256c8b_4_k_cu_25fe792e_27894cuda3std3__441_GLOBAL__N__59256c8b_4_k_cu_25fe792e_27896ignoreE
	.align		8
        /*0038*/ 	.dword	_ZN39_INTERNAL_59256c8b_4_k_cu_25fe792e_27894cuda3std3__419piecewise_constructE
	.align		8
        /*0040*/ 	.dword	_ZN39_INTERNAL_59256c8b_4_k_cu_25fe792e_27894cuda3std3__48in_placeE
	.align		8
        /*0048*/ 	.dword	_ZN39_INTERNAL_59256c8b_4_k_cu_25fe792e_27894cuda3std6ranges3__45__cpo4swapE
	.align		8
        /*0050*/ 	.dword	_ZN39_INTERNAL_59256c8b_4_k_cu_25fe792e_27894cuda3std6ranges3__45__cpo9iter_moveE
	.align		8
        /*0058*/ 	.dword	_ZN39_INTERNAL_59256c8b_4_k_cu_25fe792e_27894cute7productE
	.align		8
        /*0060*/ 	.dword	_ZN39_INTERNAL_59256c8b_4_k_cu_25fe792e_27894cute1_E
	.align		8
        /*0068*/ 	.dword	$str$24
	.align		8
        /*0070*/ 	.dword	$str$25


//--------------------- .text._ZN7cutlass13device_kernelINS_4fmha6kernel28FmhaKernelTmaWarpSpecializedINS1_10collective30FmhaMainloopTmaWarpSpecializedINS_12float_e4m3_tEffN4cute5tupleIJNS7_1CILi128EEENS9_ILi256EEESA_EEENS8_IJiNS9_ILi1EEENS8_IJiiEEEEEESF_NS8_IJSD_iSE_EEENS4_13DefaultFusionEJEEENS4_15FmhaFwdEpilogueIS6_fNS8_IJNS9_ILi64EEESA_SB_EEEEENS2_23IndividualTileSchedulerEJEEEEEvNT_6ParamsE --------------------------
	.section	.text._ZN7cutlass13device_kernelINS_4fmha6kernel28FmhaKernelTmaWarpSpecializedINS1_10collective30FmhaMainloopTmaWarpSpecializedINS_12float_e4m3_tEffN4cute5tupleIJNS7_1CILi128EEENS9_ILi256EEESA_EEENS8_IJiNS9_ILi1EEENS8_IJiiEEEEEESF_NS8_IJSD_iSE_EEENS4_13DefaultFusionEJEEENS4_15FmhaFwdEpilogueIS6_fNS8_IJNS9_ILi64EEESA_SB_EEEEENS2_23IndividualTileSchedulerEJEEEEEvNT_6ParamsE,"ax",@progbits
	.align	128
.text._ZN7cutlass13device_kernelINS_4fmha6kernel28FmhaKernelTmaWarpSpecializedINS1_10collective30FmhaMainloopTmaWarpSpecializedINS_12float_e4m3_tEffN4cute5tupleIJNS7_1CILi128EEENS9_ILi256EEESA_EEENS8_IJiNS9_ILi1EEENS8_IJiiEEEEEESF_NS8_IJSD_iSE_EEENS4_13DefaultFusionEJEEENS4_15FmhaFwdEpilogueIS6_fNS8_IJNS9_ILi64EEESA_SB_EEEEENS2_23IndividualTileSchedulerEJEEEEEvNT_6ParamsE:
        .type           _ZN7cutlass13device_kernelINS_4fmha6kernel28FmhaKernelTmaWarpSpecializedINS1_10collective30FmhaMainloopTmaWarpSpecializedINS_12float_e4m3_tEffN4cute5tupleIJNS7_1CILi128EEENS9_ILi256EEESA_EEENS8_IJiNS9_ILi1EEENS8_IJiiEEEEEESF_NS8_IJSD_iSE_EEENS4_13DefaultFusionEJEEENS4_15FmhaFwdEpilogueIS6_fNS8_IJNS9_ILi64EEESA_SB_EEEEENS2_23IndividualTileSchedulerEJEEEEEvNT_6ParamsE,@function
        .size           _ZN7cutlass13device_kernelINS_4fmha6kernel28FmhaKernelTmaWarpSpecializedINS1_10collective30FmhaMainloopTmaWarpSpecializedINS_12float_e4m3_tEffN4cute5tupleIJNS7_1CILi128EEENS9_ILi256EEESA_EEENS8_IJiNS9_ILi1EEENS8_IJiiEEEEEESF_NS8_IJSD_iSE_EEENS4_13DefaultFusionEJEEENS4_15FmhaFwdEpilogueIS6_fNS8_IJNS9_ILi64EEESA_SB_EEEEENS2_23IndividualTileSchedulerEJEEEEEvNT_6ParamsE,(.L_x_107 - _ZN7cutlass13device_kernelINS_4fmha6kernel28FmhaKernelTmaWarpSpecializedINS1_10collective30FmhaMainloopTmaWarpSpecializedINS_12float_e4m3_tEffN4cute5tupleIJNS7_1CILi128EEENS9_ILi256EEESA_EEENS8_IJiNS9_ILi1EEENS8_IJiiEEEEEESF_NS8_IJSD_iSE_EEENS4_13DefaultFusionEJEEENS4_15FmhaFwdEpilogueIS6_fNS8_IJNS9_ILi64EEESA_SB_EEEEENS2_23IndividualTileSchedulerEJEEEEEvNT_6ParamsE)
        .other          _ZN7cutlass13device_kernelINS_4fmha6kernel28FmhaKernelTmaWarpSpecializedINS1_10collective30FmhaMainloopTmaWarpSpecializedINS_12float_e4m3_tEffN4cute5tupleIJNS7_1CILi128EEENS9_ILi256EEESA_EEENS8_IJiNS9_ILi1EEENS8_IJiiEEEEEESF_NS8_IJSD_iSE_EEENS4_13DefaultFusionEJEEENS4_15FmhaFwdEpilogueIS6_fNS8_IJNS9_ILi64EEESA_SB_EEEEENS2_23IndividualTileSchedulerEJEEEEEvNT_6ParamsE,@"STO_CUDA_ENTRY STV_DEFAULT"
_ZN7cutlass13device_kernelINS_4fmha6kernel28FmhaKernelTmaWarpSpecializedINS1_10collective30FmhaMainloopTmaWarpSpecializedINS_12float_e4m3_tEffN4cute5tupleIJNS7_1CILi128EEENS9_ILi256EEESA_EEENS8_IJiNS9_ILi1EEENS8_IJiiEEEEEESF_NS8_IJSD_iSE_EEENS4_13DefaultFusionEJEEENS4_15FmhaFwdEpilogueIS6_fNS8_IJNS9_ILi64EEESA_SB_EEEEENS2_23IndividualTileSchedulerEJEEEEEvNT_6ParamsE:
[----:B------:R-:W1:Y:S01]  /*0000*/  LDC R1, c[0x0][0x28] ;  /* 0x00000a00ff017b82 */ /* 0x000e620000000800 */
[----:B------:R-:W2:Y:S01]  /*0010*/  S2R R0, SR_TID.X ;  /* 0x0000000000007919 */ /* 0x000ea20000002100 */
[----:B------:R-:W-:Y:S01]  /*0020*/  ELECT P1, URZ, PT ;  /* 0x00000000003f782f */ /* 0x000fe20003820000 */
[----:B------:R-:W-:Y:S01]  /*0030*/  BSSY B0, `(.L_x_0) ;  /* 0x0000017000007945 */ /* 0x000fe20003800000 */
[----:B--2---:R-:W-:-:S05]  /*0040*/  SHF.R.U32.HI R2, RZ, 0x5, R0 ;  /* 0x00000005ff027819 */ /* 0x004fca0000011600 */
[----:B------:R-:W2:Y:S02]  /*0050*/  SHFL.IDX PT, R3, R2, RZ, 0x1f ;  /* 0x00001fff02037589 */ /* 0x000ea400000e0000 */
[----:B--2---:R-:W-:Y:S02]  /*0060*/  R2UR UR4, R3 ;  /* 0x00000000030472ca */ /* 0x004fe400000e0000 */
[----:B------:R-:W-:-:S06]  /*0070*/  SHF.R.U32.HI R3, RZ, 0x7, R0 ;  /* 0x00000007ff037819 */ /* 0x000fcc0000011600 */
[----:B------:R-:W2:Y:S05]  /*0080*/  SHFL.IDX PT, R3, R3, RZ, 0x1f ;  /* 0x00001fff03037589 */ /* 0x000eaa00000e0000 */
[----:B------:R-:W-:Y:S02]  /*0090*/  USHF.R.S32.HI UR5, URZ, 0x1f, UR4 ;  /* 0x0000001f3f057899 */ /* 0x000fe40008011404 */
[----:B------:R-:W-:Y:S02]  /*00a0*/  ISETP.NE.OR P0, PT, RZ, UR4, !P1 ;  /* 0x00000004ff007c0c */ /* 0x000fe4000cf05670 */
[----:B------:R-:W-:-:S04]  /*00b0*/  ULEA.HI UR5, UR5, UR4, URZ, 0x2 ;  /* 0x0000000405057291 */ /* 0x000fc8000f8f103f */
[----:B------:R-:W-:-:S04]  /*00c0*/  ULOP3.LUT UR5, UR5, 0xfffffffc, URZ, 0xc0, !UPT ;  /* 0xfffffffc05057892 */ /* 0x000fc8000f8ec03f */
[----:B------:R-:W-:-:S03]  /*00d0*/  UIADD3 UR7, UR4, -UR5, URZ ;  /* 0x8000000504077290 */ /* 0x000fc6000fffe03f */
[----:B-1----:R-:W-:Y:S09]  /*00e0*/  @P0 BRA `(.L_x_1) ;  /* 0x00000000002c0947 */ /* 0x002ff20003800000 */
[----:B------:R-:W-:Y:S02]  /*00f0*/  ULDC.64 UR4, c[0x0][0x198] ;  /* 0x0000660000047ab9 */ /* 0x000fe40000000a00 */
[----:B------:R-:W-:Y:S02]  /*0100*/  UIADD3 UR8, UP0, UR4, 0xf0, URZ ;  /* 0x000000f004087890 */ /* 0x000fe4000ff1e03f */
[----:B------:R-:W-:Y:S02]  /*0110*/  UIADD3 UR10, UP1, UR4, 0x1f0, URZ ;  /* 0x000001f0040a7890 */ /* 0x000fe4000ff3e03f */
[----:B------:R-:W-:Y:S02]  /*0120*/  UIADD3 UR4, UP2, UR4, 0x2f0, URZ ;  /* 0x000002f004047890 */ /* 0x000fe4000ff5e03f */
[----:B------:R-:W-:Y:S02]  /*0130*/  UIADD3.X UR9, URZ, UR5, URZ, UP0, !UPT ;  /* 0x000000053f097290 */ /* 0x000fe400087fe43f */
[----:B------:R-:W-:-:S02]  /*0140*/  UIADD3.X UR11, URZ, UR5, URZ, UP1, !UPT ;  /* 0x000000053f0b7290 */ /* 0x000fc40008ffe43f */
[----:B------:R-:W-:-:S05]  /*0150*/  UIADD3.X UR5, URZ, UR5, URZ, UP2, !UPT ;  /* 0x000000053f057290 */ /* 0x000fca00097fe43f */
[----:B------:R1:W-:Y:S02]  /*0160*/  UTMACCTL.PF [UR8] ;  /* 0x00000000080079b9 */ /* 0x0003e40008040000 */
[----:B------:R1:W-:Y:S02]  /*0170*/  UTMACCTL.PF [UR10] ;  /* 0x000000000a0079b9 */ /* 0x0003e40008040000 */
[----:B------:R1:W-:Y:S02]  /*0180*/  UTMACCTL.PF [UR4] ;  /* 0x00000000040079b9 */ /* 0x0003e40008040000 */
[----:B-1----:R-:W-:Y:S01]  /*0190*/  NOP ;  /* 0x0000000000007918 */ /* 0x002fe20000000000 */
.L_x_1:
[----:B------:R-:W-:Y:S05]  /*01a0*/  BSYNC B0 ;  /* 0x0000000000007941 */ /* 0x000fea0003800000 */
.L_x_0:
[----:B------:R-:W1:Y:S01]  /*01b0*/  SHFL.IDX PT, R4, R2, RZ, 0x1f ;  /* 0x00001fff02047589 */ /* 0x000e6200000e0000 */
[----:B--2---:R-:W-:Y:S01]  /*01c0*/  R2UR UR37, R3 ;  /* 0x00000000032572ca */ /* 0x004fe200000e0000 */
[----:B------:R-:W-:-:S12]  /*01d0*/  UISETP.NE.AND UP0, UPT, UR7, 0x1, UPT ;  /* 0x000000010700788c */ /* 0x000fd8000bf05270 */
[----:B------:R-:W-:Y:S02]  /*01e0*/  UIADD3 UR10, UR37, -0x1, URZ ;  /* 0xffffffff250a7890 */ /* 0x000fe4000fffe03f */
[----:B------:R-:W-:Y:S02]  /*01f0*/  UISETP.EQ.AND UP0, UPT, UR37, URZ, !UP0 ;  /* 0x0000003f2500728c */ /* 0x000fe4000c702270 */
[----:B------:R-:W-:Y:S02]  /*0200*/  UISETP.GE.U32.AND UP1, UPT, UR10, 0x4, UPT ;  /* 0x000000040a00788c */ /* 0x000fe4000bf26070 */
[----:B------:R-:W-:Y:S01]  /*0210*/  USEL UR6, URZ, 0x1, !UP0 ;  /* 0x000000013f067887 */ /* 0x000fe2000c000000 */
[----:B-1----:R-:W-:-:S03]  /*0220*/  ISETP.NE.AND P0, PT, R4, RZ, PT ;  /* 0x000000ff0400720c */ /* 0x002fc60003f05270 */
[----:B------:R-:W-:-:S10]  /*0230*/  USEL UR6, UR6, 0x2, UP1 ;  /* 0x0000000206067887 */ /* 0x000fd40008800000 */
[----:B------:R-:W-:Y:S05]  /*0240*/  @P0 BRA `(.L_x_2) ;  /* 0x0000000000480947 */ /* 0x000fea0003800000 */
[----:B------:R-:W1:Y:S01]  /*0250*/  S2UR UR11, SR_CgaCtaId ;  /* 0x00000000000b79c3 */ /* 0x000e620000008800 */
[----:B------:R-:W-:Y:S01]  /*0260*/  UMOV UR4, 0x400 ;  /* 0x0000040000047882 */ /* 0x000fe20000000000 */
[----:B------:R-:W-:Y:S01]  /*0270*/  UMOV UR5, 0x1 ;  /* 0x0000000100057882 */ /* 0x000fe20000000000 */
[----:B------:R-:W-:Y:S01]  /*0280*/  UMOV UR8, 0x80 ;  /* 0x0000008000087882 */ /* 0x000fe20000000000 */
[----:B------:R-:W-:Y:S01]  /*0290*/  ELECT P0, URZ, PT ;  /* 0x00000000003f782f */ /* 0x000fe20003800000 */
[----:B------:R-:W-:-:S04]  /*02a0*/  UIADD3 UR8, -UR8, 0x100000, URZ ;  /* 0x0010000008087890 */ /* 0x000fc8000fffe13f */
[----:B------:R-:W-:Y:S02]  /*02b0*/  USHF.L.U32 UR9, UR8, 0xb, URZ ;  /* 0x0000000b08097899 */ /* 0x000fe4000800063f */
[----:B------:R-:W-:Y:S02]  /*02c0*/  USHF.L.U32 UR8, UR8, 0x1, URZ ;  /* 0x0000000108087899 */ /* 0x000fe4000800063f */
[----:B-1----:R-:W-:Y:S02]  /*02d0*/  ULEA UR11, UR11, UR4, 0x18 ;  /* 0x000000040b0b7291 */ /* 0x002fe4000f8ec03f */
[----:B------:R-:W-:-:S04]  /*02e0*/  UIADD3 UR4, -UR5, 0x100000, URZ ;  /* 0x0010000005047890 */ /* 0x000fc8000fffe13f */
[----:B------:R-:W-:Y:S02]  /*02f0*/  USHF.L.U32 UR5, UR4, 0xb, URZ ;  /* 0x0000000b04057899 */ /* 0x000fe4000800063f */
[----:B------:R-:W-:Y:S01]  /*0300*/  USHF.L.U32 UR4, UR4, 0x1, URZ ;  /* 0x0000000104047899 */ /* 0x000fe2000800063f */
[----:B------:R-:W1:Y:S11]  /*0310*/  FENCE.VIEW.ASYNC.S ;  /* 0x00000000000073c6 */ /* 0x000e760000000000 */
[----:B-1----:R1:W2:Y:S01]  /*0320*/  SYNCS.EXCH.64 URZ, [UR11+0x2c050], UR4 ;  /* 0x02c050040b3f75b2 */ /* 0x0022a20008000100 */
[----:B------:R1:W3:Y:S01]  /*0330*/  SYNCS.EXCH.64 URZ, [UR11+0x2c060], UR8 ;  /* 0x02c060080b3f75b2 */ /* 0x0002e20008000100 */
[----:B------:R1:W4:Y:S01]  /*0340*/  SYNCS.EXCH.64 URZ, [UR11+0x2c058], UR4 ;  /* 0x02c058040b3f75b2 */ /* 0x0003220008000100 */
[----:B------:R1:W1:Y:S01]  /*0350*/  SYNCS.EXCH.64 URZ, [UR11+0x2c068], UR8 ;  /* 0x02c068080b3f75b2 */ /* 0x0002620008000100 */
[----:B------:R-:W-:Y:S01]  /*0360*/  NOP ;  /* 0x0000000000007918 */ /* 0x000fe20000000000 */
.L_x_2:
[----:B------:R-:W5:Y:S01]  /*0370*/  SHFL.IDX PT, R3, R2, RZ, 0x1f ;  /* 0x00001fff02037589 */ /* 0x000f6200000e0000 */
[----:B------:R-:W-:Y:S01]  /*0380*/  NOP ;  /* 0x0000000000007918 */ /* 0x000fe20000000000 */
[----:B-----5:R-:W-:-:S13]  /*0390*/  ISETP.NE.AND P0, PT, R3, RZ, PT ;  /* 0x000000ff0300720c */ /* 0x020fda0003f05270 */
[----:B------:R-:W-:Y:S05]  /*03a0*/  @P0 BRA `(.L_x_3) ;  /* 0x0000000000600947 */ /* 0x000fea0003800000 */
[----:B-1----:R-:W1:Y:S01]  /*03b0*/  S2UR UR5, SR_CgaCtaId ;  /* 0x00000000000579c3 */ /* 0x002e620000008800 */
[----:B------:R-:W-:Y:S01]  /*03c0*/  UMOV UR4, 0x400 ;  /* 0x0000040000047882 */ /* 0x000fe20000000000 */
[----:B------:R-:W-:Y:S01]  /*03d0*/  UMOV UR8, 0x1 ;  /* 0x0000000100087882 */ /* 0x000fe20000000000 */
[----:B------:R-:W-:Y:S01]  /*03e0*/  UMOV UR12, 0x100 ;  /* 0x00000100000c7882 */ /* 0x000fe20000000000 */
[----:B------:R-:W-:-:S04]  /*03f0*/  UIADD3 UR8, -UR8, 0x100000, URZ ;  /* 0x0010000008087890 */ /* 0x000fc8000fffe13f */
[----:B------:R-:W-:Y:S02]  /*0400*/  USHF.L.U32 UR9, UR8, 0xb, URZ ;  /* 0x0000000b08097899 */ /* 0x000fe4000800063f */
[----:B------:R-:W-:Y:S01]  /*0410*/  USHF.L.U32 UR8, UR8, 0x1, URZ ;  /* 0x0000000108087899 */ /* 0x000fe2000800063f */
[----:B------:R-:W-:Y:S01]  /*0420*/  ELECT P0, URZ, PT ;  /* 0x00000000003f782f */ /* 0x000fe20003800000 */
[----:B-1----:R-:W-:Y:S02]  /*0430*/  ULEA UR11, UR5, UR4, 0x18 ;  /* 0x00000004050b7291 */ /* 0x002fe4000f8ec03f */
[----:B------:R-:W-:-:S04]  /*0440*/  UIADD3 UR4, -UR12, 0x100000, URZ ;  /* 0x001000000c047890 */ /* 0x000fc8000fffe13f */
[----:B------:R-:W-:Y:S02]  /*0450*/  USHF.L.U32 UR5, UR4, 0xb, URZ ;  /* 0x0000000b04057899 */ /* 0x000fe4000800063f */
[----:B------:R-:W-:Y:S01]  /*0460*/  USHF.L.U32 UR4, UR4, 0x1, URZ ;  /* 0x0000000104047899 */ /* 0x000fe2000800063f */
[----:B------:R-:W1:Y:S03]  /*0470*/  FENCE.VIEW.ASYNC.S ;  /* 0x00000000000073c6 */ /* 0x000e660000000000 */
[----:B-1----:R1:W1:Y:S08]  /*0480*/  SYNCS.EXCH.64 URZ, [UR11+0x2c000], UR8 ;  /* 0x02c000080b3f75b2 */ /* 0x0022700008000100 */
[----:B------:R1:W1:Y:S01]  /*0490*/  SYNCS.EXCH.64 URZ, [UR11+0x2c028], UR4 ;  /* 0x02c028040b3f75b2 */ /* 0x0002620008000100 */
        /* <DEDUP_REMOVED lines=8> */
[----:B------:R-:W-:Y:S01]  /*0520*/  NOP ;  /* 0x0000000000007918 */ /* 0x000fe20000000000 */
.L_x_3:
        /* <DEDUP_REMOVED lines=21> */
[----:B------:R-:W-:Y:S01]  /*0680*/  NOP ;  /* 0x0000000000007918 */ /* 0x000fe20000000000 */
.L_x_4:
[----:B------:R-:W5:Y:S01]  /*0690*/  SHFL.IDX PT, R3, R2, RZ, 0x1f ;  /* 0x00001fff02037589 */ /* 0x000f6200000e0000 */
[----:B------:R-:W-:Y:S01]  /*06a0*/  ELECT P0, URZ, PT ;  /* 0x00000000003f782f */ /* 0x000fe20003800000 */
[----:B------:R-:W-:Y:S01]  /*06b0*/  NOP ;  /* 0x0000000000007918 */ /* 0x000fe20000000000 */
[----:B-1----:R-:W-:Y:S02]  /*06c0*/  UMOV UR4, 0x80 ;  /* 0x0000008000047882 */ /* 0x002fe40000000000 */
[C---:B-----5:R-:W-:Y:S02]  /*06d0*/  ISETP.NE.OR P0, PT, R3.reuse, RZ, !P0 ;  /* 0x000000ff0300720c */ /* 0x060fe40004705670 */
[----:B------:R-:W-:-:S11]  /*06e0*/  ISETP.NE.AND P2, PT, R3, RZ, PT ;  /* 0x000000ff0300720c */ /* 0x000fd60003f45270 */
[----:B------:R-:W-:Y:S01]  /*06f0*/  VOTEU.ALL UP0, P0 ;  /* 0x00000000003f7886 */ /* 0x000fe20000000000 */
[----:B------:R-:W-:Y:S01]  /*0700*/  VOTEU.ALL UP2, P0 ;  /* 0x00000000003f7886 */ /* 0x000fe20000040000 */
[----:B------:R-:W-:Y:S01]  /*0710*/  VOTEU.ALL UP3, P0 ;  /* 0x00000000003f7886 */ /* 0x000fe20000060000 */
[----:B------:R-:W-:Y:S02]  /*0720*/  VOTEU.ALL UP4, P0 ;  /* 0x00000000003f7886 */ /* 0x000fe40000080000 */
[----:B------:R-:W1:Y:S01]  /*0730*/  @!UP0 S2UR UR9, SR_CgaCtaId ;  /* 0x00000000000989c3 */ /* 0x000e620000008800 */
[----:B------:R-:W-:Y:S01]  /*0740*/  @!UP0 UMOV UR8, 0x400 ;  /* 0x0000040000088882 */ /* 0x000fe20000000000 */
[----:B------:R-:W-:-:S04]  /*0750*/  @!UP0 UIADD3 UR4, -UR4, 0x100000, URZ ;  /* 0x0010000004048890 */ /* 0x000fc8000fffe13f */
[----:B------:R-:W-:Y:S02]  /*0760*/  @!UP0 USHF.L.U32 UR5, UR4, 0xb, URZ ;  /* 0x0000000b04058899 */ /* 0x000fe4000800063f */
[----:B------:R-:W-:Y:S02]  /*0770*/  @!UP0 USHF.L.U32 UR4, UR4, 0x1, URZ ;  /* 0x0000000104048899 */ /* 0x000fe4000800063f */
[----:B-1----:R-:W-:Y:S01]  /*0780*/  @!UP0 ULEA UR8, UR9, UR8, 0x18 ;  /* 0x0000000809088291 */ /* 0x002fe2000f8ec03f */
[----:B------:R-:W-:Y:S01]  /*0790*/  VOTEU.ALL UP0, P0 ;  /* 0x00000000003f7886 */ /* 0x000fe20000000000 */
[----:B------:R-:W1:Y:S10]  /*07a0*/  FENCE.VIEW.ASYNC.S ;  /* 0x00000000000073c6 */ /* 0x000e740000000000 */
[----:B-1----:R1:W1:Y:S01]  /*07b0*/  @!UP0 SYNCS.EXCH.64 URZ, [UR8+0x2c090], UR4 ;  /* 0x02c09004083f85b2 */ /* 0x0022620008000100 */
[----:B------:R1:W1:Y:S01]  /*07c0*/  @!UP2 SYNCS.EXCH.64 URZ, [UR8+0x2c098], UR4 ;  /* 0x02c09804083fa5b2 */ /* 0x0002620008000100 */
[----:B------:R1:W1:Y:S01]  /*07d0*/  @!UP3 SYNCS.EXCH.64 URZ, [UR8+0x2c0a0], UR4 ;  /* 0x02c0a004083fb5b2 */ /* 0x0002620008000100 */
[----:B------:R1:W1:Y:S01]  /*07e0*/  @!UP4 SYNCS.EXCH.64 URZ, [UR8+0x2c0a8], UR4 ;  /* 0x02c0a804083fc5b2 */ /* 0x0002620008000100 */
[----:B------:R-:W-:Y:S01]  /*07f0*/  NOP ;  /* 0x0000000000007918 */ /* 0x000fe20000000000 */
[----:B------:R-:W-:Y:S05]  /*0800*/  @P2 BRA `(.L_x_5) ;  /* 0x0000000000482947 */ /* 0x000fea0003800000 */
[----:B-1----:R-:W1:Y:S01]  /*0810*/  S2UR UR5, SR_CgaCtaId ;  /* 0x00000000000579c3 */ /* 0x002e620000008800 */
[----:B------:R-:W-:Y:S01]  /*0820*/  UMOV UR4, 0x400 ;  /* 0x0000040000047882 */ /* 0x000fe20000000000 */
[----:B------:R-:W-:Y:S01]  /*0830*/  UMOV UR8, 0x20 ;  /* 0x0000002000087882 */ /* 0x000fe20000000000 */
[----:B------:R-:W-:Y:S01]  /*0840*/  UMOV UR9, 0x80 ;  /* 0x0000008000097882 */ /* 0x000fe20000000000 */
[----:B------:R-:W-:Y:S01]  /*0850*/  ELECT P0, URZ, PT ;  /* 0x00000000003f782f */ /* 0x000fe20003800000 */
[----:B-1----:R-:W-:Y:S02]  /*0860*/  ULEA UR11, UR5, UR4, 0x18 ;  /* 0x00000004050b7291 */ /* 0x002fe4000f8ec03f */
[----:B------:R-:W-:-:S04]  /*0870*/  UIADD3 UR4, -UR8, 0x100000, URZ ;  /* 0x0010000008047890 */ /* 0x000fc8000fffe13f */
[----:B------:R-:W-:Y:S02]  /*0880*/  USHF.L.U32 UR5, UR4, 0xb, URZ ;  /* 0x0000000b04057899 */ /* 0x000fe4000800063f */
[----:B------:R-:W-:Y:S02]  /*0890*/  USHF.L.U32 UR4, UR4, 0x1, URZ ;  /* 0x0000000104047899 */ /* 0x000fe4000800063f */
        /* <DEDUP_REMOVED lines=9> */
.L_x_5:
[----:B------:R-:W-:Y:S01]  /*0930*/  ISETP.NE.AND P0, PT, RZ, UR37, PT ;  /* 0x00000025ff007c0c */ /* 0x000fe2000bf05270 */
[----:B------:R-:W-:Y:S01]  /*0940*/  IMAD.U32 R2, RZ, RZ, UR7 ;  /* 0x00000007ff027e24 */ /* 0x000fe2000f8e00ff */
[----:B------:R-:W-:Y:S01]  /*0950*/  NOP ;  /* 0x0000000000007918 */ /* 0x000fe20000000000 */
[----:B-1234-:R-:W-:Y:S03]  /*0960*/  BAR.SYNC.DEFER_BLOCKING 0x0 ;  /* 0x0000000000007b1d */ /* 0x01efe60000010000 */
[----:B------:R-:W-:-:S07]  /*0970*/  ISETP.EQ.AND P2, PT, R2, 0x1, P1 ;  /* 0x000000010200780c */ /* 0x000fce0000f42270 */
[----:B------:R-:W-:Y:S06]  /*0980*/  @!P0 BRA `(.L_x_6) ;  /* 0x000000e800448947 */ /* 0x000fec0003800000 */
[----:B------:R-:W-:-:S06]  /*0990*/  UISETP.GT.U32.AND UP0, UPT, UR10, 0x3, UPT ;  /* 0x000000030a00788c */ /* 0x000fcc000bf04070 */
[----:B------:R-:W-:-:S13]  /*09a0*/  PLOP3.LUT P0, PT, PT, PT, UP0, 0x80, 0x0 ;  /* 0x000000000000781c */ /* 0x000fda0003f0f008 */
[----:B------:R-:W-:Y:S05]  /*09b0*/  @P0 EXIT ;  /* 0x000000000000094d */ /* 0x000fea0003800000 */
.L_x_7:
[----:B------:R-:W-:-:S08]  /*09c0*/  NOP ;  /* 0x0000000000007918 */ /* 0x000fd00000000000 */
[----:B------:R-:W1:Y:S02]  /*09d0*/  USETMAXREG.TRY_ALLOC.CTAPOOL UP0, 0xf0 ;  /* 0x000000f0000079c8 */ /* 0x000e640008000600 */
[----:B-1----:R-:W-:-:S13]  /*09e0*/  PLOP3.LUT P0, PT, PT, PT, UP0, 0x80, 0x0 ;  /* 0x000000000000781c */ /* 0x002fda0003f0f008 */
[----:B------:R-:W-:Y:S05]  /*09f0*/  @!P0 BRA `(.L_x_7) ;  /* 0xfffffffc00f08947 */ /* 0x000fea000383ffff */
[----:B------:R-:W-:Y:S01]  /*0a00*/  UISETP.NE.AND UP0, UPT, UR37, 0x1, UPT ;  /* 0x000000012500788c */ /* 0x000fe2000bf05270 */
[----:B------:R-:W1:Y:S01]  /*0a10*/  S2UR UR42, SR_CTAID.X ;  /* 0x00000000002a79c3 */ /* 0x000e620000002500 */
[----:B------:R-:W-:Y:S01]  /*0a20*/  UMOV UR4, URZ ;  /* 0x0000003f00047c82 */ /* 0x000fe20008000000 */
[----:B------:R-:W-:-:S03]  /*0a30*/  UMOV UR5, URZ ;  /* 0x0000003f00057c82 */ /* 0x000fc60008000000 */
[----:B------:R-:W-:-:S13]  /*0a40*/  PLOP3.LUT P0, PT, PT, PT, UP0, 0x80, 0x0 ;  /* 0x000000000000781c */ /* 0x000fda0003f0f008 */
[----:B------:R-:W-:Y:S05]  /*0a50*/  @!P0 BRA `(.L_x_8) ;  /* 0x00000000003c8947 */ /* 0x000fea0003800000 */
[----:B------:R-:W-:Y:S01]  /*0a60*/  UISETP.NE.AND UP0, UPT, UR37, 0x2, UPT ;  /* 0x000000022500788c */ /* 0x000fe2000bf05270 */
[----:B------:R-:W-:-:S05]  /*0a70*/  UMOV UR5, 0x1 ;  /* 0x0000000100057882 */ /* 0x000fca0000000000 */
[----:B------:R-:W-:-:S13]  /*0a80*/  PLOP3.LUT P1, PT, PT, PT, UP0, 0x80, 0x0 ;  /* 0x000000000000781c */ /* 0x000fda0003f2f008 */
[----:B------:R-:W-:Y:S05]  /*0a90*/  @!P1 BRA `(.L_x_8) ;  /* 0x00000000002c9947 */ /* 0x000fea0003800000 */
[----:B------:R-:W-:-:S06]  /*0aa0*/  UISETP.NE.AND UP0, UPT, UR37, 0x3, UPT ;  /* 0x000000032500788c */ /* 0x000fcc000bf05270 */
[----:B------:R-:W-:-:S13]  /*0ab0*/  PLOP3.LUT P1, PT, PT, PT, UP0, 0x80, 0x0 ;  /* 0x000000000000781c */ /* 0x000fda0003f2f008 */
[----:B------:R-:W-:Y:S05]  /*0ac0*/  @!P1 BRA `(.L_x_9) ;  /* 0x0000000000189947 */ /* 0x000fea0003800000 */
[----:B------:R-:W-:-:S11]  /*0ad0*/  UISETP.NE.AND UP0, UPT, UR37, 0x4, UPT ;  /* 0x000000042500788c */ /* 0x000fd6000bf05270 */
[----:B------:R-:W-:Y:S01]  /*0ae0*/  @!UP0 UMOV UR4, 0x1 ;  /* 0x0000000100048882 */ /* 0x000fe20000000000 */
[----:B------:R-:W-:Y:S01]  /*0af0*/  @!UP0 UMOV UR5, 0x1 ;  /* 0x0000000100058882 */ /* 0x000fe20000000000 */
[----:B------:R-:W-:Y:S01]  /*0b00*/  @UP0 UMOV UR4, URZ ;  /* 0x0000003f00040c82 */ /* 0x000fe20008000000 */
[----:B------:R-:W-:Y:S01]  /*0b10*/  @UP0 UMOV UR5, URZ ;  /* 0x0000003f00050c82 */ /* 0x000fe20008000000 */
[----:B------:R-:W-:Y:S05]  /*0b20*/  BRA `(.L_x_8) ;  /* 0x0000000000087947 */ /* 0x000fea0003800000 */
.L_x_9:
[----:B------:R-:W-:Y:S01]  /*0b30*/  UMOV UR4, 0x1 ;  /* 0x0000000100047882 */ /* 0x000fe20000000000 */
[----:B------:R-:W-:-:S05]  /*0b40*/  UMOV UR5, URZ ;  /* 0x0000003f00057c82 */ /* 0x000fca0008000000 */
.L_x_8:
[----:B------:R-:W-:Y:S05]  /*0b50*/  @!P0 BRA `(.L_x_10) ;  /* 0x00000000003c8947 */ /* 0x000fea0003800000 */
[----:B------:R-:W-:-:S06]  /*0b60*/  UISETP.NE.AND UP0, UPT, UR37, 0x2, UPT ;  /* 0x000000022500788c */ /* 0x000fcc000bf05270 */
[----:B------:R-:W-:-:S13]  /*0b70*/  PLOP3.LUT P0, PT, PT, PT, UP0, 0x80, 0x0 ;  /* 0x000000000000781c */ /* 0x000fda0003f0f008 */
[----:B------:R-:W-:Y:S05]  /*0b80*/  @!P0 BRA `(.L_x_11) ;  /* 0x0000000000288947 */ /* 0x000fea0003800000 */
[----:B------:R-:W-:-:S06]  /*0b90*/  UISETP.NE.AND UP0, UPT, UR37, 0x3, UPT ;  /* 0x000000032500788c */ /* 0x000fcc000bf05270 */
[----:B------:R-:W-:-:S13]  /*0ba0*/  PLOP3.LUT P0, PT, PT, PT, UP0, 0x80, 0x0 ;  /* 0x000000000000781c */ /* 0x000fda0003f0f008 */
[----:B------:R-:W-:Y:S05]  /*0bb0*/  @!P0 BRA `(.L_x_12) ;  /* 0x0000000000148947 */ /* 0x000fea0003800000 */
[----:B------:R-:W-:-:S06]  /*0bc0*/  UISETP.NE.AND UP0, UPT, UR37, 0x4, UPT ;  /* 0x000000042500788c */ /* 0x000fcc000bf05270 */
[----:B------:R-:W-:-:S13]  /*0bd0*/  PLOP3.LUT P0, PT, PT, PT, UP0, 0x80, 0x0 ;  /* 0x000000000000781c */ /* 0x000fda0003f0f008 */
[----:B------:R-:W-:Y:S05]  /*0be0*/  @P0 BRA `(.L_x_13) ;  /* 0x00000000001c0947 */ /* 0x000fea0003800000 */
[----:B-1----:R-:W-:Y:S01]  /*0bf0*/  ULEA UR42, UR42, 0x3, 0x1 ;  /* 0x000000032a2a7891 */ /* 0x002fe2000f8e083f */
[----:B------:R-:W-:Y:S11]  /*0c00*/  BRA `(.L_x_13) ;  /* 0x0000000000147947 */ /* 0x000ff60003800000 */
.L_x_12:
[----:B-1----:R-:W-:Y:S01]  /*0c10*/  ULEA UR42, UR42, 0x2, 0x1 ;  /* 0x000000022a2a7891 */ /* 0x002fe2000f8e083f */
[----:B------:R-:W-:Y:S11]  /*0c20*/  BRA `(.L_x_13) ;  /* 0x00000000000c7947 */ /* 0x000ff60003800000 */
.L_x_11:
[----:B-1----:R-:W-:Y:S01]  /*0c30*/  ULEA UR42, UR42, 0x1, 0x1 ;  /* 0x000000012a2a7891 */ /* 0x002fe2000f8e083f */
[----:B------:R-:W-:Y:S11]  /*0c40*/  BRA `(.L_x_13) ;  /* 0x0000000000047947 */ /* 0x000ff60003800000 */
.L_x_10:
[----:B-1----:R-:W-:-:S12]  /*0c50*/  USHF.L.U32 UR42, UR42, 0x1, URZ ;  /* 0x000000012a2a7899 */ /* 0x002fd8000800063f */
.L_x_13:
[----:B------:R-:W-:-:S04]  /*0c60*/  ULOP3.LUT UR7, UR6, 0x1, URZ, 0xfc, !UPT ;  /* 0x0000000106077892 */ /* 0x000fc8000f8efc3f */
[----:B------:R-:W-:-:S06]  /*0c70*/  UISETP.NE.AND UP0, UPT, UR7, 0x3, UPT ;  /* 0x000000030700788c */ /* 0x000fcc000bf05270 */
[----:B------:R-:W-:-:S13]  /*0c80*/  PLOP3.LUT P0, PT, PT, PT, UP0, 0x80, 0x0 ;  /* 0x000000000000781c */ /* 0x000fda0003f0f008 */
[----:B------:R-:W-:Y:S05]  /*0c90*/  @!P0 BRA `(.L_x_14) ;  /* 0x0000000000048947 */ /* 0x000fea0003800000 */
[----:B-1----:R-:W-:Y:S01]  /*0ca0*/  BPT.TRAP 0x1 ;  /* 0x000000040000795c */ /* 0x002fe20000300000 */
.L_x_14:
[----:B------:R-:W2:Y:S01]  /*0cb0*/  S2UR UR7, SR_CgaCtaId ;  /* 0x00000000000779c3 */ /* 0x000ea20000008800 */
[----:B------:R-:W-:Y:S01]  /*0cc0*/  UMOV UR36, 0x400 ;  /* 0x0000040000247882 */ /* 0x000fe20000000000 */
[----:B------:R-:W-:-:S05]  /*0cd0*/  IMAD.U32 R2, RZ, RZ, UR4 ;  /* 0x00000004ff027e24 */ /* 0x000fca000f8e00ff */
[----:B------:R-:W-:Y:S01]  /*0ce0*/  SHF.L.U32 R2, R2, 0x1f, RZ ;  /* 0x0000001f02027819 */ /* 0x000fe200000006ff */
[----:B--2---:R-:W-:-:S04]  /*0cf0*/  ULEA UR36, UR7, UR36, 0x18 ;  /* 0x0000002407247291 */ /* 0x004fc8000f8ec03f */
[----:B------:R-:W-:-:S09]  /*0d00*/  ULEA UR7, UR5, UR36, 0x3 ;  /* 0x0000002405077291 */ /* 0x000fd2000f8e183f */
[----:B------:R-:W2:Y:S02]  /*0d10*/  SYNCS.PHASECHK.TRANS64.TRYWAIT P1, [UR7+0x2c050], R2 ;  /* 0x02c05002ff0075a7 */ /* 0x000ea40008020147 */
[----:B--2---:R-:W-:Y:S05]  /*0d20*/  @!P1 BRA `(.L_x_15) ;  /* 0x000000f400a09947 */ /* 0x004fea0003800000 */
.L_x_90:
[----:B------:R-:W-:Y:S05]  /*0d30*/  @!P0 BRA `(.L_x_16) ;  /* 0x0000000000048947 */ /* 0x000fea0003800000 */
[----:B-1----:R-:W-:Y:S01]  /*0d40*/  BPT.TRAP 0x1 ;  /* 0x000000040000795c */ /* 0x002fe20000300000 */
.L_x_16:
[----:B------:R-:W-:Y:S01]  /*0d50*/  SHF.L.U32 R8, RZ, 0x1f, RZ ;  /* 0x0000001fff087819 */ /* 0x000fe200000006ff */
[----:B------:R-:W-:Y:S01]  /*0d60*/  UIADD3 UR21, UR36, 0x2c090, URZ ;  /* 0x0002c09024157890 */ /* 0x000fe2000fffe03f */
[----:B------:R-:W-:Y:S02]  /*0d70*/  ISETP.NE.AND P2, PT, RZ, UR10, PT ;  /* 0x0000000aff007c0c */ /* 0x000fe4000bf45270 */
[----:B------:R-:W3:Y:S02]  /*0d80*/  SYNCS.PHASECHK.TRANS64.TRYWAIT P1, [UR36+0x2c000], R8 ;  /* 0x02c00008ff0075a7 */ /* 0x000ee40008020164 */
[----:B---3--:R-:W-:Y:S09]  /*0d90*/  @!P1 BRA `(.L_x_17) ;  /* 0x000000f4009c9947 */ /* 0x008ff20003800000 */
.L_x_91:
[----:B------:R-:W-:Y:S01]  /*0da0*/  ULEA UR10, UR10, UR21, 0x3 ;  /* 0x000000150a0a7291 */ /* 0x000fe2000f8e183f */
[----:B--2---:R-:W-:Y:S01]  /*0db0*/  SEL R2, RZ, 0x1, P2 ;  /* 0x00000001ff027807 */ /* 0x004fe20001000000 */
[----:B------:R-:W-:-:S03]  /*0dc0*/  UIADD3 UR7, UR37, -0x1, URZ ;  /* 0xffffffff25077890 */ /* 0x000fc6000fffe03f */
[----:B------:R-:W-:Y:S01]  /*0dd0*/  SHF.L.U32 R2, R2, 0x1f, RZ ;  /* 0x0000001f02027819 */ /* 0x000fe200000006ff */
[----:B------:R-:W-:-:S03]  /*0de0*/  USHF.L.U32 UR7, UR7, 0x3, URZ ;  /* 0x0000000307077899 */ /* 0x000fc6000800063f */
[----:B------:R-:W2:Y:S02]  /*0df0*/  SYNCS.PHASECHK.TRANS64.TRYWAIT P1, [UR10], R2 ;  /* 0x00000002ff0075a7 */ /* 0x000ea4000802014a */
[----:B--2---:R-:W-:Y:S07]  /*0e00*/  @!P1 BRA `(.L_x_18) ;  /* 0x000000f400989947 */ /* 0x004fee0003800000 */
.L_x_92:
[----:B------:R-:W-:Y:S01]  /*0e10*/  USHF.R.U32.HI UR4, URZ, 0x4, UR36 ;  /* 0x000000043f047899 */ /* 0x000fe20008011624 */
[----:B------:R-:W-:Y:S01]  /*0e20*/  WARPGROUP.ARRIVE ;  /* 0x00000000000079c5 */ /* 0x000fe20000000000 */
[----:B------:R-:W-:Y:S01]  /*0e30*/  UIADD3 UR8, UR36, 0x4000, URZ ;  /* 0x0000400024087890 */ /* 0x000fe2000fffe03f */
[----:B------:R-:W-:Y:S01]  /*0e40*/  IMAD.MOV.U32 R215, RZ, RZ, RZ ;  /* 0x000000ffffd77224 */ /* 0x000fe200078e00ff */
[----:B------:R-:W-:Y:S02]  /*0e50*/  ULOP3.LUT UR4, UR4, 0x3fff, URZ, 0xc0, !UPT ;  /* 0x00003fff04047892 */ /* 0x000fe4000f8ec03f */
[----:B------:R-:W-:Y:S02]  /*0e60*/  USHF.R.U32.HI UR8, URZ, 0x4, UR8 ;  /* 0x000000043f087899 */ /* 0x000fe40008011608 */
[----:B------:R-:W-:Y:S02]  /*0e70*/  ULOP3.LUT UR4, UR4, 0x10000, URZ, 0xfc, !UPT ;  /* 0x0001000004047892 */ /* 0x000fe4000f8efc3f */
[----:B------:R-:W-:-:S02]  /*0e80*/  ULOP3.LUT UR8, UR8, 0x3fff, URZ, 0xc0, !UPT ;  /* 0x00003fff08087892 */ /* 0x000fc4000f8ec03f */
[----:B------:R-:W-:Y:S02]  /*0e90*/  ULEA UR4, UR5, UR4, 0x9 ;  /* 0x0000000405047291 */ /* 0x000fe4000f8e483f */
[----:B------:R-:W-:Y:S01]  /*0ea0*/  ULOP3.LUT UR20, UR8, 0x10000, URZ, 0xfc, !UPT ;  /* 0x0001000008147892 */ /* 0x000fe2000f8efc3f */
[----:B------:R-:W-:Y:S01]  /*0eb0*/  UMOV UR5, 0x40000040 ;  /* 0x4000004000057882 */ /* 0x000fe20000000000 */
[----:B------:R-:W-:Y:S01]  /*0ec0*/  UMOV UR11, 0x40000040 ;  /* 0x40000040000b7882 */ /* 0x000fe20000000000 */
[----:B------:R-:W-:Y:S02]  /*0ed0*/  UMOV UR9, UR5 ;  /* 0x0000000500097c82 */ /* 0x000fe40008000000 */
[----:B------:R-:W-:Y:S01]  /*0ee0*/  UMOV UR8, UR4 ;  /* 0x0000000400087c82 */ /* 0x000fe20008000000 */
[----:B------:R-:W-:Y:S01]  /*0ef0*/  UIADD3 UR12, UR4, 0x4, URZ ;  /* 0x00000004040c7890 */ /* 0x000fe2000fffe03f */
[----:B------:R-:W-:Y:S01]  /*0f00*/  UMOV UR10, UR20 ;  /* 0x00000014000a7c82 */ /* 0x000fe20008000000 */
[----:B------:R-:W-:Y:S01]  /*0f10*/  UIADD3 UR14, UR20, 0x4, URZ ;  /* 0x00000004140e7890 */ /* 0x000fe2000fffe03f */
[----:B------:R-:W-:Y:S01]  /*0f20*/  QGMMA.64x256x32.F32.E4M3.E4M3 R24, gdesc[UR8], RZ, !UPT, gsb0 ;  /* 0x03e00000081879f3 */ /* 0x000fe2000c0008ff */
[----:B------:R-:W-:-:S02]  /*0f30*/  UIADD3 UR8, UR4, 0x2, URZ ;  /* 0x0000000204087890 */ /* 0x000fc4000fffe03f */
[----:B------:R-:W-:Y:S01]  /*0f40*/  UIADD3 UR10, UR20, 0x2, URZ ;  /* 0x00000002140a7890 */ /* 0x000fe2000fffe03f */
[----:B------:R-:W-:Y:S01]  /*0f50*/  UMOV UR9, 0x40000040 ;  /* 0x4000004000097882 */ /* 0x000fe20000000000 */
[----:B------:R-:W-:Y:S01]  /*0f60*/  UMOV UR11, 0x40000040 ;  /* 0x40000040000b7882 */ /* 0x000fe20000000000 */
[----:B------:R-:W-:Y:S01]  /*0f70*/  UMOV UR13, 0x40000040 ;  /* 0x40000040000d7882 */ /* 0x000fe20000000000 */
[----:B------:R-:W-:Y:S01]  /*0f80*/  UMOV UR15, 0x40000040 ;  /* 0x40000040000f7882 */ /* 0x000fe20000000000 */
[----:B------:R-:W-:Y:S02]  /*0f90*/  UIADD3 UR16, UR4, 0x6, URZ ;  /* 0x0000000604107890 */ /* 0x000fe4000fffe03f */
[----:B------:R-:W-:Y:S01]  /*0fa0*/  UIADD3 UR18, UR20, 0x6, URZ ;  /* 0x0000000614127890 */ /* 0x000fe2000fffe03f */
[----:B------:R-:W-:Y:S01]  /*0fb0*/  UMOV UR17, 0x40000040 ;  /* 0x4000004000117882 */ /* 0x000fe20000000000 */
[----:B------:R-:W-:Y:S01]  /*0fc0*/  UMOV UR19, 0x40000040 ;  /* 0x4000004000137882 */ /* 0x000fe20000000000 */
[----:B------:R-:W-:Y:S01]  /*0fd0*/  ULOP3.LUT UR7, UR7, 0x8, URZ, 0xc, !UPT ;  /* 0x0000000807077892 */ /* 0x000fe2000f8e0c3f */
[----:B------:R-:W-:-:S02]  /*0fe0*/  WARPGROUP.DEPBAR.LE gsb0, 0x0 ;  /* 0x00008000000079c5 */ /* 0x000fc40000010000 */
[----:B------:R-:W-:-:S12]  /*0ff0*/  WARPGROUP.ARRIVE ;  /* 0x00000000000079c5 */ /* 0x000fd80000000000 */
[----:B------:R-:W-:Y:S01]  /*1000*/  QGMMA.64x256x32.F32.E4M3.E4M3 R24, gdesc[UR8], R24, gsb0 ;  /* 0x03e00000081879f3 */ /* 0x000fe20008000818 */
[----:B------:R-:W-:Y:S01]  /*1010*/  ULDC UR10, c[0x0][0x604] ;  /* 0x00018100000a7ab9 */ /* 0x000fe20000000800 */
[----:B------:R-:W-:Y:S01]  /*1020*/  ULDC UR11, c[0x0][0x604] ;  /* 0x00018100000b7ab9 */ /* 0x000fe20000000800 */
[----:B------:R-:W-:Y:S02]  /*1030*/  WARPGROUP.DEPBAR.LE gsb0, 0x0 ;  /* 0x00008000000079c5 */ /* 0x000fe40000010000 */
[----:B------:R-:W-:-:S15]  /*1040*/  WARPGROUP.ARRIVE ;  /* 0x00000000000079c5 */ /* 0x000fde0000000000 */
[----:B------:R-:W-:-:S08]  /*1050*/  NOP ;  /* 0x0000000000007918 */ /* 0x000fd00000000000 */
[----:B------:R-:W-:Y:S03]  /*1060*/  QGMMA.64x256x32.F32.E4M3.E4M3 R24, gdesc[UR12], R24, gsb0 ;  /* 0x03e000000c1879f3 */ /* 0x000fe60008000818 */
[----:B------:R-:W-:Y:S02]  /*1070*/  WARPGROUP.DEPBAR.LE gsb0, 0x0 ;  /* 0x00008000000079c5 */ /* 0x000fe40000010000 */
[----:B------:R-:W-:-:S15]  /*1080*/  WARPGROUP.ARRIVE ;  /* 0x00000000000079c5 */ /* 0x000fde0000000000 */
[----:B------:R-:W-:-:S08]  /*1090*/  NOP ;  /* 0x0000000000007918 */ /* 0x000fd00000000000 */
[----:B------:R-:W-:Y:S03]  /*10a0*/  QGMMA.64x256x32.F32.E4M3.E4M3 R24, gdesc[UR16], R24, gsb0 ;  /* 0x03e00000101879f3 */ /* 0x000fe60008000818 */
[----:B------:R-:W-:Y:S02]  /*10b0*/  WARPGROUP.DEPBAR.LE gsb0, 0x0 ;  /* 0x00008000000079c5 */ /* 0x000fe40000010000 */
[----:B--2---:R-:W-:-:S04]  /*10c0*/  FMNMX R3, R24, R25, !PT ;  /* 0x0000001918037209 */ /* 0x004fc80007800000 */
[----:B------:R-:W-:-:S04]  /*10d0*/  FMNMX R2, R28, R3, !PT ;  /* 0x000000031c027209 */ /* 0x000fc80007800000 */
        /* <DEDUP_REMOVED lines=9> */
[----:B------:R-:W-:Y:S02]  /*1170*/  FMNMX R2, R48, R3, !PT ;  /* 0x0000000330027209 */ /* 0x000fe40007800000 */
[----:B------:R-:W-:Y:S02]  /*1180*/  FMNMX R3, R26, R27, !PT ;  /* 0x0000001b1a037209 */ /* 0x000fe40007800000 */
[----:B------:R-:W-:Y:S02]  /*1190*/  FMNMX R5, R49, R2, !PT ;  /* 0x0000000231057209 */ /* 0x000fe40007800000 */
[----:B------:R-:W-:Y:S02]  /*11a0*/  FMNMX R2, R30, R3, !PT ;  /* 0x000000031e027209 */ /* 0x000fe40007800000 */
[----:B------:R-:W-:Y:S02]  /*11b0*/  FMNMX R4, R52, R5, !PT ;  /* 0x0000000534047209 */ /* 0x000fe40007800000 */
[----:B------:R-:W-:-:S02]  /*11c0*/  FMNMX R3, R31, R2, !PT ;  /* 0x000000021f037209 */ /* 0x000fc40007800000 */
        /* <DEDUP_REMOVED lines=97> */
[----:B------:R-:W-:-:S03]  /*17e0*/  FMNMX R2, R130, R3, !PT ;  /* 0x0000000382027209 */ /* 0x000fc60007800000 */
[----:B------:R-:W2:Y:S01]  /*17f0*/  SHFL.BFLY PT, R5, R4, 0x1, 0x1f ;  /* 0x0c201f0004057f89 */ /* 0x000ea200000e0000 */
[----:B------:R-:W-:-:S04]  /*1800*/  FMNMX R3, R131, R2, !PT ;  /* 0x0000000283037209 */ /* 0x000fc80007800000 */
[----:B------:R-:W-:-:S04]  /*1810*/  FMNMX R2, R134, R3, !PT ;  /* 0x0000000386027209 */ /* 0x000fc80007800000 */
[----:B------:R-:W-:-:S04]  /*1820*/  FMNMX R3, R135, R2, !PT ;  /* 0x0000000287037209 */ /* 0x000fc80007800000 */
[----:B------:R-:W-:-:S04]  /*1830*/  FMNMX R2, R138, R3, !PT ;  /* 0x000000038a027209 */ /* 0x000fc80007800000 */
[----:B------:R-:W-:-:S04]  /*1840*/  FMNMX R3, R139, R2, !PT ;  /* 0x000000028b037209 */ /* 0x000fc80007800000 */
[----:B------:R-:W-:Y:S02]  /*1850*/  FMNMX R2, R142, R3, !PT ;  /* 0x000000038e027209 */ /* 0x000fe40007800000 */
[----:B--2---:R-:W-:Y:S02]  /*1860*/  FMNMX R5, R4, R5, !PT ;  /* 0x0000000504057209 */ /* 0x004fe40007800000 */
[----:B------:R-:W-:-:S03]  /*1870*/  FMNMX R3, R143, R2, !PT ;  /* 0x000000028f037209 */ /* 0x000fc60007800000 */
[----:B------:R-:W2:Y:S01]  /*1880*/  SHFL.BFLY PT, R6, R5, 0x2, 0x1f ;  /* 0x0c401f0005067f89 */ /* 0x000ea200000e0000 */
[----:B------:R-:W-:-:S04]  /*1890*/  FMNMX R2, R146, R3, !PT ;  /* 0x0000000392027209 */ /* 0x000fc80007800000 */
[----:B------:R-:W-:-:S04]  /*18a0*/  FMNMX R3, R147, R2, !PT ;  /* 0x0000000293037209 */ /* 0x000fc80007800000 */
[----:B------:R-:W-:-:S04]  /*18b0*/  FMNMX R2, R150, R3, !PT ;  /* 0x0000000396027209 */ /* 0x000fc80007800000 */
[----:B------:R-:W-:-:S05]  /*18c0*/  FMNMX R3, R151, R2, !PT ;  /* 0x0000000297037209 */ /* 0x000fca0007800000 */
[----:B------:R-:W3:Y:S01]  /*18d0*/  SHFL.BFLY PT, R4, R3, 0x1, 0x1f ;  /* 0x0c201f0003047f89 */ /* 0x000ee200000e0000 */
[----:B--2---:R-:W-:-:S04]  /*18e0*/  FMNMX R2, R5, R6, !PT ;  /* 0x0000000605027209 */ /* 0x004fc80007800000 */
[----:B------:R-:W-:-:S04]  /*18f0*/  FSETP.NEU.AND P1, PT, R2, -INF , PT ;  /* 0xff8000000200780b */ /* 0x000fc80003f2d000 */
[----:B------:R-:W-:-:S05]  /*1900*/  FSEL R153, R2, RZ, P1 ;  /* 0x000000ff02997208 */ /* 0x000fca0000800000 */
[----:B------:R-:W-:Y:S01]  /*1910*/  FMUL R153, R153, UR10 ;  /* 0x0000000a99997c20 */ /* 0x000fe20008400000 */
[----:B------:R-:W-:-:S03]  /*1920*/  ULDC UR10, c[0x0][0x604] ;  /* 0x00018100000a7ab9 */ /* 0x000fc60000000800 */
[--C-:B------:R-:W-:Y:S01]  /*1930*/  FFMA R24, R24, UR10, -R153.reuse ;  /* 0x0000000a18187c23 */ /* 0x100fe20008000899 */
[----:B---3--:R-:W-:Y:S01]  /*1940*/  FMNMX R5, R3, R4, !PT ;  /* 0x0000000403057209 */ /* 0x008fe20007800000 */
[----:B------:R-:W-:Y:S02]  /*1950*/  ULDC UR10, c[0x0][0x604] ;  /* 0x00018100000a7ab9 */ /* 0x000fe40000000800 */
[--C-:B------:R-:W-:Y:S01]  /*1960*/  FFMA R6, R25, UR10, -R153.reuse ;  /* 0x0000000a19067c23 */ /* 0x100fe20008000899 */
[----:B------:R-:W-:Y:S01]  /*1970*/  FSETP.GEU.AND P2, PT, R24, -126, PT ;  /* 0xc2fc00001800780b */ /* 0x000fe20003f4e000 */
[----:B------:R-:W2:Y:S01]  /*1980*/  SHFL.BFLY PT, R10, R5, 0x2, 0x1f ;  /* 0x0c401f00050a7f89 */ /* 0x000ea200000e0000 */
[----:B------:R-:W-:Y:S02]  /*1990*/  ULDC UR10, c[0x0][0x604] ;  /* 0x00018100000a7ab9 */ /* 0x000fe40000000800 */
[----:B------:R-:W-:Y:S01]  /*19a0*/  FFMA R28, R28, UR10, -R153 ;  /* 0x0000000a1c1c7c23 */ /* 0x000fe20008000899 */
[----:B------:R-:W-:Y:S01]  /*19b0*/  FSETP.GEU.AND P1, PT, R6, -126, PT ;  /* 0xc2fc00000600780b */ /* 0x000fe20003f2e000 */
[----:B------:R-:W-:-:S02]  /*19c0*/  ULDC UR10, c[0x0][0x604] ;  /* 0x00018100000a7ab9 */ /* 0x000fc40000000800 */
[--C-:B------:R-:W-:Y:S01]  /*19d0*/  FFMA R12, R29, UR10, -R153.reuse ;  /* 0x0000000a1d0c7c23 */ /* 0x100fe20008000899 */
[----:B------:R-:W-:Y:S01]  /*19e0*/  FSETP.GEU.AND P6, PT, R28, -126, PT ;  /* 0xc2fc00001c00780b */ /* 0x000fe20003fce000 */
[----:B------:R-:W-:Y:S02]  /*19f0*/  ULDC UR10, c[0x0][0x604] ;  /* 0x00018100000a7ab9 */ /* 0x000fe40000000800 */
[--C-:B------:R-:W-:Y:S01]  /*1a00*/  FFMA R14, R32, UR10, -R153.reuse ;  /* 0x0000000a200e7c23 */ /* 0x100fe20008000899 */
[----:B------:R-:W-:Y:S01]  /*1a10*/  @!P2 FMUL R24, R24, 0.5 ;  /* 0x3f0000001818a820 */ /* 0x000fe20000400000 */
[----:B------:R-:W-:Y:S01]  /*1a20*/  ULDC UR10, c[0x0][0x604] ;  /* 0x00018100000a7ab9 */ /* 0x000fe20000000800 */
[----:B------:R-:W-:Y:S01]  /*1a30*/  FSETP.GEU.AND P5, PT, R12, -126, PT ;  /* 0xc2fc00000c00780b */ /* 0x000fe20003fae000 */
[--C-:B------:R-:W-:Y:S01]  /*1a40*/  FFMA R16, R33, UR10, -R153.reuse ;  /* 0x0000000a21107c23 */ /* 0x100fe20008000899 */
[----:B------:R-:W3:Y:S01]  /*1a50*/  MUFU.EX2 R4, R24 ;  /* 0x0000001800047308 */ /* 0x000ee20000000800 */
[----:B------:R-:W-:Y:S01]  /*1a60*/  ULDC UR10, c[0x0][0x604] ;  /* 0x00018100000a7ab9 */ /* 0x000fe20000000800 */
[----:B------:R-:W-:Y:S01]  /*1a70*/  @!P1 FMUL R6, R6, 0.5 ;  /* 0x3f00000006069820 */ /* 0x000fe20000400000 */
[--C-:B------:R-:W-:Y:S01]  /*1a80*/  FFMA R18, R36, UR10, -R153.reuse ;  /* 0x0000000a24127c23 */ /* 0x100fe20008000899 */
[----:B------:R-:W-:Y:S01]  /*1a90*/  FSETP.GEU.AND P4, PT, R14, -126, PT ;  /* 0xc2fc00000e00780b */ /* 0x000fe20003f8e000 */
[----:B------:R-:W-:Y:S01]  /*1aa0*/  @!P6 FMUL R28, R28, 0.5 ;  /* 0x3f0000001c1ce820 */ /* 0x000fe20000400000 */
[----:B------:R-:W-:Y:S01]  /*1ab0*/  ULDC UR10, c[0x0][0x604] ;  /* 0x00018100000a7ab9 */ /* 0x000fe20000000800 */
[----:B--2---:R-:W-:Y:S01]  /*1ac0*/  FMNMX R3, R5, R10, !PT ;  /* 0x0000000a05037209 */ /* 0x004fe20007800000 */
[----:B------:R-:W2:Y:S01]  /*1ad0*/  MUFU.EX2 R6, R6 ;  /* 0x0000000600067308 */ /* 0x000ea20000000800 */
[--C-:B------:R-:W-:Y:S01]  /*1ae0*/  FFMA R20, R37, UR10, -R153.reuse ;  /* 0x0000000a25147c23 */ /* 0x100fe20008000899 */
[----:B------:R-:W-:Y:S01]  /*1af0*/  ULDC UR10, c[0x0][0x604] ;  /* 0x00018100000a7ab9 */ /* 0x000fe20000000800 */
[C---:B------:R-:W-:Y:S01]  /*1b00*/  FSETP.NEU.AND P3, PT, R3.reuse, -INF , PT ;  /* 0xff8000000300780b */ /* 0x040fe20003f6d000 */
[--C-:B------:R-:W-:Y:S01]  /*1b10*/  FFMA R22, R40, UR10, -R153.reuse ;  /* 0x0000000a28167c23 */ /* 0x100fe20008000899 */
[----:B------:R-:W-:Y:S01]  /*1b20*/  ULDC UR10, c[0x0][0x604] ;  /* 0x00018100000a7ab9 */ /* 0x000fe20000000800 */
[----:B------:R-:W-:Y:S01]  /*1b30*/  @!P5 FMUL R12, R12, 0.5 ;  /* 0x3f0000000c0cd820 */ /* 0x000fe20000400000 */
[----:B------:R-:W-:Y:S01]  /*1b40*/  FSEL R155, R3, RZ, P3 ;  /* 0x000000ff039b7208 */ /* 0x000fe20001800000 */
[----:B------:R4:W5:Y:S01]  /*1b50*/  MUFU.EX2 R10, R28 ;  /* 0x0000001c000a7308 */ /* 0x0009620000000800 */
[----:B---3--:R-:W-:Y:S01]  /*1b60*/  @!P2 FMUL R4, R4, R4 ;  /* 0x000000040404a220 */ /* 0x008fe20000400000 */
[----:B------:R-:W-:Y:S01]  /*1b70*/  FSETP.GEU.AND P2, PT, R18, -126, PT ;  /* 0xc2fc00001200780b */ /* 0x000fe20003f4e000 */
[----:B------:R-:W-:Y:S01]  /*1b80*/  @!P4 FMUL R14, R14, 0.5 ;  /* 0x3f0000000e0ec820 */ /* 0x000fe20000400000 */
[----:B------:R-:W-:Y:S01]  /*1b90*/  FSETP.GEU.AND P3, PT, R16, -126, PT ;  /* 0xc2fc00001000780b */ /* 0x000fe20003f6e000 */
[----:B------:R-:W-:Y:S01]  /*1ba0*/  FFMA R24, R41, UR10, -R153 ;  /* 0x0000000a29187c23 */ /* 0x000fe20008000899 */
[----:B------:R-:W-:-:S02]  /*1bb0*/  ULDC UR10, c[0x0][0x604] ;  /* 0x00018100000a7ab9 */ /* 0x000fc40000000800 */
[----:B------:R-:W3:Y:S01]  /*1bc0*/  MUFU.EX2 R12, R12 ;  /* 0x0000000c000c7308 */ /* 0x000ee20000000800 */
[----:B--2---:R-:W-:Y:S01]  /*1bd0*/  @!P1 FMUL R6, R6, R6 ;  /* 0x0000000606069220 */ /* 0x004fe20000400000 */
[----:B------:R-:W-:Y:S01]  /*1be0*/  FSETP.GEU.AND P1, PT, R20, -126, PT ;  /* 0xc2fc00001400780b */ /* 0x000fe20003f2e000 */
[--C-:B----4-:R-:W-:Y:S01]  /*1bf0*/  FFMA R28, R44, UR10, -R153.reuse ;  /* 0x0000000a2c1c7c23 */ /* 0x110fe20008000899 */
[----:B------:R-:W-:Y:S02]  /*1c00*/  ULDC UR10, c[0x0][0x604] ;  /* 0x00018100000a7ab9 */ /* 0x000fe40000000800 */
[--C-:B------:R-:W-:Y:S01]  /*1c10*/  FFMA R32, R45, UR10, -R153.reuse ;  /* 0x0000000a2d207c23 */ /* 0x100fe20008000899 */
[----:B------:R-:W-:Y:S01]  /*1c20*/  @!P2 FMUL R18, R18, 0.5 ;  /* 0x3f0000001212a820 */ /* 0x000fe20000400000 */
[----:B------:R-:W2:Y:S01]  /*1c30*/  MUFU.EX2 R14, R14 ;  /* 0x0000000e000e7308 */ /* 0x000ea20000000800 */
[----:B-----5:R-:W-:Y:S01]  /*1c40*/  @!P6 FMUL R10, R10, R10 ;  /* 0x0000000a0a0ae220 */ /* 0x020fe20000400000 */
[----:B------:R-:W-:Y:S01]  /*1c50*/  FSETP.GEU.AND P6, PT, R22, -126, PT ;  /* 0xc2fc00001600780b */ /* 0x000fe20003fce000 */
[----:B------:R-:W-:Y:S01]  /*1c60*/  ULDC UR10, c[0x0][0x604] ;  /* 0x00018100000a7ab9 */ /* 0x000fe20000000800 */
[----:B------:R-:W-:Y:S01]  /*1c70*/  @!P3 FMUL R16, R16, 0.5 ;  /* 0x3f0000001010b820 */ /* 0x000fe20000400000 */
[--C-:B------:R-:W-:Y:S01]  /*1c80*/  FFMA R36, R48, UR10, -R153.reuse ;  /* 0x0000000a30247c23 */ /* 0x100fe20008000899 */
[----:B------:R-:W-:Y:S01]  /*1c90*/  ULDC UR10, c[0x0][0x604] ;  /* 0x00018100000a7ab9 */ /* 0x000fe20000000800 */
[----:B------:R-:W-:Y:S01]  /*1ca0*/  @!P1 FMUL R20, R20, 0.5 ;  /* 0x3f00000014149820 */ /* 0x000fe20000400000 */
[----:B------:R-:W4:Y:S01]  /*1cb0*/  MUFU.EX2 R18, R18 ;  /* 0x0000001200127308 */ /* 0x000f220000000800 */
[--C-:B------:R-:W-:Y:S01]  /*1cc0*/  FFMA R40, R49, UR10, -R153.reuse ;  /* 0x0000000a31287c23 */ /* 0x100fe20008000899 */
[----:B------:R-:W-:Y:S01]  /*1cd0*/  ULDC UR10, c[0x0][0x604] ;  /* 0x00018100000a7ab9 */ /* 0x000fe20000000800 */
[----:B---3--:R-:W-:Y:S01]  /*1ce0*/  @!P5 FMUL R12, R12, R12 ;  /* 0x0000000c0c0cd220 */ /* 0x008fe20000400000 */
[--C-:B------:R-:W-:Y:S01]  /*1cf0*/  FFMA R44, R52, UR10, -R153.reuse ;  /* 0x0000000a342c7c23 */ /* 0x100fe20008000899 */
[----:B------:R-:W-:Y:S01]  /*1d00*/  FSETP.GEU.AND P5, PT, R24, -126, PT ;  /* 0xc2fc00001800780b */ /* 0x000fe20003fae000 */
[----:B------:R-:W-:Y:S01]  /*1d10*/  ULDC UR10, c[0x0][0x604] ;  /* 0x00018100000a7ab9 */ /* 0x000fe20000000800 */
[----:B------:R-:W-:Y:S01]  /*1d20*/  @!P6 FMUL R22, R22, 0.5 ;  /* 0x3f0000001616e820 */ /* 0x000fe20000400000 */
[----:B------:R-:W3:Y:S01]  /*1d30*/  MUFU.EX2 R20, R20 ;  /* 0x0000001400147308 */ /* 0x000ee20000000800 */
[----:B--2---:R-:W-:Y:S01]  /*1d40*/  @!P4 FMUL R14, R14, R14 ;  /* 0x0000000e0e0ec220 */ /* 0x004fe20000400000 */
[----:B------:R-:W-:Y:S01]  /*1d50*/  FSETP.GEU.AND P4, PT, R28, -126, PT ;  /* 0xc2fc00001c00780b */ /* 0x000fe20003f8e000 */
[----:B------:R-:W-:Y:S01]  /*1d60*/  FFMA R48, R53, UR10, -R153 ;  /* 0x0000000a35307c23 */ /* 0x000fe20008000899 */
[----:B------:R-:W-:-:S02]  /*1d70*/  ULDC UR10, c[0x0][0x604] ;  /* 0x00018100000a7ab9 */ /* 0x000fc40000000800 */
[--C-:B------:R-:W-:Y:S01]  /*1d80*/  FFMA R52, R56, UR10, -R153.reuse ;  /* 0x0000000a38347c23 */ /* 0x100fe20008000899 */
[----:B------:R-:W-:Y:S01]  /*1d90*/  ULDC UR10, c[0x0][0x604] ;  /* 0x00018100000a7ab9 */ /* 0x000fe20000000800 */
[----:B------:R-:W2:Y:S01]  /*1da0*/  MUFU.EX2 R22, R22 ;  /* 0x0000001600167308 */ /* 0x000ea20000000800 */
[----:B----4-:R-:W-:Y:S01]  /*1db0*/  @!P2 FMUL R18, R18, R18 ;  /* 0x000000121212a220 */ /* 0x010fe20000400000 */
[----:B------:R-:W-:Y:S01]  /*1dc0*/  FSETP.GEU.AND P2, PT, R36, -126, PT ;  /* 0xc2fc00002400780b */ /* 0x000fe20003f4e000 */
[--C-:B------:R-:W-:Y:S01]  /*1dd0*/  FFMA R56, R57, UR10, -R153.reuse ;  /* 0x0000000a39387c23 */ /* 0x100fe20008000899 */
[----:B------:R-:W-:Y:S01]  /*1de0*/  ULDC UR10, c[0x0][0x604] ;  /* 0x00018100000a7ab9 */ /* 0x000fe20000000800 */
[----:B------:R-:W-:Y:S01]  /*1df0*/  @!P5 FMUL R24, R24, 0.5 ;  /* 0x3f0000001818d820 */ /* 0x000fe20000400000 */
[----:B------:R-:W-:Y:S01]  /*1e00*/  FFMA R60, R60, UR10, -R153 ;  /* 0x0000000a3c3c7c23 */ /* 0x000fe20008000899 */
[----:B------:R-:W-:Y:S01]  /*1e10*/  @!P4 FMUL R28, R28, 0.5 ;  /* 0x3f0000001c1cc820 */ /* 0x000fe20000400000 */
[----:B------:R-:W4:Y:S01]  /*1e20*/  MUFU.EX2 R16, R16 ;  /* 0x0000001000107308 */ /* 0x000f220000000800 */
[----:B---3--:R-:W-:Y:S01]  /*1e30*/  @!P1 FMUL R20, R20, R20 ;  /* 0x0000001414149220 */ /* 0x008fe20000400000 */
[----:B------:R-:W-:Y:S01]  /*1e40*/  FSETP.GEU.AND P1, PT, R40, -126, PT ;  /* 0xc2fc00002800780b */ /* 0x000fe20003f2e000 */
[----:B------:R-:W-:-:S02]  /*1e50*/  ULDC UR10, c[0x0][0x604] ;  /* 0x00018100000a7ab9 */ /* 0x000fc40000000800 */
[--C-:B------:R-:W-:Y:S01]  /*1e60*/  FFMA R61, R61, UR10, -R153.reuse ;  /* 0x0000000a3d3d7c23 */ /* 0x100fe20008000899 */
[----:B------:R-:W-:Y:S01]  /*1e70*/  ULDC UR10, c[0x0][0x604] ;  /* 0x00018100000a7ab9 */ /* 0x000fe20000000800 */
[----:B------:R-:W-:Y:S01]  /*1e80*/  @!P2 FMUL R36, R36, 0.5 ;  /* 0x3f0000002424a820 */ /* 0x000fe20000400000 */
[----:B------:R-:W3:Y:S01]  /*1e90*/  MUFU.EX2 R28, R28 ;  /* 0x0000001c001c7308 */ /* 0x000ee20000000800 */
[----:B--2---:R-:W-:Y:S01]  /*1ea0*/  @!P6 FMUL R22, R22, R22 ;  /* 0x000000161616e220 */ /* 0x004fe20000400000 */
[----:B------:R-:W-:Y:S01]  /*1eb0*/  FSETP.GEU.AND P6, PT, R44, -126, PT ;  /* 0xc2fc00002c00780b */ /* 0x000fe20003fce000 */
[--C-:B------:R-:W-:Y:S01]  /*1ec0*/  FFMA R5, R64, UR10, -R153.reuse ;  /* 0x0000000a40057c23 */ /* 0x100fe20008000899 */
[----:B------:R-:W-:Y:S02]  /*1ed0*/  ULDC UR10, c[0x0][0x604] ;  /* 0x00018100000a7ab9 */ /* 0x000fe40000000800 */
[----:B------:R-:W-:Y:S01]  /*1ee0*/  FFMA R65, R65, UR10, -R153 ;  /* 0x0000000a41417c23 */ /* 0x000fe20008000899 */
[----:B------:R-:W-:Y:S01]  /*1ef0*/  @!P1 FMUL R40, R40, 0.5 ;  /* 0x3f00000028289820 */ /* 0x000fe20000400000 */
[----:B------:R-:W2:Y:S01]  /*1f00*/  MUFU.EX2 R36, R36 ;  /* 0x0000002400247308 */ /* 0x000ea20000000800 */
[----:B----4-:R-:W-:Y:S01]  /*1f10*/  @!P3 FMUL R16, R16, R16 ;  /* 0x000000101010b220 */ /* 0x010fe20000400000 */
[----:B------:R-:W-:Y:S01]  /*1f20*/  FSETP.GEU.AND P3, PT, R32, -126, PT ;  /* 0xc2fc00002000780b */ /* 0x000fe20003f6e000 */
[----:B------:R-:W-:-:S02]  /*1f30*/  ULDC UR10, c[0x0][0x604] ;  /* 0x00018100000a7ab9 */ /* 0x000fc40000000800 */
[--C-:B------:R-:W-:Y:S01]  /*1f40*/  FFMA R7, R68, UR10, -R153.reuse ;  /* 0x0000000a44077c23 */ /* 0x100fe20008000899 */
[----:B------:R-:W-:Y:S01]  /*1f50*/  ULDC UR10, c[0x0][0x604] ;  /* 0x00018100000a7ab9 */ /* 0x000fe20000000800 */
[----:B------:R-:W-:Y:S01]  /*1f60*/  @!P6 FMUL R44, R44, 0.5 ;  /* 0x3f0000002c2ce820 */ /* 0x000fe20000400000 */
[----:B------:R-:W4:Y:S01]  /*1f70*/  MUFU.EX2 R40, R40 ;  /* 0x0000002800287308 */ /* 0x000f220000000800 */
[----:B---3--:R-:W-:Y:S01]  /*1f80*/  @!P4 FMUL R28, R28, R28 ;  /* 0x0000001c1c1cc220 */ /* 0x008fe20000400000 */
[----:B------:R-:W-:Y:S01]  /*1f90*/  FSETP.GEU.AND P4, PT, R52, -126, PT ;  /* 0xc2fc00003400780b */ /* 0x000fe20003f8e000 */
[--C-:B------:R-:W-:Y:S01]  /*1fa0*/  FFMA R69, R69, UR10, -R153.reuse ;  /* 0x0000000a45457c23 */ /* 0x100fe20008000899 */
[----:B------:R-:W-:Y:S02]  /*1fb0*/  ULDC UR10, c[0x0][0x604] ;  /* 0x00018100000a7ab9 */ /* 0x000fe40000000800 */
[----:B------:R-:W-:Y:S01]  /*1fc0*/  FFMA R9, R72, UR10, -R153 ;  /* 0x0000000a48097c23 */ /* 0x000fe20008000899 */
[----:B------:R-:W-:Y:S01]  /*1fd0*/  @!P3 FMUL R32, R32, 0.5 ;  /* 0x3f0000002020b820 */ /* 0x000fe20000400000 */
[----:B------:R-:W3:Y:S01]  /*1fe0*/  MUFU.EX2 R44, R44 ;  /* 0x0000002c002c7308 */ /* 0x000ee20000000800 */
[----:B--2---:R-:W-:Y:S01]  /*1ff0*/  @!P2 FMUL R36, R36, R36 ;  /* 0x000000242424a220 */ /* 0x004fe20000400000 */
[----:B------:R-:W-:Y:S01]  /*2000*/  FSETP.GEU.AND P2, PT, R60, -126, PT ;  /* 0xc2fc00003c00780b */ /* 0x000fe20003f4e000 */
[----:B------:R-:W-:-:S02]  /*2010*/  ULDC UR10, c[0x0][0x604] ;  /* 0x00018100000a7ab9 */ /* 0x000fc40000000800 */
[----:B------:R-:W-:Y:S01]  /*2020*/  FFMA R73, R73, UR10, -R153 ;  /* 0x0000000a49497c23 */ /* 0x000fe20008000899 */
[----:B------:R-:W-:Y:S01]  /*2030*/  ULDC UR10, c[0x0][0x604] ;  /* 0x00018100000a7ab9 */ /* 0x000fe20000000800 */
[----:B------:R-:W-:Y:S01]  /*2040*/  @!P4 FMUL R52, R52, 0.5 ;  /* 0x3f0000003434c820 */ /* 0x000fe20000400000 */
[----:B------:R-:W2:Y:S01]  /*2050*/  MUFU.EX2 R24, R24 ;  /* 0x0000001800187308 */ /* 0x000ea20000000800 */
[----:B----4-:R-:W-:Y:S01]  /*2060*/  @!P1 FMUL R40, R40, R40 ;  /* 0x0000002828289220 */ /* 0x010fe20000400000 */
[----:B------:R-:W-:-:S05]  /*2070*/  FSETP.GEU.AND P1, PT, R61, -126, PT ;  /* 0xc2fc00003d00780b */ /* 0x000fca0003f2e000 */
[----:B------:R-:W-:Y:S01]  /*2080*/  @!P2 FMUL R60, R60, 0.5 ;  /* 0x3f0000003c3ca820 */ /* 0x000fe20000400000 */
[----:B------:R-:W4:Y:S01]  /*2090*/  MUFU.EX2 R32, R32 ;  /* 0x0000002000207308 */ /* 0x000f220000000800 */
[----:B---3--:R-:W-:Y:S01]  /*20a0*/  @!P6 FMUL R44, R44, R44 ;  /* 0x0000002c2c2ce220 */ /* 0x008fe20000400000 */
[----:B------:R-:W-:-:S05]  /*20b0*/  FSETP.GEU.AND P6, PT, R5, -126, PT ;  /* 0xc2fc00000500780b */ /* 0x000fca0003fce000 */
[----:B------:R-:W-:Y:S01]  /*20c0*/  @!P1 FMUL R61, R61, 0.5 ;  /* 0x3f0000003d3d9820 */ /* 0x000fe20000400000 */
[----:B------:R-:W3:Y:S01]  /*20d0*/  MUFU.EX2 R60, R60 ;  /* 0x0000003c003c7308 */ /* 0x000ee20000000800 */
[----:B--2---:R-:W-:Y:S01]  /*20e0*/  @!P5 FMUL R24, R24, R24 ;  /* 0x000000181818d220 */ /* 0x004fe20000400000 */
[----:B------:R-:W-:-:S05]  /*20f0*/  FSETP.GEU.AND P5, PT, R48, -126, PT ;  /* 0xc2fc00003000780b */ /* 0x000fca0003fae000 */
[----:B------:R-:W-:Y:S01]  /*2100*/  @!P6 FMUL R5, R5, 0.5 ;  /* 0x3f0000000505e820 */ /* 0x000fe20000400000 */
[----:B------:R-:W2:Y:S01]  /*2110*/  MUFU.EX2 R52, R52 ;  /* 0x0000003400347308 */ /* 0x000ea20000000800 */
[----:B----4-:R-:W-:Y:S01]  /*2120*/  @!P3 FMUL R32, R32, R32 ;  /* 0x000000202020b220 */ /* 0x010fe20000400000 */
[----:B------:R-:W-:-:S05]  /*2130*/  FSETP.GEU.AND P3, PT, R56, -126, PT ;  /* 0xc2fc00003800780b */ /* 0x000fca0003f6e000 */
[----:B------:R-:W-:Y:S01]  /*2140*/  @!P5 FMUL R48, R48, 0.5 ;  /* 0x3f0000003030d820 */ /* 0x000fe20000400000 */
[----:B------:R4:W5:Y:S01]  /*2150*/  MUFU.EX2 R68, R5 ;  /* 0x0000000500447308 */ /* 0x0009620000000800 */
[----:B---3--:R-:W-:Y:S01]  /*2160*/  @!P2 FMUL R60, R60, R60 ;  /* 0x0000003c3c3ca220 */ /* 0x008fe20000400000 */
[----:B------:R-:W-:-:S04]  /*2170*/  FSETP.GEU.AND P2, PT, R9, -126, PT ;  /* 0xc2fc00000900780b */ /* 0x000fc80003f4e000 */
[----:B------:R-:W-:Y:S01]  /*2180*/  F2FP.SATFINITE.E4M3.F32.PACK_AB_MERGE_C R169, R215, R60, RZ ;  /* 0x0000003cd7a9723e */ /* 0x000fe200048070ff */
[----:B------:R-:W-:Y:S01]  /*2190*/  @!P3 FMUL R56, R56, 0.5 ;  /* 0x3f0000003838b820 */ /* 0x000fe20000400000 */
[----:B------:R-:W3:Y:S01]  /*21a0*/  MUFU.EX2 R64, R61 ;  /* 0x0000003d00407308 */ /* 0x000ee20000000800 */
[----:B--2---:R-:W-:Y:S01]  /*21b0*/  @!P4 FMUL R52, R52, R52 ;  /* 0x000000343434c220 */ /* 0x004fe20000400000 */
[----:B------:R-:W-:Y:S01]  /*21c0*/  FSETP.GEU.AND P4, PT, R7, -126, PT ;  /* 0xc2fc00000700780b */ /* 0x000fe20003f8e000 */
[--C-:B----4-:R-:W-:Y:S01]  /*21d0*/  FFMA R5, R76, UR10, -R153.reuse ;  /* 0x0000000a4c057c23 */ /* 0x110fe20008000899 */
[----:B------:R-:W-:Y:S01]  /*21e0*/  ULDC UR10, c[0x0][0x604] ;  /* 0x00018100000a7ab9 */ /* 0x000fe20000000800 */
[----:B------:R-:W-:Y:S01]  /*21f0*/  LOP3.LUT R169, R169, 0xff, RZ, 0xc0, !PT ;  /* 0x000000ffa9a97812 */ /* 0x000fe200078ec0ff */
[----:B------:R-:W-:Y:S01]  /*2200*/  FFMA R77, R77, UR10, -R153 ;  /* 0x0000000a4d4d7c23 */ /* 0x000fe20008000899 */
[----:B------:R-:W-:Y:S01]  /*2210*/  @!P2 FMUL R9, R9, 0.5 ;  /* 0x3f0000000909a820 */ /* 0x000fe20000400000 */
[----:B------:R-:W2:Y:S01]  /*2220*/  MUFU.EX2 R48, R48 ;  /* 0x0000003000307308 */ /* 0x000ea20000000800 */
[----:B-----5:R-:W-:Y:S01]  /*2230*/  @!P6 FMUL R68, R68, R68 ;  /* 0x000000444444e220 */ /* 0x020fe20000400000 */
[----:B------:R-:W-:Y:S01]  /*2240*/  FSETP.GEU.AND P6, PT, R5, -126, PT ;  /* 0xc2fc00000500780b */ /* 0x000fe20003fce000 */
[----:B------:R-:W-:Y:S01]  /*2250*/  ULDC UR10, c[0x0][0x604] ;  /* 0x00018100000a7ab9 */ /* 0x000fe20000000800 */
[----:B------:R-:W-:-:S02]  /*2260*/  F2FP.SATFINITE.E4M3.F32.PACK_AB_MERGE_C R163, R215, R52, RZ ;  /* 0x00000034d7a3723e */ /* 0x000fc400048070ff */
[----:B------:R-:W-:Y:S01]  /*2270*/  F2FP.SATFINITE.E4M3.F32.PACK_AB_MERGE_C R171, R215, R68, RZ ;  /* 0x00000044d7ab723e */ /* 0x000fe200048070ff */
[----:B------:R-:W-:Y:S01]  /*2280*/  @!P4 FMUL R7, R7, 0.5 ;  /* 0x3f0000000707c820 */ /* 0x000fe20000400000 */
[----:B------:R-:W4:Y:S01]  /*2290*/  MUFU.EX2 R56, R56 ;  /* 0x0000003800387308 */ /* 0x000f220000000800 */
[----:B---3--:R-:W-:Y:S01]  /*22a0*/  @!P1 FMUL R64, R64, R64 ;  /* 0x0000004040409220 */ /* 0x008fe20000400000 */
[----:B------:R-:W-:Y:S02]  /*22b0*/  FSETP.GEU.AND P1, PT, R73, -126, PT ;  /* 0xc2fc00004900780b */ /* 0x000fe40003f2e000 */
[----:B------:R-:W-:Y:S02]  /*22c0*/  LOP3.LUT R171, R171, 0xff, RZ, 0xc0, !PT ;  /* 0x000000ffabab7812 */ /* 0x000fe400078ec0ff */
[----:B------:R-:W-:Y:S01]  /*22d0*/  LOP3.LUT R163, R163, 0xff, RZ, 0xc0, !PT ;  /* 0x000000ffa3a37812 */ /* 0x000fe200078ec0ff */
[----:B------:R-:W-:Y:S01]  /*22e0*/  @!P6 FMUL R5, R5, 0.5 ;  /* 0x3f0000000505e820 */ /* 0x000fe20000400000 */
[----:B------:R-:W3:Y:S01]  /*22f0*/  MUFU.EX2 R76, R9 ;  /* 0x00000009004c7308 */ /* 0x000ee20000000800 */
[----:B--2---:R-:W-:Y:S01]  /*2300*/  @!P5 FMUL R48, R48, R48 ;  /* 0x000000303030d220 */ /* 0x004fe20000400000 */
[----:B------:R-:W-:-:S05]  /*2310*/  FSETP.GEU.AND P5, PT, R65, -126, PT ;  /* 0xc2fc00004100780b */ /* 0x000fca0003fae000 */
[----:B------:R-:W-:Y:S01]  /*2320*/  @!P1 FMUL R73, R73, 0.5 ;  /* 0x3f00000049499820 */ /* 0x000fe20000400000 */
[----:B------:R2:W5:Y:S01]  /*2330*/  MUFU.EX2 R72, R7 ;  /* 0x0000000700487308 */ /* 0x0005620000000800 */
[----:B----4-:R-:W-:Y:S01]  /*2340*/  @!P3 FMUL R56, R56, R56 ;  /* 0x000000383838b220 */ /* 0x010fe20000400000 */
[----:B------:R-:W-:-:S04]  /*2350*/  FSETP.GEU.AND P3, PT, R69, -126, PT ;  /* 0xc2fc00004500780b */ /* 0x000fc80003f6e000 */
[----:B------:R-:W-:Y:S01]  /*2360*/  F2FP.SATFINITE.E4M3.F32.PACK_AB_MERGE_C R165, R215, R56, RZ ;  /* 0x00000038d7a5723e */ /* 0x000fe200048070ff */
[----:B------:R-:W-:Y:S01]  /*2370*/  @!P5 FMUL R65, R65, 0.5 ;  /* 0x3f0000004141d820 */ /* 0x000fe20000400000 */
[----:B------:R-:W4:Y:S01]  /*2380*/  MUFU.EX2 R156, R73 ;  /* 0x00000049009c7308 */ /* 0x000f220000000800 */
[--C-:B--2---:R-:W-:Y:S01]  /*2390*/  FFMA R7, R80, UR10, -R153.reuse ;  /* 0x0000000a50077c23 */ /* 0x104fe20008000899 */
[----:B------:R-:W-:Y:S01]  /*23a0*/  ULDC UR10, c[0x0][0x604] ;  /* 0x00018100000a7ab9 */ /* 0x000fe20000000800 */
[----:B---3--:R-:W-:Y:S01]  /*23b0*/  @!P2 FMUL R76, R76, R76 ;  /* 0x0000004c4c4ca220 */ /* 0x008fe20000400000 */
[--C-:B------:R-:W-:Y:S01]  /*23c0*/  FFMA R81, R81, UR10, -R153.reuse ;  /* 0x0000000a51517c23 */ /* 0x100fe20008000899 */
[----:B------:R-:W-:Y:S02]  /*23d0*/  ULDC UR10, c[0x0][0x604] ;  /* 0x00018100000a7ab9 */ /* 0x000fe40000000800 */
[--C-:B------:R-:W-:Y:S01]  /*23e0*/  FFMA R9, R84, UR10, -R153.reuse ;  /* 0x0000000a54097c23 */ /* 0x100fe20008000899 */
[----:B------:R2:W3:Y:S01]  /*23f0*/  MUFU.EX2 R80, R5 ;  /* 0x0000000500507308 */ /* 0x0004e20000000800 */
[----:B------:R-:W-:Y:S01]  /*2400*/  @!P3 FMUL R69, R69, 0.5 ;  /* 0x3f0000004545b820 */ /* 0x000fe20000400000 */
[----:B-----5:R-:W-:Y:S01]  /*2410*/  @!P4 FMUL R72, R72, R72 ;  /* 0x000000484848c220 */ /* 0x020fe20000400000 */
[----:B------:R-:W-:Y:S01]  /*2420*/  ULDC UR10, c[0x0][0x604] ;  /* 0x00018100000a7ab9 */ /* 0x000fe20000000800 */
[----:B------:R-:W-:Y:S01]  /*2430*/  FSETP.GEU.AND P2, PT, R9, -126, PT ;  /* 0xc2fc00000900780b */ /* 0x000fe20003f4e000 */
[--C-:B------:R-:W-:Y:S01]  /*2440*/  FFMA R85, R85, UR10, -R153.reuse ;  /* 0x0000000a55557c23 */ /* 0x100fe20008000899 */
[----:B------:R-:W-:Y:S01]  /*2450*/  FSETP.GEU.AND P4, PT, R7, -126, PT ;  /* 0xc2fc00000700780b */ /* 0x000fe20003f8e000 */
[----:B------:R-:W-:Y:S01]  /*2460*/  ULDC UR10, c[0x0][0x604] ;  /* 0x00018100000a7ab9 */ /* 0x000fe20000000800 */
[----:B------:R-:W5:Y:S01]  /*2470*/  MUFU.EX2 R152, R65 ;  /* 0x0000004100987308 */ /* 0x000f620000000800 */
[----:B--2---:R-:W-:Y:S01]  /*2480*/  FFMA R5, R88, UR10, -R153 ;  /* 0x0000000a58057c23 */ /* 0x004fe20008000899 */
[----:B----4-:R-:W-:Y:S01]  /*2490*/  @!P1 FMUL R156, R156, R156 ;  /* 0x0000009c9c9c9220 */ /* 0x010fe20000400000 */
[----:B------:R-:W-:Y:S01]  /*24a0*/  FSETP.GEU.AND P1, PT, R85, -126, PT ;  /* 0xc2fc00005500780b */ /* 0x000fe20003f2e000 */
[----:B------:R-:W-:Y:S01]  /*24b0*/  ULDC UR10, c[0x0][0x604] ;  /* 0x00018100000a7ab9 */ /* 0x000fe20000000800 */
[----:B------:R-:W-:-:S03]  /*24c0*/  F2FP.SATFINITE.E4M3.F32.PACK_AB_MERGE_C R173, R215, R72, RZ ;  /* 0x00000048d7ad723e */ /* 0x000fc600048070ff */
[----:B------:R-:W2:Y:S01]  /*24d0*/  MUFU.EX2 R154, R69 ;  /* 0x00000045009a7308 */ /* 0x000ea20000000800 */
[----:B---3--:R-:W-:Y:S01]  /*24e0*/  @!P6 FMUL R80, R80, R80 ;  /* 0x000000505050e220 */ /* 0x008fe20000400000 */
[----:B------:R-:W-:Y:S01]  /*24f0*/  FSETP.GEU.AND P6, PT, R5, -126, PT ;  /* 0xc2fc00000500780b */ /* 0x000fe20003fce000 */
[----:B------:R-:W-:Y:S01]  /*2500*/  @!P2 FMUL R9, R9, 0.5 ;  /* 0x3f0000000909a820 */ /* 0x000fe20000400000 */
[----:B------:R-:W-:Y:S01]  /*2510*/  @!P4 FMUL R7, R7, 0.5 ;  /* 0x3f0000000707c820 */ /* 0x000fe20000400000 */
[----:B------:R-:W-:-:S03]  /*2520*/  LOP3.LUT R173, R173, 0xff, RZ, 0xc0, !PT ;  /* 0x000000ffadad7812 */ /* 0x000fc600078ec0ff */
[----:B------:R-:W3:Y:S01]  /*2530*/  MUFU.EX2 R88, R9 ;  /* 0x0000000900587308 */ /* 0x000ee20000000800 */
[----:B-----5:R-:W-:Y:S01]  /*2540*/  @!P5 FMUL R152, R152, R152 ;  /* 0x000000989898d220 */ /* 0x020fe20000400000 */
[----:B------:R-:W-:Y:S01]  /*2550*/  FSETP.GEU.AND P5, PT, R77, -126, PT ;  /* 0xc2fc00004d00780b */ /* 0x000fe20003fae000 */
[----:B------:R-:W-:-:S04]  /*2560*/  @!P1 FMUL R85, R85, 0.5 ;  /* 0x3f00000055559820 */ /* 0x000fc80000400000 */
[----:B------:R-:W-:Y:S01]  /*2570*/  @!P6 FMUL R5, R5, 0.5 ;  /* 0x3f0000000505e820 */ /* 0x000fe20000400000 */
[----:B------:R4:W5:Y:S01]  /*2580*/  MUFU.EX2 R84, R7 ;  /* 0x0000000700547308 */ /* 0x0009620000000800 */
[----:B--2---:R-:W-:Y:S01]  /*2590*/  @!P3 FMUL R154, R154, R154 ;  /* 0x0000009a9a9ab220 */ /* 0x004fe20000400000 */
[----:B------:R-:W-:-:S05]  /*25a0*/  FSETP.GEU.AND P3, PT, R81, -126, PT ;  /* 0xc2fc00005100780b */ /* 0x000fca0003f6e000 */
[----:B------:R-:W-:Y:S01]  /*25b0*/  @!P5 FMUL R77, R77, 0.5 ;  /* 0x3f0000004d4dd820 */ /* 0x000fe20000400000 */
[----:B------:R-:W2:Y:S01]  /*25c0*/  MUFU.EX2 R5, R5 ;  /* 0x0000000500057308 */ /* 0x000ea20000000800 */
[--C-:B----4-:R-:W-:Y:S01]  /*25d0*/  FFMA R7, R89, UR10, -R153.reuse ;  /* 0x0000000a59077c23 */ /* 0x110fe20008000899 */
[----:B------:R-:W-:Y:S01]  /*25e0*/  ULDC UR10, c[0x0][0x604] ;  /* 0x00018100000a7ab9 */ /* 0x000fe20000000800 */
[----:B---3--:R-:W-:Y:S01]  /*25f0*/  @!P2 FMUL R88, R88, R88 ;  /* 0x000000585858a220 */ /* 0x008fe20000400000 */
[--C-:B------:R-:W-:Y:S01]  /*2600*/  FFMA R92, R92, UR10, -R153.reuse ;  /* 0x0000000a5c5c7c23 */ /* 0x100fe20008000899 */
[----:B------:R-:W-:Y:S02]  /*2610*/  ULDC UR10, c[0x0][0x604] ;  /* 0x00018100000a7ab9 */ /* 0x000fe40000000800 */
[--C-:B------:R-:W-:Y:S01]  /*2620*/  FFMA R11, R93, UR10, -R153.reuse ;  /* 0x0000000a5d0b7c23 */ /* 0x100fe20008000899 */
[----:B------:R-:W-:Y:S01]  /*2630*/  ULDC UR10, c[0x0][0x604] ;  /* 0x00018100000a7ab9 */ /* 0x000fe20000000800 */
[----:B------:R-:W-:Y:S01]  /*2640*/  @!P3 FMUL R81, R81, 0.5 ;  /* 0x3f0000005151b820 */ /* 0x000fe20000400000 */
[--C-:B------:R-:W-:Y:S01]  /*2650*/  FFMA R13, R96, UR10, -R153.reuse ;  /* 0x0000000a600d7c23 */ /* 0x100fe20008000899 */
[----:B------:R-:W3:Y:S01]  /*2660*/  MUFU.EX2 R162, R85 ;  /* 0x0000005500a27308 */ /* 0x000ee20000000800 */
[----:B------:R-:W-:Y:S01]  /*2670*/  ULDC UR10, c[0x0][0x604] ;  /* 0x00018100000a7ab9 */ /* 0x000fe20000000800 */
[----:B-----5:R-:W-:Y:S01]  /*2680*/  @!P4 FMUL R84, R84, R84 ;  /* 0x000000545454c220 */ /* 0x020fe20000400000 */
[--C-:B------:R-:W-:Y:S01]  /*2690*/  FFMA R15, R97, UR10, -R153.reuse ;  /* 0x0000000a610f7c23 */ /* 0x100fe20008000899 */
[----:B------:R-:W-:Y:S01]  /*26a0*/  FSETP.GEU.AND P2, PT, R13, -126, PT ;  /* 0xc2fc00000d00780b */ /* 0x000fe20003f4e000 */
[----:B------:R-:W-:Y:S01]  /*26b0*/  ULDC UR10, c[0x0][0x604] ;  /* 0x00018100000a7ab9 */ /* 0x000fe20000000800 */
[----:B------:R-:W-:Y:S01]  /*26c0*/  FSETP.GEU.AND P4, PT, R92, -126, PT ;  /* 0xc2fc00005c00780b */ /* 0x000fe20003f8e000 */
[----:B------:R-:W-:Y:S01]  /*26d0*/  FFMA R17, R100, UR10, -R153 ;  /* 0x0000000a64117c23 */ /* 0x000fe20008000899 */
[----:B------:R-:W4:Y:S01]  /*26e0*/  MUFU.EX2 R158, R77 ;  /* 0x0000004d009e7308 */ /* 0x000f220000000800 */
[----:B--2---:R-:W-:Y:S01]  /*26f0*/  @!P6 FMUL R5, R5, R5 ;  /* 0x000000050505e220 */ /* 0x004fe20000400000 */
[----:B------:R-:W-:-:S02]  /*2700*/  ULDC UR10, c[0x0][0x604] ;  /* 0x00018100000a7ab9 */ /* 0x000fc40000000800 */
[----:B------:R-:W-:Y:S01]  /*2710*/  FSETP.GEU.AND P6, PT, R17, -126, PT ;  /* 0xc2fc00001100780b */ /* 0x000fe20003fce000 */
[--C-:B------:R-:W-:Y:S01]  /*2720*/  FFMA R19, R101, UR10, -R153.reuse ;  /* 0x0000000a65137c23 */ /* 0x100fe20008000899 */
[----:B------:R-:W-:Y:S02]  /*2730*/  ULDC UR10, c[0x0][0x604] ;  /* 0x00018100000a7ab9 */ /* 0x000fe40000000800 */
[----:B------:R-:W2:Y:S01]  /*2740*/  MUFU.EX2 R160, R81 ;  /* 0x0000005100a07308 */ /* 0x000ea20000000800 */
[----:B------:R-:W-:Y:S01]  /*2750*/  @!P2 FMUL R13, R13, 0.5 ;  /* 0x3f0000000d0da820 */ /* 0x000fe20000400000 */
[----:B---3--:R-:W-:Y:S01]  /*2760*/  @!P1 FMUL R162, R162, R162 ;  /* 0x000000a2a2a29220 */ /* 0x008fe20000400000 */
[----:B------:R-:W-:Y:S01]  /*2770*/  FSETP.GEU.AND P1, PT, R15, -126, PT ;  /* 0xc2fc00000f00780b */ /* 0x000fe20003f2e000 */
[----:B------:R-:W-:Y:S01]  /*2780*/  @!P4 FMUL R92, R92, 0.5 ;  /* 0x3f0000005c5cc820 */ /* 0x000fe20000400000 */
[----:B------:R-:W-:Y:S01]  /*2790*/  FFMA R21, R104, UR10, -R153 ;  /* 0x0000000a68157c23 */ /* 0x000fe20008000899 */
[----:B------:R-:W-:-:S02]  /*27a0*/  ULDC UR10, c[0x0][0x604] ;  /* 0x00018100000a7ab9 */ /* 0x000fc40000000800 */
[----:B------:R-:W3:Y:S01]  /*27b0*/  MUFU.EX2 R13, R13 ;  /* 0x0000000d000d7308 */ /* 0x000ee20000000800 */
[----:B----4-:R-:W-:Y:S01]  /*27c0*/  @!P5 FMUL R158, R158, R158 ;  /* 0x0000009e9e9ed220 */ /* 0x010fe20000400000 */
[----:B------:R-:W-:Y:S01]  /*27d0*/  FSETP.GEU.AND P5, PT, R7, -126, PT ;  /* 0xc2fc00000700780b */ /* 0x000fe20003fae000 */
[----:B------:R-:W-:Y:S01]  /*27e0*/  @!P6 FMUL R17, R17, 0.5 ;  /* 0x3f0000001111e820 */ /* 0x000fe20000400000 */
[--C-:B------:R-:W-:Y:S01]  /*27f0*/  FFMA R23, R105, UR10, -R153.reuse ;  /* 0x0000000a69177c23 */ /* 0x100fe20008000899 */
[----:B------:R-:W-:Y:S02]  /*2800*/  ULDC UR10, c[0x0][0x604] ;  /* 0x00018100000a7ab9 */ /* 0x000fe40000000800 */
[----:B------:R-:W-:Y:S01]  /*2810*/  FFMA R25, R108, UR10, -R153 ;  /* 0x0000000a6c197c23 */ /* 0x000fe20008000899 */
[----:B------:R-:W4:Y:S01]  /*2820*/  MUFU.EX2 R9, R92 ;  /* 0x0000005c00097308 */ /* 0x000f220000000800 */
[----:B--2---:R-:W-:Y:S01]  /*2830*/  @!P3 FMUL R160, R160, R160 ;  /* 0x000000a0a0a0b220 */ /* 0x004fe20000400000 */
[----:B------:R-:W-:Y:S01]  /*2840*/  FSETP.GEU.AND P3, PT, R11, -126, PT ;  /* 0xc2fc00000b00780b */ /* 0x000fe20003f6e000 */
[----:B------:R-:W-:Y:S01]  /*2850*/  @!P1 FMUL R15, R15, 0.5 ;  /* 0x3f0000000f0f9820 */ /* 0x000fe20000400000 */
[----:B------:R-:W-:-:S02]  /*2860*/  ULDC UR10, c[0x0][0x604] ;  /* 0x00018100000a7ab9 */ /* 0x000fc40000000800 */
[--C-:B------:R-:W-:Y:S01]  /*2870*/  FFMA R29, R109, UR10, -R153.reuse ;  /* 0x0000000a6d1d7c23 */ /* 0x100fe20008000899 */
[----:B------:R-:W-:Y:S01]  /*2880*/  @!P5 FMUL R7, R7, 0.5 ;  /* 0x3f0000000707d820 */ /* 0x000fe20000400000 */
[----:B------:R-:W2:Y:S01]  /*2890*/  MUFU.EX2 R17, R17 ;  /* 0x0000001100117308 */ /* 0x000ea20000000800 */
[----:B---3--:R-:W-:Y:S01]  /*28a0*/  @!P2 FMUL R13, R13, R13 ;  /* 0x0000000d0d0da220 */ /* 0x008fe20000400000 */
[----:B------:R-:W-:Y:S01]  /*28b0*/  FSETP.GEU.AND P2, PT, R25, -126, PT ;  /* 0xc2fc00001900780b */ /* 0x000fe20003f4e000 */
[----:B------:R-:W-:Y:S02]  /*28c0*/  ULDC UR10, c[0x0][0x604] ;  /* 0x00018100000a7ab9 */ /* 0x000fe40000000800 */
[--C-:B------:R-:W-:Y:S01]  /*28d0*/  FFMA R33, R112, UR10, -R153.reuse ;  /* 0x0000000a70217c23 */ /* 0x100fe20008000899 */
[----:B------:R-:W-:Y:S01]  /*28e0*/  ULDC UR10, c[0x0][0x604] ;  /* 0x00018100000a7ab9 */ /* 0x000fe20000000800 */
[----:B------:R-:W-:Y:S01]  /*28f0*/  @!P3 FMUL R11, R11, 0.5 ;  /* 0x3f0000000b0bb820 */ /* 0x000fe20000400000 */
[----:B------:R-:W3:Y:S01]  /*2900*/  MUFU.EX2 R15, R15 ;  /* 0x0000000f000f7308 */ /* 0x000ee20000000800 */
[----:B----4-:R-:W-:Y:S01]  /*2910*/  @!P4 FMUL R9, R9, R9 ;  /* 0x000000090909c220 */ /* 0x010fe20000400000 */
[----:B------:R-:W-:Y:S01]  /*2920*/  FSETP.GEU.AND P4, PT, R21, -126, PT ;  /* 0xc2fc00001500780b */ /* 0x000fe20003f8e000 */
[----:B------:R-:W-:Y:S01]  /*2930*/  FFMA R37, R113, UR10, -R153 ;  /* 0x0000000a71257c23 */ /* 0x000fe20008000899 */
[----:B------:R-:W-:-:S02]  /*2940*/  ULDC UR10, c[0x0][0x604] ;  /* 0x00018100000a7ab9 */ /* 0x000fc40000000800 */
[--C-:B------:R-:W-:Y:S01]  /*2950*/  FFMA R41, R116, UR10, -R153.reuse ;  /* 0x0000000a74297c23 */ /* 0x100fe20008000899 */
[----:B------:R-:W-:Y:S01]  /*2960*/  @!P2 FMUL R25, R25, 0.5 ;  /* 0x3f0000001919a820 */ /* 0x000fe20000400000 */
[----:B------:R-:W4:Y:S01]  /*2970*/  MUFU.EX2 R7, R7 ;  /* 0x0000000700077308 */ /* 0x000f220000000800 */
[----:B--2---:R-:W-:Y:S01]  /*2980*/  @!P6 FMUL R17, R17, R17 ;  /* 0x000000111111e220 */ /* 0x004fe20000400000 */
[----:B------:R-:W-:Y:S01]  /*2990*/  FSETP.GEU.AND P6, PT, R33, -126, PT ;  /* 0xc2fc00002100780b */ /* 0x000fe20003fce000 */
[----:B------:R-:W-:Y:S02]  /*29a0*/  ULDC UR10, c[0x0][0x604] ;  /* 0x00018100000a7ab9 */ /* 0x000fe40000000800 */
[--C-:B------:R-:W-:Y:S01]  /*29b0*/  FFMA R45, R117, UR10, -R153.reuse ;  /* 0x0000000a752d7c23 */ /* 0x100fe20008000899 */
[----:B------:R-:W-:Y:S01]  /*29c0*/  ULDC UR10, c[0x0][0x604] ;  /* 0x00018100000a7ab9 */ /* 0x000fe20000000800 */
[----:B------:R-:W-:Y:S01]  /*29d0*/  @!P4 FMUL R21, R21, 0.5 ;  /* 0x3f0000001515c820 */ /* 0x000fe20000400000 */
[----:B------:R-:W2:Y:S01]  /*29e0*/  MUFU.EX2 R11, R11 ;  /* 0x0000000b000b7308 */ /* 0x000ea20000000800 */
[----:B---3--:R-:W-:Y:S01]  /*29f0*/  @!P1 FMUL R15, R15, R15 ;  /* 0x0000000f0f0f9220 */ /* 0x008fe20000400000 */
[----:B------:R-:W-:Y:S01]  /*2a00*/  FSETP.GEU.AND P1, PT, R29, -126, PT ;  /* 0xc2fc00001d00780b */ /* 0x000fe20003f2e000 */
[----:B------:R-:W-:Y:S01]  /*2a10*/  FFMA R49, R120, UR10, -R153 ;  /* 0x0000000a78317c23 */ /* 0x000fe20008000899 */
[----:B------:R-:W-:-:S02]  /*2a20*/  ULDC UR10, c[0x0][0x604] ;  /* 0x00018100000a7ab9 */ /* 0x000fc40000000800 */
[--C-:B------:R-:W-:Y:S01]  /*2a30*/  FFMA R53, R121, UR10, -R153.reuse ;  /* 0x0000000a79357c23 */ /* 0x100fe20008000899 */
[----:B------:R-:W-:Y:S01]  /*2a40*/  @!P6 FMUL R33, R33, 0.5 ;  /* 0x3f0000002121e820 */ /* 0x000fe20000400000 */
[----:B------:R-:W3:Y:S01]  /*2a50*/  MUFU.EX2 R25, R25 ;  /* 0x0000001900197308 */ /* 0x000ee20000000800 */
[----:B----4-:R-:W-:Y:S01]  /*2a60*/  @!P5 FMUL R7, R7, R7 ;  /* 0x000000070707d220 */ /* 0x010fe20000400000 */
[----:B------:R-:W-:Y:S01]  /*2a70*/  FSETP.GEU.AND P5, PT, R19, -126, PT ;  /* 0xc2fc00001300780b */ /* 0x000fe20003fae000 */
[----:B------:R-:W-:Y:S02]  /*2a80*/  ULDC UR10, c[0x0][0x604] ;  /* 0x00018100000a7ab9 */ /* 0x000fe40000000800 */
[--C-:B------:R-:W-:Y:S01]  /*2a90*/  FFMA R57, R124, UR10, -R153.reuse ;  /* 0x0000000a7c397c23 */ /* 0x100fe20008000899 */
[----:B------:R-:W-:Y:S01]  /*2aa0*/  ULDC UR10, c[0x0][0x604] ;  /* 0x00018100000a7ab9 */ /* 0x000fe20000000800 */
[----:B------:R-:W-:Y:S01]  /*2ab0*/  @!P1 FMUL R29, R29, 0.5 ;  /* 0x3f0000001d1d9820 */ /* 0x000fe20000400000 */
[----:B------:R-:W4:Y:S01]  /*2ac0*/  MUFU.EX2 R21, R21 ;  /* 0x0000001500157308 */ /* 0x000f220000000800 */
[----:B--2---:R-:W-:Y:S01]  /*2ad0*/  @!P3 FMUL R11, R11, R11 ;  /* 0x0000000b0b0bb220 */ /* 0x004fe20000400000 */
[----:B------:R-:W-:Y:S01]  /*2ae0*/  FSETP.GEU.AND P3, PT, R23, -126, PT ;  /* 0xc2fc00001700780b */ /* 0x000fe20003f6e000 */
[----:B------:R-:W-:Y:S01]  /*2af0*/  FFMA R61, R125, UR10, -R153 ;  /* 0x0000000a7d3d7c23 */ /* 0x000fe20008000899 */
        /* <DEDUP_REMOVED lines=56> */
[----:B------:R-:W-:Y:S01]  /*2e80*/  ULDC UR10, c[0x0][0x604] ;  /* 0x00018100000a7ab9 */ /* 0x000fe20000000800 */
[----:B------:R-:W-:Y:S01]  /*2e90*/  FADD R164, R52, R49 ;  /* 0x0000003134a47221 */ /* 0x000fe20000000000 */
[----:B------:R-:W-:Y:S01]  /*2ea0*/  FMUL R155, R155, UR10 ;  /* 0x0000000a9b9b7c20 */ /* 0x000fe20008400000 */
[----:B------:R-:W-:Y:S01]  /*2eb0*/  @!P2 FMUL R73, R73, 0.5 ;  /* 0x3f0000004949a820 */ /* 0x000fe20000400000 */
[----:B------:R-:W4:Y:S01]  /*2ec0*/  MUFU.EX2 R37, R37 ;  /* 0x0000002500257308 */ /* 0x000f220000000800 */
[----:B--2---:R-:W-:Y:S01]  /*2ed0*/  @!P6 FMUL R57, R57, R57 ;  /* 0x000000393939e220 */ /* 0x004fe20000400000 */
[----:B------:R-:W-:Y:S01]  /*2ee0*/  FSETP.GEU.AND P6, PT, R81, -126, PT ;  /* 0xc2fc00005100780b */ /* 0x000fe20003fce000 */
[----:B------:R-:W-:Y:S01]  /*2ef0*/  ULDC UR10, c[0x0][0x604] ;  /* 0x00018100000a7ab9 */ /* 0x000fe20000000800 */
[----:B------:R-:W-:Y:S01]  /*2f00*/  F2FP.SATFINITE.E4M3.F32.PACK_AB_MERGE_C R49, R215, R49, RZ ;  /* 0x00000031d731723e */ /* 0x000fe200048070ff */
[--C-:B------:R-:W-:Y:S01]  /*2f10*/  FFMA R105, R26, UR10, -R155.reuse ;  /* 0x0000000a1a697c23 */ /* 0x100fe2000800089b */
[----:B------:R-:W-:Y:S01]  /*2f20*/  ULDC UR10, c[0x0][0x604] ;  /* 0x00018100000a7ab9 */ /* 0x000fe20000000800 */
[----:B------:R-:W-:Y:S01]  /*2f30*/  @!P4 FMUL R65, R65, 0.5 ;  /* 0x3f0000004141c820 */ /* 0x000fe20000400000 */
[----:B------:R-:W2:Y:S01]  /*2f40*/  MUFU.EX2 R45, R45 ;  /* 0x0000002d002d7308 */ /* 0x000ea20000000800 */
[----:B---3--:R-:W-:Y:S01]  /*2f50*/  @!P1 FMUL R53, R53, R53 ;  /* 0x0000003535359220 */ /* 0x008fe20000400000 */
[----:B------:R-:W-:Y:S01]  /*2f60*/  FSETP.GEU.AND P1, PT, R77, -126, PT ;  /* 0xc2fc00004d00780b */ /* 0x000fe20003f2e000 */
[----:B------:R-:W-:Y:S01]  /*2f70*/  FFMA R101, R27, UR10, -R155 ;  /* 0x0000000a1b657c23 */ /* 0x000fe2000800089b */
[----:B------:R-:W-:Y:S01]  /*2f80*/  ULDC UR10, c[0x0][0x604] ;  /* 0x00018100000a7ab9 */ /* 0x000fe20000000800 */
[----:B------:R-:W-:Y:S01]  /*2f90*/  FADD R170, R60, R57 ;  /* 0x000000393caa7221 */ /* 0x000fe20000000000 */
[----:B------:R-:W-:Y:S01]  /*2fa0*/  FFMA R30, R30, UR10, -R155 ;  /* 0x0000000a1e1e7c23 */ /* 0x000fe2000800089b */
[----:B------:R-:W-:Y:S01]  /*2fb0*/  @!P6 FMUL R81, R81, 0.5 ;  /* 0x3f0000005151e820 */ /* 0x000fe20000400000 */
[----:B------:R-:W3:Y:S01]  /*2fc0*/  MUFU.EX2 R73, R73 ;  /* 0x0000004900497308 */ /* 0x000ee20000000800 */
[----:B----4-:R-:W-:Y:S01]  /*2fd0*/  @!P5 FMUL R37, R37, R37 ;  /* 0x000000252525d220 */ /* 0x010fe20000400000 */
[----:B------:R-:W-:Y:S01]  /*2fe0*/  FSETP.GEU.AND P5, PT, R61, -126, PT ;  /* 0xc2fc00003d00780b */ /* 0x000fe20003fae000 */
[----:B------:R-:W-:Y:S01]  /*2ff0*/  ULDC UR10, c[0x0][0x604] ;  /* 0x00018100000a7ab9 */ /* 0x000fe20000000800 */
[----:B------:R-:W-:Y:S01]  /*3000*/  FADD R52, R56, R53 ;  /* 0x0000003538347221 */ /* 0x000fe20000000000 */
[--C-:B------:R-:W-:Y:S01]  /*3010*/  FFMA R31, R31, UR10, -R155.reuse ;  /* 0x0000000a1f1f7c23 */ /* 0x100fe2000800089b */
[----:B------:R-:W-:Y:S01]  /*3020*/  ULDC UR10, c[0x0][0x604] ;  /* 0x00018100000a7ab9 */ /* 0x000fe20000000800 */
[----:B------:R-:W-:Y:S01]  /*3030*/  @!P1 FMUL R77, R77, 0.5 ;  /* 0x3f0000004d4d9820 */ /* 0x000fe20000400000 */
[----:B------:R-:W4:Y:S01]  /*3040*/  MUFU.EX2 R65, R65 ;  /* 0x0000004100417308 */ /* 0x000f220000000800 */
[----:B--2---:R-:W-:Y:S01]  /*3050*/  @!P3 FMUL R45, R45, R45 ;  /* 0x0000002d2d2db220 */ /* 0x004fe20000400000 */
[----:B------:R-:W-:Y:S01]  /*3060*/  FSETP.GEU.AND P3, PT, R69, -126, PT ;  /* 0xc2fc00004500780b */ /* 0x000fe20003f6e000 */
[--C-:B------:R-:W-:Y:S01]  /*3070*/  FFMA R34, R34, UR10, -R155.reuse ;  /* 0x0000000a22227c23 */ /* 0x100fe2000800089b */
[----:B------:R-:W-:Y:S01]  /*3080*/  ULDC UR10, c[0x0][0x604] ;  /* 0x00018100000a7ab9 */ /* 0x000fe20000000800 */
[----:B------:R-:W-:Y:S01]  /*3090*/  F2FP.SATFINITE.E4M3.F32.PACK_AB_MERGE_C R53, R215, R53, RZ ;  /* 0x00000035d735723e */ /* 0x000fe200048070ff */
[--C-:B------:R-:W-:Y:S01]  /*30a0*/  FFMA R35, R35, UR10, -R155.reuse ;  /* 0x0000000a23237c23 */ /* 0x100fe2000800089b */
[----:B------:R-:W-:Y:S01]  /*30b0*/  @!P5 FMUL R61, R61, 0.5 ;  /* 0x3f0000003d3dd820 */ /* 0x000fe20000400000 */
[----:B------:R-:W2:Y:S01]  /*30c0*/  MUFU.EX2 R81, R81 ;  /* 0x0000005100517308 */ /* 0x000ea20000000800 */
[----:B---3--:R-:W-:Y:S01]  /*30d0*/  @!P2 FMUL R73, R73, R73 ;  /* 0x000000494949a220 */ /* 0x008fe20000400000 */
[----:B------:R-:W-:Y:S01]  /*30e0*/  FSETP.GEU.AND P2, PT, R93, -126, PT ;  /* 0xc2fc00005d00780b */ /* 0x000fe20003f4e000 */
[----:B------:R-:W-:Y:S01]  /*30f0*/  ULDC UR10, c[0x0][0x604] ;  /* 0x00018100000a7ab9 */ /* 0x000fe20000000800 */
[----:B------:R-:W-:Y:S01]  /*3100*/  F2FP.SATFINITE.E4M3.F32.PACK_AB_MERGE_C R57, R215, R57, RZ ;  /* 0x00000039d739723e */ /* 0x000fe200048070ff */
        /* <DEDUP_REMOVED lines=9> */
[----:B------:R-:W-:Y:S01]  /*31a0*/  FFMA R42, R42, UR10, -R155 ;  /* 0x0000000a2a2a7c23 */ /* 0x000fe2000800089b */
[----:B------:R-:W-:Y:S01]  /*31b0*/  @!P2 FMUL R93, R93, 0.5 ;  /* 0x3f0000005d5da820 */ /* 0x000fe20000400000 */
[----:B------:R-:W4:Y:S01]  /*31c0*/  MUFU.EX2 R61, R61 ;  /* 0x0000003d003d7308 */ /* 0x000f220000000800 */
[----:B--2---:R-:W-:Y:S01]  /*31d0*/  @!P6 FMUL R81, R81, R81 ;  /* 0x000000515151e220 */ /* 0x004fe20000400000 */
[----:B------:R-:W-:Y:S01]  /*31e0*/  FSETP.GEU.AND P6, PT, R148, -126, PT ;  /* 0xc2fc00009400780b */ /* 0x000fe20003fce000 */
[----:B------:R-:W-:Y:S01]  /*31f0*/  ULDC UR10, c[0x0][0x604] ;  /* 0x00018100000a7ab9 */ /* 0x000fe20000000800 */
[----:B------:R-:W-:Y:S01]  /*3200*/  FADD R182, R72, R73 ;  /* 0x0000004948b67221 */ /* 0x000fe20000000000 */
        /* <DEDUP_REMOVED lines=9> */
[--C-:B------:R-:W-:Y:S01]  /*32a0*/  FFMA R47, R47, UR10, -R155.reuse ;  /* 0x0000000a2f2f7c23 */ /* 0x100fe2000800089b */
[----:B------:R-:W-:Y:S01]  /*32b0*/  @!P6 FMUL R148, R148, 0.5 ;  /* 0x3f0000009494e820 */ /* 0x000fe20000400000 */
[----:B------:R-:W3:Y:S01]  /*32c0*/  MUFU.EX2 R93, R93 ;  /* 0x0000005d005d7308 */ /* 0x000ee20000000800 */
[----:B----4-:R-:W-:Y:S01]  /*32d0*/  @!P5 FMUL R61, R61, R61 ;  /* 0x0000003d3d3dd220 */ /* 0x010fe20000400000 */
[----:B------:R-:W-:Y:S01]  /*32e0*/  FSETP.GEU.AND P5, PT, R85, -126, PT ;  /* 0xc2fc00005500780b */ /* 0x000fe20003fae000 */
[----:B------:R-:W-:Y:S01]  /*32f0*/  ULDC UR10, c[0x0][0x604] ;  /* 0x00018100000a7ab9 */ /* 0x000fe20000000800 */
[----:B------:R-:W-:Y:S01]  /*3300*/  F2FP.SATFINITE.E4M3.F32.PACK_AB_MERGE_C R76, R215, R76, RZ ;  /* 0x0000004cd74c723e */ /* 0x000fe200048070ff */
[--C-:B------:R-:W-:Y:S01]  /*3310*/  FFMA R50, R50, UR10, -R155.reuse ;  /* 0x0000000a32327c23 */ /* 0x100fe2000800089b */
[----:B------:R-:W-:Y:S01]  /*3320*/  ULDC UR10, c[0x0][0x604] ;  /* 0x00018100000a7ab9 */ /* 0x000fe20000000800 */
[----:B------:R-:W-:Y:S01]  /*3330*/  @!P1 FMUL R96, R96, 0.5 ;  /* 0x3f00000060609820 */ /* 0x000fe20000400000 */
[----:B------:R-:W4:Y:S01]  /*3340*/  MUFU.EX2 R89, R89 ;  /* 0x0000005900597308 */ /* 0x000f220000000800 */
[----:B--2---:R-:W-:Y:S01]  /*3350*/  @!P3 FMUL R69, R69, R69 ;  /* 0x000000454545b220 */ /* 0x004fe20000400000 */
[----:B------:R-:W-:Y:S01]  /*3360*/  FSETP.GEU.AND P3, PT, R92, -126, PT ;  /* 0xc2fc00005c00780b */ /* 0x000fe20003f6e000 */
[----:B------:R-:W-:Y:S01]  /*3370*/  FFMA R51, R51, UR10, -R155 ;  /* 0x0000000a33337c23 */ /* 0x000fe2000800089b */
[----:B------:R-:W-:Y:S01]  /*3380*/  ULDC UR10, c[0x0][0x604] ;  /* 0x00018100000a7ab9 */ /* 0x000fe20000000800 */
[----:B------:R-:W-:Y:S01]  /*3390*/  FADD R60, R64, R61 ;  /* 0x0000003d403c7221 */ /* 0x000fe20000000000 */
        /* <DEDUP_REMOVED lines=13> */
[--C-:B------:R-:W-:Y:S01]  /*3470*/  FFMA R58, R58, UR10, -R155.reuse ;  /* 0x0000000a3a3a7c23 */ /* 0x100fe2000800089b */
[----:B------:R-:W-:Y:S01]  /*3480*/  ULDC UR10, c[0x0][0x604] ;  /* 0x00018100000a7ab9 */ /* 0x000fe20000000800 */
[----:B------:R-:W-:Y:S01]  /*3490*/  LOP3.LUT R64, R64, 0xffff, RZ, 0xc0, !PT ;  /* 0x0000ffff40407812 */ /* 0x000fe200078ec0ff */
        /* <DEDUP_REMOVED lines=16> */
[----:B------:R-:W-:Y:S01]  /*35a0*/  FADD R72, R154, R77 ;  /* 0x0000004d9a487221 */ /* 0x000fe20000000000 */
[----:B------:R-:W-:Y:S01]  /*35b0*/  @!P6 FMUL R34, R34, 0.5 ;  /* 0x3f0000002222e820 */ /* 0x000fe20000400000 */
[----:B------:R3:W5:Y:S01]  /*35c0*/  MUFU.EX2 R117, R30 ;  /* 0x0000001e00757308 */ /* 0x0007620000000800 */
[----:B----4-:R-:W-:Y:S01]  /*35d0*/  @!P5 FMUL R85, R85, R85 ;  /* 0x000000555555d220 */ /* 0x010fe20000400000 */
[----:B------:R-:W-:Y:S01]  /*35e0*/  FSETP.GEU.AND P5, PT, R149, -126, PT ;  /* 0xc2fc00009500780b */ /* 0x000fe20003fae000 */
[----:B------:R-:W-:Y:S01]  /*35f0*/  FADD R194, R84, R93 ;  /* 0x0000005d54c27221 */ /* 0x000fe20000000000 */
[----:B------:R-:W-:Y:S01]  /*3600*/  PRMT R64, R64, 0x7604, R169 ;  /* 0x0000760440407816 */ /* 0x000fe200000000a9 */
[----:B------:R-:W-:Y:S01]  /*3610*/  FADD R177, R156, R85 ;  /* 0x000000559cb17221 */ /* 0x000fe20000000000 */
[----:B------:R-:W-:Y:S01]  /*3620*/  F2FP.SATFINITE.E4M3.F32.PACK_AB_MERGE_C R156, R215, R156, RZ ;  /* 0x0000009cd79c723e */ /* 0x000fe200048070ff */
[----:B------:R-:W-:Y:S01]  /*3630*/  @!P1 FMUL R31, R31, 0.5 ;  /* 0x3f0000001f1f9820 */ /* 0x000fe20000400000 */
[----:B------:R-:W4:Y:S01]  /*3640*/  MUFU.EX2 R105, R105 ;  /* 0x0000006900697308 */ /* 0x000f220000000800 */
[----:B--2---:R-:W-:Y:S01]  /*3650*/  @!P3 FMUL R92, R92, R92 ;  /* 0x0000005c5c5cb220 */ /* 0x004fe20000400000 */
[----:B------:R-:W-:Y:S01]  /*3660*/  FSETP.GEU.AND P3, PT, R101, -126, PT ;  /* 0xc2fc00006500780b */ /* 0x000fe20003f6e000 */
[----:B---3--:R-:W-:Y:S01]  /*3670*/  FFMA R30, R66, UR10, -R155 ;  /* 0x0000000a421e7c23 */ /* 0x008fe2000800089b */
[----:B------:R-:W-:Y:S01]  /*3680*/  ULDC UR10, c[0x0][0x604] ;  /* 0x00018100000a7ab9 */ /* 0x000fe20000000800 */
[----:B------:R-:W-:Y:S01]  /*3690*/  F2FP.SATFINITE.E4M3.F32.PACK_AB_MERGE_C R148, R215, R40, RZ ;  /* 0x00000028d794723e */ /* 0x000fe200048070ff */
[----:B------:R-:W-:Y:S01]  /*36a0*/  FADD R183, R80, R89 ;  /* 0x0000005950b77221 */ /* 0x000fe20000000000 */
[----:B------:R-:W-:Y:S01]  /*36b0*/  @!P5 FMUL R149, R149, 0.5 ;  /* 0x3f0000009595d820 */ /* 0x000fe20000400000 */
[----:B------:R2:W3:Y:S01]  /*36c0*/  MUFU.EX2 R128, R34 ;  /* 0x0000002200807308 */ /* 0x0004e20000000800 */
[----:B-----5:R-:W-:Y:S01]  /*36d0*/  @!P2 FMUL R117, R117, R117 ;  /* 0x000000757575a220 */ /* 0x020fe20000400000 */
[----:B------:R-:W-:Y:S01]  /*36e0*/  FSETP.GEU.AND P2, PT, R42, -126, PT ;  /* 0xc2fc00002a00780b */ /* 0x000fe20003f4e000 */
[----:B------:R-:W-:Y:S01]  /*36f0*/  FADD R188, R158, R92 ;  /* 0x0000005c9ebc7221 */ /* 0x000fe20000000000 */
[----:B------:R-:W-:Y:S01]  /*3700*/  LOP3.LUT R76, R76, 0xff, RZ, 0xc0, !PT ;  /* 0x000000ff4c4c7812 */ /* 0x000fe200078ec0ff */
[----:B------:R-:W-:Y:S01]  /*3710*/  FADD R198, R88, R26 ;  /* 0x0000001a58c67221 */ /* 0x000fe20000000000 */
[----:B------:R-:W-:Y:S01]  /*3720*/  F2FP.SATFINITE.E4M3.F32.PACK_AB_MERGE_C R152, R215, R152, RZ ;  /* 0x00000098d798723e */ /* 0x000fe200048070ff */
[----:B------:R-:W-:Y:S01]  /*3730*/  @!P3 FMUL R101, R101, 0.5 ;  /* 0x3f0000006565b820 */ /* 0x000fe20000400000 */
[----:B------:R-:W5:Y:S01]  /*3740*/  MUFU.EX2 R113, R31 ;  /* 0x0000001f00717308 */ /* 0x000f620000000800 */
[----:B----4-:R-:W-:Y:S01]  /*3750*/  @!P4 FMUL R105, R105, R105 ;  /* 0x000000696969c220 */ /* 0x010fe20000400000 */
[----:B------:R-:W-:Y:S01]  /*3760*/  FSETP.GEU.AND P4, PT, R38, -126, PT ;  /* 0xc2fc00002600780b */ /* 0x000fe20003f8e000 */
[----:B--2---:R-:W-:Y:S01]  /*3770*/  FFMA R34, R67, UR10, -R155 ;  /* 0x0000000a43227c23 */ /* 0x004fe2000800089b */
[----:B------:R-:W-:Y:S01]  /*3780*/  ULDC UR10, c[0x0][0x604] ;  /* 0x00018100000a7ab9 */ /* 0x000fe20000000800 */
[----:B------:R-:W-:-:S02]  /*3790*/  LOP3.LUT R152, R152, 0xffff, RZ, 0xc0, !PT ;  /* 0x0000ffff98987812 */ /* 0x000fc400078ec0ff */
[----:B------:R-:W-:Y:S01]  /*37a0*/  @!P2 FMUL R42, R42, 0.5 ;  /* 0x3f0000002a2aa820 */ /* 0x000fe20000400000 */
[----:B------:R-:W2:Y:S01]  /*37b0*/  MUFU.EX2 R27, R149 ;  /* 0x00000095001b7308 */ /* 0x000ea20000000800 */
[----:B---3--:R-:W-:Y:S01]  /*37c0*/  @!P6 FMUL R128, R128, R128 ;  /* 0x000000808080e220 */ /* 0x008fe20000400000 */
[----:B------:R-:W-:Y:S02]  /*37d0*/  FSETP.GEU.AND P6, PT, R46, -126, PT ;  /* 0xc2fc00002e00780b */ /* 0x000fe40003fce000 */
[C---:B------:R-:W-:Y:S02]  /*37e0*/  F2FP.SATFINITE.E4M3.F32.PACK_AB_MERGE_C R80, R215.reuse, R80, RZ ;  /* 0x00000050d750723e */ /* 0x040fe400048070ff */
[----:B------:R-:W-:Y:S01]  /*37f0*/  F2FP.SATFINITE.E4M3.F32.PACK_AB_MERGE_C R158, R215, R158, RZ ;  /* 0x0000009ed79e723e */ /* 0x000fe200048070ff */
[----:B------:R-:W-:Y:S01]  /*3800*/  @!P4 FMUL R38, R38, 0.5 ;  /* 0x3f0000002626c820 */ /* 0x000fe20000400000 */
[----:B------:R-:W3:Y:S01]  /*3810*/  MUFU.EX2 R101, R101 ;  /* 0x0000006500657308 */ /* 0x000ee20000000800 */
[----:B-----5:R-:W-:Y:S01]  /*3820*/  @!P1 FMUL R113, R113, R113 ;  /* 0x0000007171719220 */ /* 0x020fe20000400000 */
[----:B------:R-:W-:-:S02]  /*3830*/  FSETP.GEU.AND P1, PT, R43, -126, PT ;  /* 0xc2fc00002b00780b */ /* 0x000fc40003f2e000 */
[C---:B------:R-:W-:Y:S02]  /*3840*/  F2FP.SATFINITE.E4M3.F32.PACK_AB_MERGE_C R88, R215.reuse, R88, RZ ;  /* 0x00000058d758723e */ /* 0x040fe400048070ff */
[----:B------:R-:W-:Y:S01]  /*3850*/  F2FP.SATFINITE.E4M3.F32.PACK_AB_MERGE_C R154, R215, R154, RZ ;  /* 0x0000009ad79a723e */ /* 0x000fe200048070ff */
[----:B------:R-:W-:Y:S01]  /*3860*/  @!P6 FMUL R46, R46, 0.5 ;  /* 0x3f0000002e2ee820 */ /* 0x000fe20000400000 */
[----:B------:R-:W4:Y:S01]  /*3870*/  MUFU.EX2 R136, R42 ;  /* 0x0000002a00887308 */ /* 0x000f220000000800 */
[----:B--2---:R-:W-:Y:S01]  /*3880*/  @!P5 FMUL R27, R27, R27 ;  /* 0x0000001b1b1bd220 */ /* 0x004fe20000400000 */
[----:B------:R-:W-:Y:S02]  /*3890*/  FSETP.GEU.AND P5, PT, R35, -126, PT ;  /* 0xc2fc00002300780b */ /* 0x000fe40003fae000 */
[----:B------:R-:W-:Y:S01]  /*38a0*/  PRMT R152, R152, 0x7604, R171 ;  /* 0x0000760498987816 */ /* 0x000fe200000000ab */
[----:B------:R-:W-:Y:S01]  /*38b0*/  FADD R200, R162, R27 ;  /* 0x0000001ba2c87221 */ /* 0x000fe20000000000 */
[----:B------:R-:W-:Y:S01]  /*38c0*/  F2FP.SATFINITE.E4M3.F32.PACK_AB_MERGE_C R162, R215, R162, RZ ;  /* 0x000000a2d7a2723e */ /* 0x000fe200048070ff */
[----:B------:R-:W-:Y:S01]  /*38d0*/  @!P1 FMUL R43, R43, 0.5 ;  /* 0x3f0000002b2b9820 */ /* 0x000fe20000400000 */
[----:B------:R2:W5:Y:S01]  /*38e0*/  MUFU.EX2 R129, R38 ;  /* 0x0000002600817308 */ /* 0x0005620000000800 */
[----:B---3--:R-:W-:Y:S01]  /*38f0*/  @!P3 FMUL R101, R101, R101 ;  /* 0x000000656565b220 */ /* 0x008fe20000400000 */
[----:B------:R-:W-:-:S02]  /*3900*/  FSETP.GEU.AND P3, PT, R39, -126, PT ;  /* 0xc2fc00002700780b */ /* 0x000fc40003f6e000 */
[----:B------:R-:W-:Y:S02]  /*3910*/  LOP3.LUT R80, R80, 0xff, RZ, 0xc0, !PT ;  /* 0x000000ff50507812 */ /* 0x000fe400078ec0ff */
[----:B------:R-:W-:Y:S01]  /*3920*/  LOP3.LUT R88, R88, 0xff, RZ, 0xc0, !PT ;  /* 0x000000ff58587812 */ /* 0x000fe200078ec0ff */
[----:B------:R-:W-:Y:S01]  /*3930*/  @!P5 FMUL R35, R35, 0.5 ;  /* 0x3f0000002323d820 */ /* 0x000fe20000400000 */
[----:B------:R3:W1:Y:S01]  /*3940*/  MUFU.EX2 R145, R46 ;  /* 0x0000002e00917308 */ /* 0x0006620000000800 */
[----:B----4-:R-:W-:Y:S01]  /*3950*/  @!P2 FMUL R136, R136, R136 ;  /* 0x000000888888a220 */ /* 0x010fe20000400000 */
[----:B------:R-:W-:Y:S01]  /*3960*/  FSETP.GEU.AND P2, PT, R54, -126, PT ;  /* 0xc2fc00003600780b */ /* 0x000fe20003f4e000 */
[--C-:B--2---:R-:W-:Y:S01]  /*3970*/  FFMA R38, R70, UR10, -R155.reuse ;  /* 0x0000000a46267c23 */ /* 0x104fe2000800089b */
[----:B------:R-:W-:Y:S01]  /*3980*/  ULDC UR10, c[0x0][0x604] ;  /* 0x00018100000a7ab9 */ /* 0x000fe20000000800 */
[----:B------:R-:W-:Y:S01]  /*3990*/  LOP3.LUT R154, R154, 0xffff, RZ, 0xc0, !PT ;  /* 0x0000ffff9a9a7812 */ /* 0x000fe200078ec0ff */
[--C-:B------:R-:W-:Y:S01]  /*39a0*/  FFMA R42, R71, UR10, -R155.reuse ;  /* 0x0000000a472a7c23 */ /* 0x100fe2000800089b */
[----:B------:R-:W-:Y:S01]  /*39b0*/  @!P3 FMUL R39, R39, 0.5 ;  /* 0x3f0000002727b820 */ /* 0x000fe20000400000 */
[----:B------:R-:W2:Y:S01]  /*39c0*/  MUFU.EX2 R137, R43 ;  /* 0x0000002b00897308 */ /* 0x000ea20000000800 */
[----:B-----5:R-:W-:Y:S01]  /*39d0*/  @!P4 FMUL R129, R129, R129 ;  /* 0x000000818181c220 */ /* 0x020fe20000400000 */
[----:B------:R-:W-:Y:S01]  /*39e0*/  FSETP.GEU.AND P4, PT, R50, -126, PT ;  /* 0xc2fc00003200780b */ /* 0x000fe20003f8e000 */
[----:B------:R-:W-:Y:S01]  /*39f0*/  ULDC UR10, c[0x0][0x604] ;  /* 0x00018100000a7ab9 */ /* 0x000fe20000000800 */
[----:B------:R-:W-:Y:S01]  /*3a00*/  F2FP.SATFINITE.E4M3.F32.PACK_AB_MERGE_C R84, R215, R84, RZ ;  /* 0x00000054d754723e */ /* 0x000fe200048070ff */
[----:B---3--:R-:W-:Y:S01]  /*3a10*/  FFMA R46, R74, UR10, -R155 ;  /* 0x0000000a4a2e7c23 */ /* 0x008fe2000800089b */
[----:B------:R-:W-:Y:S01]  /*3a20*/  ULDC UR10, c[0x0][0x604] ;  /* 0x00018100000a7ab9 */ /* 0x000fe20000000800 */
[----:B------:R-:W-:Y:S01]  /*3a30*/  @!P2 FMUL R54, R54, 0.5 ;  /* 0x3f0000003636a820 */ /* 0x000fe20000400000 */
[----:B------:R-:W3:Y:S01]  /*3a40*/  MUFU.EX2 R125, R35 ;  /* 0x00000023007d7308 */ /* 0x000ee20000000800 */
[----:B-1----:R-:W-:Y:S01]  /*3a50*/  @!P6 FMUL R145, R145, R145 ;  /* 0x000000919191e220 */ /* 0x002fe20000400000 */
[----:B------:R-:W-:-:S02]  /*3a60*/  FSETP.GEU.AND P6, PT, R58, -126, PT ;  /* 0xc2fc00003a00780b */ /* 0x000fc40003fce000 */
[----:B------:R-:W-:Y:S02]  /*3a70*/  F2FP.SATFINITE.E4M3.F32.PACK_AB_MERGE_C R160, R215, R160, RZ ;  /* 0x000000a0d7a0723e */ /* 0x000fe400048070ff */
[----:B------:R-:W-:Y:S01]  /*3a80*/  PRMT R154, R154, 0x7604, R173 ;  /* 0x000076049a9a7816 */ /* 0x000fe200000000ad */
[----:B------:R-:W-:Y:S01]  /*3a90*/  @!P4 FMUL R50, R50, 0.5 ;  /* 0x3f0000003232c820 */ /* 0x000fe20000400000 */
[----:B------:R-:W1:Y:S01]  /*3aa0*/  MUFU.EX2 R132, R39 ;  /* 0x0000002700847308 */ /* 0x000e620000000800 */
[----:B--2---:R-:W-:Y:S01]  /*3ab0*/  @!P1 FMUL R137, R137, R137 ;  /* 0x0000008989899220 */ /* 0x004fe20000400000 */
[----:B------:R-:W-:Y:S02]  /*3ac0*/  FSETP.GEU.AND P1, PT, R55, -126, PT ;  /* 0xc2fc00003700780b */ /* 0x000fe40003f2e000 */
[----:B------:R-:W-:Y:S02]  /*3ad0*/  LOP3.LUT R84, R84, 0xff, RZ, 0xc0, !PT ;  /* 0x000000ff54547812 */ /* 0x000fe400078ec0ff */
[----:B------:R-:W-:Y:S01]  /*3ae0*/  F2FP.SATFINITE.E4M3.F32.PACK_AB_MERGE_C R26, R215, R26, RZ ;  /* 0x0000001ad71a723e */ /* 0x000fe200048070ff */
[----:B------:R-:W-:Y:S01]  /*3af0*/  @!P6 FMUL R58, R58, 0.5 ;  /* 0x3f0000003a3ae820 */ /* 0x000fe20000400000 */
[----:B------:R-:W2:Y:S01]  /*3b00*/  MUFU.EX2 R157, R54 ;  /* 0x00000036009d7308 */ /* 0x000ea20000000800 */
[----:B---3--:R-:W-:Y:S01]  /*3b10*/  @!P5 FMUL R125, R125, R125 ;  /* 0x0000007d7d7dd220 */ /* 0x008fe20000400000 */
[----:B------:R-:W-:-:S02]  /*3b20*/  FSETP.GEU.AND P5, PT, R47, -126, PT ;  /* 0xc2fc00002f00780b */ /* 0x000fc40003fae000 */
[C---:B------:R-:W-:Y:S02]  /*3b30*/  F2FP.SATFINITE.E4M3.F32.PACK_AB_MERGE_C R27, R215.reuse, R27, RZ ;  /* 0x0000001bd71b723e */ /* 0x040fe400048070ff */
[----:B------:R-:W-:Y:S01]  /*3b40*/  F2FP.SATFINITE.E4M3.F32.PACK_AB_MERGE_C R61, R215, R61, RZ ;  /* 0x0000003dd73d723e */ /* 0x000fe200048070ff */
[----:B------:R-:W-:Y:S01]  /*3b50*/  @!P1 FMUL R55, R55, 0.5 ;  /* 0x3f00000037379820 */ /* 0x000fe20000400000 */
[----:B------:R3:W4:Y:S01]  /*3b60*/  MUFU.EX2 R149, R50 ;  /* 0x0000003200957308 */ /* 0x0007220000000800 */
[----:B-1----:R-:W-:Y:S01]  /*3b70*/  @!P3 FMUL R132, R132, R132 ;  /* 0x000000848484b220 */ /* 0x002fe20000400000 */
[----:B------:R-:W-:Y:S02]  /*3b80*/  FSETP.GEU.AND P3, PT, R51, -126, PT ;  /* 0xc2fc00003300780b */ /* 0x000fe40003f6e000 */
[C---:B------:R-:W-:Y:S02]  /*3b90*/  F2FP.SATFINITE.E4M3.F32.PACK_AB_MERGE_C R65, R215.reuse, R65, RZ ;  /* 0x00000041d741723e */ /* 0x040fe400048070ff */
[----:B------:R-:W-:Y:S01]  /*3ba0*/  F2FP.SATFINITE.E4M3.F32.PACK_AB_MERGE_C R69, R215, R69, RZ ;  /* 0x00000045d745723e */ /* 0x000fe200048070ff */
[----:B------:R-:W-:Y:S01]  /*3bb0*/  @!P5 FMUL R47, R47, 0.5 ;  /* 0x3f0000002f2fd820 */ /* 0x000fe20000400000 */
[----:B------:R1:W5:Y:S01]  /*3bc0*/  MUFU.EX2 R167, R58 ;  /* 0x0000003a00a77308 */ /* 0x0003620000000800 */
[----:B--2---:R-:W-:Y:S01]  /*3bd0*/  @!P2 FMUL R157, R157, R157 ;  /* 0x0000009d9d9da220 */ /* 0x004fe20000400000 */
[----:B------:R-:W-:Y:S01]  /*3be0*/  FSETP.GEU.AND P2, PT, R30, -126, PT ;  /* 0xc2fc00001e00780b */ /* 0x000fe20003f4e000 */
[--C-:B---3--:R-:W-:Y:S01]  /*3bf0*/  FFMA R50, R75, UR10, -R155.reuse ;  /* 0x0000000a4b327c23 */ /* 0x108fe2000800089b */
[----:B------:R-:W-:Y:S01]  /*3c00*/  ULDC UR10, c[0x0][0x604] ;  /* 0x00018100000a7ab9 */ /* 0x000fe20000000800 */
[----:B------:R-:W-:Y:S01]  /*3c10*/  F2FP.SATFINITE.E4M3.F32.PACK_AB_MERGE_C R73, R215, R73, RZ ;  /* 0x00000049d749723e */ /* 0x000fe200048070ff */
[--C-:B------:R-:W-:Y:S01]  /*3c20*/  FFMA R54, R78, UR10, -R155.reuse ;  /* 0x0000000a4e367c23 */ /* 0x100fe2000800089b */
[----:B------:R-:W-:Y:S01]  /*3c30*/  @!P3 FMUL R51, R51, 0.5 ;  /* 0x3f0000003333b820 */ /* 0x000fe20000400000 */
[----:B------:R-:W2:Y:S01]  /*3c40*/  MUFU.EX2 R161, R55 ;  /* 0x0000003700a17308 */ /* 0x000ea20000000800 */
[----:B----4-:R-:W-:Y:S01]  /*3c50*/  @!P4 FMUL R149, R149, R149 ;  /* 0x000000959595c220 */ /* 0x010fe20000400000 */
[----:B------:R-:W-:Y:S01]  /*3c60*/  FSETP.GEU.AND P4, PT, R62, -126, PT ;  /* 0xc2fc00003e00780b */ /* 0x000fe20003f8e000 */
[----:B------:R-:W-:Y:S01]  /*3c70*/  ULDC UR10, c[0x0][0x604] ;  /* 0x00018100000a7ab9 */ /* 0x000fe20000000800 */
[----:B------:R-:W-:Y:S01]  /*3c80*/  F2FP.SATFINITE.E4M3.F32.PACK_AB_MERGE_C R77, R215, R77, RZ ;  /* 0x0000004dd74d723e */ /* 0x000fe200048070ff */
[----:B-1----:R-:W-:Y:S01]  /*3c90*/  FFMA R58, R79, UR10, -R155 ;  /* 0x0000000a4f3a7c23 */ /* 0x002fe2000800089b */
[----:B------:R-:W-:Y:S01]  /*3ca0*/  ULDC UR10, c[0x0][0x604] ;  /* 0x00018100000a7ab9 */ /* 0x000fe20000000800 */
[----:B------:R-:W-:Y:S01]  /*3cb0*/  @!P2 FMUL R30, R30, 0.5 ;  /* 0x3f0000001e1ea820 */ /* 0x000fe20000400000 */
[----:B------:R-:W1:Y:S01]  /*3cc0*/  MUFU.EX2 R144, R47 ;  /* 0x0000002f00907308 */ /* 0x000e620000000800 */
[----:B-----5:R-:W-:Y:S01]  /*3cd0*/  @!P6 FMUL R167, R167, R167 ;  /* 0x000000a7a7a7e220 */ /* 0x020fe20000400000 */
[----:B------:R-:W-:-:S02]  /*3ce0*/  FSETP.GEU.AND P6, PT, R38, -126, PT ;  /* 0xc2fc00002600780b */ /* 0x000fc40003fce000 */
[C---:B------:R-:W-:Y:S01]  /*3cf0*/  LOP3.LUT R79, R0.reuse, 0x3, RZ, 0xc0, !PT ;  /* 0x00000003004f7812 */ /* 0x040fe200078ec0ff */
[----:B------:R-:W-:Y:S01]  /*3d00*/  IMAD.SHL.U32 R0, R0, 0x4, RZ ;  /* 0x0000000400007824 */ /* 0x000fe200078e00ff */
[----:B------:R-:W-:Y:S01]  /*3d10*/  LOP3.LUT R49, R49, 0xff, RZ, 0xc0, !PT ;  /* 0x000000ff31317812 */ /* 0x000fe200078ec0ff */
[----:B------:R-:W-:Y:S01]  /*3d20*/  @!P4 FMUL R62, R62, 0.5 ;  /* 0x3f0000003e3ec820 */ /* 0x000fe20000400000 */
[----:B------:R3:W4:Y:S01]  /*3d30*/  MUFU.EX2 R153, R51 ;  /* 0x0000003300997308 */ /* 0x0007220000000800 */
[----:B--2---:R-:W-:Y:S01]  /*3d40*/  @!P1 FMUL R161, R161, R161 ;  /* 0x000000a1a1a19220 */ /* 0x004fe20000400000 */
[----:B------:R-:W-:Y:S01]  /*3d50*/  FSETP.GEU.AND P1, PT, R34, -126, PT ;  /* 0xc2fc00002200780b */ /* 0x000fe20003f2e000 */
[----:B------:R-:W-:Y:S01]  /*3d60*/  VIADD R79, R79, 0xffffffff ;  /* 0xffffffff4f4f7836 */ /* 0x000fe20000000000 */
[C---:B------:R-:W-:Y:S02]  /*3d70*/  F2FP.SATFINITE.E4M3.F32.PACK_AB_MERGE_C R81, R215.reuse, R81, RZ ;  /* 0x00000051d751723e */ /* 0x040fe400048070ff */
[----:B------:R-:W-:Y:S01]  /*3d80*/  F2FP.SATFINITE.E4M3.F32.PACK_AB_MERGE_C R85, R215, R85, RZ ;  /* 0x00000055d755723e */ /* 0x000fe200048070ff */
[----:B------:R-:W-:Y:S01]  /*3d90*/  @!P6 FMUL R38, R38, 0.5 ;  /* 0x3f0000002626e820 */ /* 0x000fe20000400000 */
[----:B------:R-:W2:Y:S01]  /*3da0*/  MUFU.EX2 R30, R30 ;  /* 0x0000001e001e7308 */ /* 0x000ea20000000800 */
[----:B-1----:R-:W-:Y:S01]  /*3db0*/  @!P5 FMUL R144, R144, R144 ;  /* 0x000000909090d220 */ /* 0x002fe20000400000 */
[----:B------:R-:W-:Y:S01]  /*3dc0*/  FSETP.GEU.AND P5, PT, R59, -126, PT ;  /* 0xc2fc00003b00780b */ /* 0x000fe20003fae000 */
[----:B---3--:R-:W-:Y:S01]  /*3dd0*/  FFMA R51, R139, UR11, -R155 ;  /* 0x0000000b8b337c23 */ /* 0x008fe2000800089b */
[----:B------:R-:W-:Y:S01]  /*3de0*/  ULDC UR11, c[0x0][0x604] ;  /* 0x00018100000b7ab9 */ /* 0x000fe20000000800 */
[----:B------:R-:W-:Y:S01]  /*3df0*/  FADD R139, R32, R29 ;  /* 0x0000001d208b7221 */ /* 0x000fe20000000000 */
[----:B------:R-:W-:Y:S01]  /*3e00*/  FFMA R71, R150, UR11, -R155 ;  /* 0x0000000b96477c23 */ /* 0x000fe2000800089b */
[----:B------:R-:W-:Y:S01]  /*3e10*/  @!P1 FMUL R34, R34, 0.5 ;  /* 0x3f00000022229820 */ /* 0x000fe20000400000 */
[----:B------:R1:W3:Y:S01]  /*3e20*/  MUFU.EX2 R140, R62 ;  /* 0x0000003e008c7308 */ /* 0x0002e20000000800 */
[----:B----4-:R-:W-:Y:S01]  /*3e30*/  @!P3 FMUL R153, R153, R153 ;  /* 0x000000999999b220 */ /* 0x010fe20000400000 */
[----:B------:R-:W-:Y:S01]  /*3e40*/  FSETP.GEU.AND P3, PT, R63, -126, PT ;  /* 0xc2fc00003f00780b */ /* 0x000fe20003f6e000 */
[----:B------:R-:W-:Y:S01]  /*3e50*/  FADD R188, R139, R188 ;  /* 0x000000bc8bbc7221 */ /* 0x000fe20000000000 */
[----:B------:R-:W-:-:S02]  /*3e60*/  F2FP.SATFINITE.E4M3.F32.PACK_AB_MERGE_C R32, R215, R32, RZ ;  /* 0x00000020d720723e */ /* 0x000fc400048070ff */
[----:B------:R-:W-:Y:S01]  /*3e70*/  F2FP.SATFINITE.E4M3.F32.PACK_AB_MERGE_C R29, R215, R29, RZ ;  /* 0x0000001dd71d723e */ /* 0x000fe200048070ff */
[----:B------:R-:W-:Y:S01]  /*3e80*/  @!P5 FMUL R59, R59, 0.5 ;  /* 0x3f0000003b3bd820 */ /* 0x000fe20000400000 */
[----:B------:R-:W4:Y:S01]  /*3e90*/  MUFU.EX2 R38, R38 ;  /* 0x0000002600267308 */ /* 0x000f220000000800 */
[----:B--2---:R-:W-:Y:S01]  /*3ea0*/  @!P2 FMUL R30, R30, R30 ;  /* 0x0000001e1e1ea220 */ /* 0x004fe20000400000 */
[----:B------:R-:W-:Y:S01]  /*3eb0*/  FSETP.GEU.AND P2, PT, R54, -126, PT ;  /* 0xc2fc00003600780b */ /* 0x000fe20003f4e000 */
[--C-:B-1----:R-:W-:Y:S01]  /*3ec0*/  FFMA R62, R82, UR10, -R155.reuse ;  /* 0x0000000a523e7c23 */ /* 0x102fe2000800089b */
[----:B------:R-:W-:Y:S01]  /*3ed0*/  ULDC UR10, c[0x0][0x604] ;  /* 0x00018100000a7ab9 */ /* 0x000fe20000000800 */
[----:B------:R-:W-:Y:S01]  /*3ee0*/  F2FP.SATFINITE.E4M3.F32.PACK_AB_MERGE_C R89, R215, R89, RZ ;  /* 0x00000059d759723e */ /* 0x000fe200048070ff */
[----:B------:R-:W-:Y:S01]  /*3ef0*/  FFMA R66, R83, UR10, -R155 ;  /* 0x0000000a53427c23 */ /* 0x000fe2000800089b */
[----:B------:R-:W-:Y:S01]  /*3f00*/  @!P3 FMUL R63, R63, 0.5 ;  /* 0x3f0000003f3fb820 */ /* 0x000fe20000400000 */
[----:B------:R-:W1:Y:S01]  /*3f10*/  MUFU.EX2 R34, R34 ;  /* 0x0000002200227308 */ /* 0x000e620000000800 */
[----:B---3--:R-:W-:Y:S01]  /*3f20*/  @!P4 FMUL R140, R140, R140 ;  /* 0x0000008c8c8cc220 */ /* 0x008fe20000400000 */
[----:B------:R-:W-:Y:S01]  /*3f30*/  FSETP.GEU.AND P4, PT, R46, -126, PT ;  /* 0xc2fc00002e00780b */ /* 0x000fe20003f8e000 */
[----:B------:R-:W-:Y:S01]  /*3f40*/  ULDC UR10, c[0x0][0x604] ;  /* 0x00018100000a7ab9 */ /* 0x000fe20000000800 */
[----:B------:R-:W-:-:S02]  /*3f50*/  IMAD.U32 R83, RZ, RZ, UR7 ;  /* 0x00000007ff537e24 */ /* 0x000fc4000f8e00ff */
[--C-:B------:R-:W-:Y:S01]  /*3f60*/  FFMA R70, R86, UR10, -R155.reuse ;  /* 0x0000000a56467c23 */ /* 0x100fe2000800089b */
[----:B------:R-:W-:Y:S01]  /*3f70*/  ULDC UR10, c[0x0][0x604] ;  /* 0x00018100000a7ab9 */ /* 0x000fe20000000800 */
[----:B------:R-:W-:Y:S01]  /*3f80*/  @!P2 FMUL R54, R54, 0.5 ;  /* 0x3f0000003636a820 */ /* 0x000fe20000400000 */
[----:B------:R-:W2:Y:S01]  /*3f90*/  MUFU.EX2 R168, R59 ;  /* 0x0000003b00a87308 */ /* 0x000ea20000000800 */
[----:B----4-:R-:W-:Y:S01]  /*3fa0*/  @!P6 FMUL R38, R38, R38 ;  /* 0x000000262626e220 */ /* 0x010fe20000400000 */
[----:B------:R-:W-:Y:S01]  /*3fb0*/  FSETP.GEU.AND P6, PT, R62, -126, PT ;  /* 0xc2fc00003e00780b */ /* 0x000fe20003fce000 */
[--C-:B------:R-:W-:Y:S01]  /*3fc0*/  FFMA R74, R87, UR10, -R155.reuse ;  /* 0x0000000a574a7c23 */ /* 0x100fe2000800089b */
[----:B------:R-:W-:Y:S01]  /*3fd0*/  ULDC UR10, c[0x0][0x604] ;  /* 0x00018100000a7ab9 */ /* 0x000fe20000000800 */
[----:B------:R-:W-:Y:S01]  /*3fe0*/  F2FP.SATFINITE.E4M3.F32.PACK_AB_MERGE_C R87, R215, R105, RZ ;  /* 0x00000069d757723e */ /* 0x000fe200048070ff */
[--C-:B------:R-:W-:Y:S01]  /*3ff0*/  FFMA R78, R90, UR10, -R155.reuse ;  /* 0x0000000a5a4e7c23 */ /* 0x100fe2000800089b */
[----:B------:R-:W-:Y:S01]  /*4000*/  @!P4 FMUL R46, R46, 0.5 ;  /* 0x3f0000002e2ec820 */ /* 0x000fe20000400000 */
[----:B------:R-:W3:Y:S01]  /*4010*/  MUFU.EX2 R133, R63 ;  /* 0x0000003f00857308 */ /* 0x000ee20000000800 */
[----:B-1----:R-:W-:Y:S01]  /*4020*/  @!P1 FMUL R34, R34, R34 ;  /* 0x0000002222229220 */ /* 0x002fe20000400000 */
[----:B------:R-:W-:Y:S01]  /*4030*/  FSETP.GEU.AND P1, PT, R58, -126, PT ;  /* 0xc2fc00003a00780b */ /* 0x000fe20003f2e000 */
[----:B------:R-:W-:Y:S01]  /*4040*/  ULDC UR10, c[0x0][0x604] ;  /* 0x00018100000a7ab9 */ /* 0x000fe20000000800 */
[----:B------:R1:W-:Y:S01]  /*4050*/  SYNCS.ARRIVE.TRANS64.A1T0 RZ, [R83+UR21], RZ ;  /* 0x000000ff53ff79a7 */ /* 0x0003e20008100015 */
        /* <DEDUP_REMOVED lines=8> */
[----:B-1----:R-:W-:Y:S01]  /*40e0*/  FADD R83, R6, R7 ;  /* 0x0000000706537221 */ /* 0x002fe20000000000 */
[--C-:B------:R-:W-:Y:S01]  /*40f0*/  FFMA R90, R95, UR10, -R155.reuse ;  /* 0x0000000a5f5a7c23 */ /* 0x100fe2000800089b */
[----:B------:R-:W-:Y:S01]  /*4100*/  @!P1 FMUL R58, R58, 0.5 ;  /* 0x3f0000003a3a9820 */ /* 0x000fe20000400000 */
[----:B------:R-:W1:Y:S01]  /*4110*/  MUFU.EX2 R46, R46 ;  /* 0x0000002e002e7308 */ /* 0x000e620000000800 */
[----:B---3--:R-:W-:Y:S01]  /*4120*/  @!P3 FMUL R133, R133, R133 ;  /* 0x000000858585b220 */ /* 0x008fe20000400000 */
[----:B------:R-:W-:Y:S01]  /*4130*/  FSETP.GEU.AND P3, PT, R50, -126, PT ;  /* 0xc2fc00003200780b */ /* 0x000fe20003f6e000 */
[----:B------:R-:W-:Y:S01]  /*4140*/  ULDC UR10, c[0x0][0x604] ;  /* 0x00018100000a7ab9 */ /* 0x000fe20000000800 */
[----:B------:R-:W-:Y:S01]  /*4150*/  F2FP.SATFINITE.E4M3.F32.PACK_AB_MERGE_C R91, R215, R6, RZ ;  /* 0x00000006d75b723e */ /* 0x000fe200048070ff */
[--C-:B------:R-:W-:Y:S01]  /*4160*/  FFMA R94, R98, UR10, -R155.reuse ;  /* 0x0000000a625e7c23 */ /* 0x100fe2000800089b */
[----:B------:R-:W-:Y:S01]  /*4170*/  ULDC UR10, c[0x0][0x604] ;  /* 0x00018100000a7ab9 */ /* 0x000fe20000000800 */
[----:B------:R-:W-:Y:S01]  /*4180*/  @!P5 FMUL R42, R42, 0.5 ;  /* 0x3f0000002a2ad820 */ /* 0x000fe20000400000 */
[----:B------:R-:W2:Y:S01]  /*4190*/  MUFU.EX2 R62, R62 ;  /* 0x0000003e003e7308 */ /* 0x000ea20000000800 */
[----:B----4-:R-:W-:Y:S01]  /*41a0*/  @!P2 FMUL R54, R54, R54 ;  /* 0x000000363636a220 */ /* 0x010fe20000400000 */
[----:B------:R-:W-:Y:S01]  /*41b0*/  FSETP.GEU.AND P2, PT, R78, -126, PT ;  /* 0xc2fc00004e00780b */ /* 0x000fe20003f4e000 */
[----:B------:R-:W-:Y:S01]  /*41c0*/  FFMA R98, R99, UR10, -R155 ;  /* 0x0000000a63627c23 */ /* 0x000fe2000800089b */
[----:B------:R-:W-:Y:S01]  /*41d0*/  ULDC UR10, c[0x0][0x604] ;  /* 0x00018100000a7ab9 */ /* 0x000fe20000000800 */
[----:B------:R-:W-:Y:S01]  /*41e0*/  FADD R99, R10, R9 ;  /* 0x000000090a637221 */ /* 0x000fe20000000000 */
[--C-:B------:R-:W-:Y:S01]  /*41f0*/  FFMA R100, R102, UR10, -R155.reuse ;  /* 0x0000000a66647c23 */ /* 0x100fe2000800089b */
[----:B------:R-:W-:Y:S01]  /*4200*/  @!P3 FMUL R50, R50, 0.5 ;  /* 0x3f0000003232b820 */ /* 0x000fe20000400000 */
[----:B------:R-:W3:Y:S01]  /*4210*/  MUFU.EX2 R58, R58 ;  /* 0x0000003a003a7308 */ /* 0x000ee20000000800 */
[----:B-1----:R-:W-:Y:S01]  /*4220*/  @!P4 FMUL R46, R46, R46 ;  /* 0x0000002e2e2ec220 */ /* 0x002fe20000400000 */
[----:B------:R-:W-:Y:S01]  /*4230*/  FSETP.GEU.AND P4, PT, R70, -126, PT ;  /* 0xc2fc00004600780b */ /* 0x000fe20003f8e000 */
[----:B------:R-:W-:Y:S01]  /*4240*/  ULDC UR10, c[0x0][0x604] ;  /* 0x00018100000a7ab9 */ /* 0x000fe20000000800 */
[----:B------:R-:W-:Y:S01]  /*4250*/  F2FP.SATFINITE.E4M3.F32.PACK_AB_MERGE_C R10, R215, R10, RZ ;  /* 0x0000000ad70a723e */ /* 0x000fe200048070ff */
[--C-:B------:R-:W-:Y:S01]  /*4260*/  FFMA R102, R103, UR10, -R155.reuse ;  /* 0x0000000a67667c23 */ /* 0x100fe2000800089b */
[----:B------:R-:W-:Y:S01]  /*4270*/  ULDC UR10, c[0x0][0x604] ;  /* 0x00018100000a7ab9 */ /* 0x000fe20000000800 */
[----:B------:R-:W-:Y:S01]  /*4280*/  @!P2 FMUL R78, R78, 0.5 ;  /* 0x3f0000004e4ea820 */ /* 0x000fe20000400000 */
[----:B------:R-:W1:Y:S01]  /*4290*/  MUFU.EX2 R42, R42 ;  /* 0x0000002a002a7308 */ /* 0x000e620000000800 */
[----:B--2---:R-:W-:Y:S01]  /*42a0*/  @!P6 FMUL R62, R62, R62 ;  /* 0x0000003e3e3ee220 */ /* 0x004fe20000400000 */
[----:B------:R-:W-:Y:S01]  /*42b0*/  FSETP.GEU.AND P6, PT, R86, -126, PT ;  /* 0xc2fc00005600780b */ /* 0x000fe20003fce000 */
[--C-:B------:R-:W-:Y:S01]  /*42c0*/  FFMA R104, R106, UR10, -R155.reuse ;  /* 0x0000000a6a687c23 */ /* 0x100fe2000800089b */
[----:B------:R-:W-:Y:S01]  /*42d0*/  ULDC UR10, c[0x0][0x604] ;  /* 0x00018100000a7ab9 */ /* 0x000fe20000000800 */
[----:B------:R-:W-:Y:S01]  /*42e0*/  LOP3.LUT R10, R10, 0xff, RZ, 0xc0, !PT ;  /* 0x000000ff0a0a7812 */ /* 0x000fe200078ec0ff */
        /* <DEDUP_REMOVED lines=11> */
[----:B-1----:R-:W-:Y:S01]  /*43a0*/  @!P5 FMUL R42, R42, R42 ;  /* 0x0000002a2a2ad220 */ /* 0x002fe20000400000 */
[----:B------:R-:W-:Y:S01]  /*43b0*/  FSETP.GEU.AND P5, PT, R66, -126, PT ;  /* 0xc2fc00004200780b */ /* 0x000fe20003fae000 */
[--C-:B------:R-:W-:Y:S01]  /*43c0*/  FFMA R110, R111, UR10, -R155.reuse ;  /* 0x0000000a6f6e7c23 */ /* 0x100fe2000800089b */
[----:B------:R-:W-:Y:S01]  /*43d0*/  ULDC UR10, c[0x0][0x604] ;  /* 0x00018100000a7ab9 */ /* 0x000fe20000000800 */
[C---:B------:R-:W-:Y:S01]  /*43e0*/  F2FP.SATFINITE.E4M3.F32.PACK_AB_MERGE_C R6, R215.reuse, R101, RZ ;  /* 0x00000065d706723e */ /* 0x040fe200048070ff */
[--C-:B------:R-:W-:Y:S01]  /*43f0*/  FFMA R112, R114, UR10, -R155.reuse ;  /* 0x0000000a72707c23 */ /* 0x100fe2000800089b */
[----:B------:R-:W-:Y:S01]  /*4400*/  @!P1 FMUL R82, R82, 0.5 ;  /* 0x3f00000052529820 */ /* 0x000fe20000400000 */
[----:B------:R-:W1:Y:S01]  /*4410*/  MUFU.EX2 R70, R70 ;  /* 0x0000004600467308 */ /* 0x000e620000000800 */
        /* <DEDUP_REMOVED lines=10> */
[--C-:B------:R-:W-:Y:S01]  /*44c0*/  FFMA R116, R118, UR10, -R155.reuse ;  /* 0x0000000a76747c23 */ /* 0x100fe2000800089b */
        /* <DEDUP_REMOVED lines=24> */
[----:B------:R-:W-:Y:S01]  /*4650*/  PRMT R10, R105, 0x7604, R10 ;  /* 0x00007604690a7816 */ /* 0x000fe2000000000a */
        /* <DEDUP_REMOVED lines=8> */
[----:B------:R-:W-:Y:S01]  /*46e0*/  FADD R95, R101, R82 ;  /* 0x00000052655f7221 */ /* 0x000fe20000000000 */
[----:B------:R-:W-:Y:S01]  /*46f0*/  FFMA R35, R131, UR10, -R155 ;  /* 0x0000000a83237c23 */ /* 0x000fe2000800089b */
[----:B------:R-:W-:Y:S01]  /*4700*/  @!P1 FMUL R102, R102, 0.5 ;  /* 0x3f00000066669820 */ /* 0x000fe20000400000 */
[----:B------:R-:W1:Y:S01]  /*4710*/  MUFU.EX2 R94, R94 ;  /* 0x0000005e005e7308 */ /* 0x000e620000000800 */
        /* <DEDUP_REMOVED lines=13> */
[----:B------:R-:W-:Y:S01]  /*47f0*/  FFMA R47, R138, UR10, -R155 ;  /* 0x0000000a8a2f7c23 */ /* 0x000fe2000800089b */
[----:B------:R-:W-:Y:S01]  /*4800*/  @!P3 FMUL R98, R98, 0.5 ;  /* 0x3f0000006262b820 */ /* 0x000fe20000400000 */
[----:B------:R-:W3:Y:S01]  /*4810*/  MUFU.EX2 R102, R102 ;  /* 0x0000006600667308 */ /* 0x000ee20000000800 */
[----:B-1----:R-:W-:Y:S01]  /*4820*/  @!P4 FMUL R94, R94, R94 ;  /* 0x0000005e5e5ec220 */ /* 0x002fe20000400000 */
[----:B------:R-:W-:Y:S01]  /*4830*/  FSETP.GEU.AND P4, PT, R108, -126, PT ;  /* 0xc2fc00006c00780b */ /* 0x000fe20003f8e000 */
[----:B------:R-:W-:Y:S01]  /*4840*/  ULDC UR10, c[0x0][0x604] ;  /* 0x00018100000a7ab9 */ /* 0x000fe20000000800 */
[----:B------:R-:W-:Y:S01]  /*4850*/  FADD R138, R28, R25 ;  /* 0x000000191c8a7221 */ /* 0x000fe20000000000 */
        /* <DEDUP_REMOVED lines=8> */
[C---:B------:R-:W-:Y:S01]  /*48e0*/  F2FP.SATFINITE.E4M3.F32.PACK_AB_MERGE_C R28, R215.reuse, R28, RZ ;  /* 0x0000001cd71c723e */ /* 0x040fe200048070ff */
        /* <DEDUP_REMOVED lines=13> */
[----:B------:R-:W-:Y:S01]  /*49c0*/  FFMA R63, R151, UR10, -R155 ;  /* 0x0000000a973f7c23 */ /* 0x000fe2000800089b */
[----:B------:R-:W-:Y:S01]  /*49d0*/  LOP3.LUT R105, R32, 0xffff, RZ, 0xc0, !PT ;  /* 0x0000ffff20697812 */ /* 0x000fe200078ec0ff */
[----:B------:R-:W-:Y:S01]  /*49e0*/  FADD R107, R113, R90 ;  /* 0x0000005a716b7221 */ /* 0x000fe20000000000 */
[----:B------:R-:W-:Y:S01]  /*49f0*/  FADD R113, R16, R15 ;  /* 0x0000000f10717221 */ /* 0x000fe20000000000 */
[----:B------:R-:W-:Y:S01]  /*4a00*/  @!P1 FMUL R114, R114, 0.5 ;  /* 0x3f00000072729820 */ /* 0x000fe20000400000 */
[----:B------:R-:W1:Y:S01]  /*4a10*/  MUFU.EX2 R108, R108 ;  /* 0x0000006c006c7308 */ /* 0x000e620000000800 */
[----:B--2---:R-:W-:Y:S01]  /*4a20*/  @!P3 FMUL R98, R98, R98 ;  /* 0x000000626262b220 */ /* 0x004fe20000400000 */
[----:B------:R-:W-:Y:S01]  /*4a30*/  FSETP.GEU.AND P3, PT, R110, -126, PT ;  /* 0xc2fc00006e00780b */ /* 0x000fe20003f6e000 */
[----:B------:R-:W-:Y:S01]  /*4a40*/  FADD R121, R128, R94 ;  /* 0x0000005e80797221 */ /* 0x000fe20000000000 */
[----:B------:R-:W-:Y:S01]  /*4a50*/  F2FP.SATFINITE.E4M3.F32.PACK_AB_MERGE_C R117, R215, R16, RZ ;  /* 0x00000010d775723e */ /* 0x000fe200048070ff */
[----:B------:R-:W-:Y:S01]  /*4a60*/  FADD R119, R125, R98 ;  /* 0x000000627d777221 */ /* 0x000fe20000000000 */
[----:B------:R-:W-:Y:S01]  /*4a70*/  F2FP.SATFINITE.E4M3.F32.PACK_AB_MERGE_C R142, R215, R145, RZ ;  /* 0x00000091d78e723e */ /* 0x000fe200048070ff */
[----:B------:R-:W-:Y:S01]  /*4a80*/  @!P5 FMUL R106, R106, 0.5 ;  /* 0x3f0000006a6ad820 */ /* 0x000fe20000400000 */
[----:B------:R-:W2:Y:S01]  /*4a90*/  MUFU.EX2 R116, R116 ;  /* 0x0000007400747308 */ /* 0x000ea20000000800 */
[----:B---3--:R-:W-:Y:S01]  /*4aa0*/  @!P2 FMUL R112, R112, R112 ;  /* 0x000000707070a220 */ /* 0x008fe20000400000 */
[----:B------:R-:W-:Y:S01]  /*4ab0*/  FSETP.GEU.AND P2, PT, R124, -126, PT ;  /* 0xc2fc00007c00780b */ /* 0x000fe20003f4e000 */
[----:B------:R-:W-:Y:S01]  /*4ac0*/  FADD R130, R129, R100 ;  /* 0x0000006481827221 */ /* 0x000fe20000000000 */
[----:B------:R-:W-:Y:S01]  /*4ad0*/  LOP3.LUT R32, R7, 0xffff, RZ, 0xc0, !PT ;  /* 0x0000ffff07207812 */ /* 0x000fe200078ec0ff */
[----:B------:R-:W-:Y:S01]  /*4ae0*/  FADD R131, R22, R21 ;  /* 0x0000001516837221 */ /* 0x000fe20000000000 */
[C---:B------:R-:W-:Y:S01]  /*4af0*/  F2FP.SATFINITE.E4M3.F32.PACK_AB_MERGE_C R115, R215.reuse, R128, RZ ;  /* 0x00000080d773723e */ /* 0x040fe200048070ff */
[----:B------:R-:W-:Y:S01]  /*4b00*/  @!P3 FMUL R110, R110, 0.5 ;  /* 0x3f0000006e6eb820 */ /* 0x000fe20000400000 */
[----:B------:R-:W3:Y:S01]  /*4b10*/  MUFU.EX2 R114, R114 ;  /* 0x0000007200727308 */ /* 0x000ee20000000800 */
[----:B-1----:R-:W-:Y:S01]  /*4b20*/  @!P4 FMUL R108, R108, R108 ;  /* 0x0000006c6c6cc220 */ /* 0x002fe20000400000 */
[----:B------:R-:W-:Y:S01]  /*4b30*/  FSETP.GEU.AND P4, PT, R120, -126, PT ;  /* 0xc2fc00007800780b */ /* 0x000fe20003f8e000 */
[----:B------:R-:W-:Y:S01]  /*4b40*/  FADD R146, R40, R37 ;  /* 0x0000002528927221 */ /* 0x000fe20000000000 */
[C---:B------:R-:W-:Y:S01]  /*4b50*/  F2FP.SATFINITE.E4M3.F32.PACK_AB_MERGE_C R16, R215.reuse, R125, RZ ;  /* 0x0000007dd710723e */ /* 0x040fe200048070ff */
[----:B------:R-:W-:Y:S01]  /*4b60*/  FADD R125, R20, R19 ;  /* 0x00000013147d7221 */ /* 0x000fe20000000000 */
[----:B------:R-:W-:Y:S01]  /*4b70*/  F2FP.SATFINITE.E4M3.F32.PACK_AB_MERGE_C R128, R215, R20, RZ ;  /* 0x00000014d780723e */ /* 0x000fe200048070ff */
[----:B------:R-:W-:Y:S01]  /*4b80*/  @!P2 FMUL R124, R124, 0.5 ;  /* 0x3f0000007c7ca820 */ /* 0x000fe20000400000 */
[----:B------:R-:W1:Y:S01]  /*4b90*/  MUFU.EX2 R106, R106 ;  /* 0x0000006a006a7308 */ /* 0x000e620000000800 */
[----:B--2---:R-:W-:Y:S01]  /*4ba0*/  @!P6 FMUL R116, R116, R116 ;  /* 0x000000747474e220 */ /* 0x004fe20000400000 */
[----:B------:R-:W-:Y:S01]  /*4bb0*/  FSETP.GEU.AND P6, PT, R31, -126, PT ;  /* 0xc2fc00001f00780b */ /* 0x000fe20003fce000 */
[----:B------:R-:W-:Y:S01]  /*4bc0*/  FADD R141, R145, R108 ;  /* 0x0000006c918d7221 */ /* 0x000fe20000000000 */
[C---:B------:R-:W-:Y:S01]  /*4bd0*/  F2FP.SATFINITE.E4M3.F32.PACK_AB_MERGE_C R127, R215.reuse, R129, RZ ;  /* 0x00000081d77f723e */ /* 0x040fe200048070ff */
[----:B------:R-:W-:Y:S01]  /*4be0*/  FADD R129, R132, R102 ;  /* 0x0000006684817221 */ /* 0x000fe20000000000 */
[----:B------:R-:W-:Y:S01]  /*4bf0*/  LOP3.LUT R28, R28, 0xff, RZ, 0xc0, !PT ;  /* 0x000000ff1c1c7812 */ /* 0x000fe200078ec0ff */
[----:B------:R-:W-:Y:S01]  /*4c00*/  @!P4 FMUL R120, R120, 0.5 ;  /* 0x3f0000007878c820 */ /* 0x000fe20000400000 */
[----:B------:R-:W2:Y:S01]  /*4c10*/  MUFU.EX2 R110, R110 ;  /* 0x0000006e006e7308 */ /* 0x000ea20000000800 */
[----:B---3--:R-:W-:Y:S01]  /*4c20*/  @!P1 FMUL R114, R114, R114 ;  /* 0x0000007272729220 */ /* 0x008fe20000400000 */
[----:B------:R-:W-:Y:S01]  /*4c30*/  FSETP.GEU.AND P1, PT, R126, -126, PT ;  /* 0xc2fc00007e00780b */ /* 0x000fe20003f2e000 */
[----:B------:R-:W-:Y:S01]  /*4c40*/  FADD R111, R14, R13 ;  /* 0x0000000d0e6f7221 */ /* 0x000fe20000000000 */
[----:B------:R-:W-:Y:S01]  /*4c50*/  F2FP.SATFINITE.E4M3.F32.PACK_AB_MERGE_C R20, R215, R132, RZ ;  /* 0x00000084d714723e */ /* 0x000fe200048070ff */
[----:B------:R-:W-:Y:S01]  /*4c60*/  FADD R132, R24, R23 ;  /* 0x0000001718847221 */ /* 0x000fe20000000000 */
[----:B------:R-:W-:Y:S01]  /*4c70*/  LOP3.LUT R91, R91, 0xffff, RZ, 0xc0, !PT ;  /* 0x0000ffff5b5b7812 */ /* 0x000fe200078ec0ff */
[----:B------:R-:W-:Y:S01]  /*4c80*/  @!P6 FMUL R31, R31, 0.5 ;  /* 0x3f0000001f1fe820 */ /* 0x000fe20000400000 */
[----:B------:R-:W3:Y:S01]  /*4c90*/  MUFU.EX2 R124, R124 ;  /* 0x0000007c007c7308 */ /* 0x000ee20000000800 */
[----:B-1----:R-:W-:Y:S01]  /*4ca0*/  @!P5 FMUL R106, R106, R106 ;  /* 0x0000006a6a6ad220 */ /* 0x002fe20000400000 */
[----:B------:R-:W-:Y:S01]  /*4cb0*/  FSETP.GEU.AND P5, PT, R118, -126, PT ;  /* 0xc2fc00007600780b */ /* 0x000fe20003fae000 */
[----:B------:R-:W-:Y:S01]  /*4cc0*/  FADD R145, R36, R33 ;  /* 0x0000002124917221 */ /* 0x000fe20000000000 */
[----:B------:R-:W-:Y:S01]  /*4cd0*/  F2FP.SATFINITE.E4M3.F32.PACK_AB_MERGE_C R22, R215, R22, RZ ;  /* 0x00000016d716723e */ /* 0x000fe200048070ff */
[----:B------:R-:W-:Y:S01]  /*4ce0*/  FADD R150, R149, R112 ;  /* 0x0000007095967221 */ /* 0x000fe20000000000 */
[----:B------:R-:W-:Y:S01]  /*4cf0*/  F2FP.SATFINITE.E4M3.F32.PACK_AB_MERGE_C R24, R215, R24, RZ ;  /* 0x00000018d718723e */ /* 0x000fe200048070ff */
[----:B------:R-:W-:Y:S01]  /*4d00*/  @!P1 FMUL R126, R126, 0.5 ;  /* 0x3f0000007e7e9820 */ /* 0x000fe20000400000 */
[----:B------:R-:W1:Y:S01]  /*4d10*/  MUFU.EX2 R120, R120 ;  /* 0x0000007800787308 */ /* 0x000e620000000800 */
[----:B--2---:R-:W-:Y:S01]  /*4d20*/  @!P3 FMUL R110, R110, R110 ;  /* 0x0000006e6e6eb220 */ /* 0x004fe20000400000 */
[----:B------:R-:W-:Y:S01]  /*4d30*/  FSETP.GEU.AND P3, PT, R122, -126, PT ;  /* 0xc2fc00007a00780b */ /* 0x000fe20003f6e000 */
[----:B------:R-:W-:Y:S01]  /*4d40*/  FADD R83, R83, R52 ;  /* 0x0000003453537221 */ /* 0x000fe20000000000 */
[----:B------:R-:W-:Y:S01]  /*4d50*/  PRMT R28, R105, 0x7604, R28 ;  /* 0x00007604691c7816 */ /* 0x000fe2000000001c */
[----:B------:R-:W-:Y:S01]  /*4d60*/  FADD R132, R132, R177 ;  /* 0x000000b184847221 */ /* 0x000fe20000000000 */
[----:B------:R-:W-:Y:S01]  /*4d70*/  LOP3.LUT R22, R22, 0xff, RZ, 0xc0, !PT ;  /* 0x000000ff16167812 */ /* 0x000fe200078ec0ff */
[----:B------:R-:W-:Y:S01]  /*4d80*/  @!P5 FMUL R118, R118, 0.5 ;  /* 0x3f0000007676d820 */ /* 0x000fe20000400000 */
[----:B------:R-:W2:Y:S01]  /*4d90*/  MUFU.EX2 R31, R31 ;  /* 0x0000001f001f7308 */ /* 0x000ea20000000800 */
[----:B---3--:R-:W-:Y:S01]  /*4da0*/  @!P2 FMUL R124, R124, R124 ;  /* 0x0000007c7c7ca220 */ /* 0x008fe20000400000 */
[----:B------:R-:W-:Y:S01]  /*4db0*/  FSETP.GEU.AND P2, PT, R47, -126, PT ;  /* 0xc2fc00002f00780b */ /* 0x000fe20003f4e000 */
[----:B------:R-:W-:Y:S01]  /*4dc0*/  FADD R151, R44, R41 ;  /* 0x000000292c977221 */ /* 0x000fe20000000000 */
[C---:B------:R-:W-:Y:S01]  /*4dd0*/  F2FP.SATFINITE.E4M3.F32.PACK_AB_MERGE_C R147, R215.reuse, R149, RZ ;  /* 0x00000095d793723e */ /* 0x040fe200048070ff */
[----:B------:R-:W-:Y:S01]  /*4de0*/  FADD R172, R140, R124 ;  /* 0x0000007c8cac7221 */ /* 0x000fe20000000000 */
[----:B------:R-:W-:Y:S01]  /*4df0*/  F2FP.SATFINITE.E4M3.F32.PACK_AB_MERGE_C R140, R215, R140, RZ ;  /* 0x0000008cd78c723e */ /* 0x000fe200048070ff */
[----:B------:R-:W-:Y:S01]  /*4e00*/  @!P3 FMUL R122, R122, 0.5 ;  /* 0x3f0000007a7ab820 */ /* 0x000fe20000400000 */
[----:B------:R-:W3:Y:S01]  /*4e10*/  MUFU.EX2 R126, R126 ;  /* 0x0000007e007e7308 */ /* 0x000ee20000000800 */
[----:B-1----:R-:W-:Y:S01]  /*4e20*/  @!P4 FMUL R120, R120, R120 ;  /* 0x000000787878c220 */ /* 0x002fe20000400000 */
[----:B------:R-:W-:Y:S01]  /*4e30*/  FSETP.GEU.AND P4, PT, R39, -126, PT ;  /* 0xc2fc00002700780b */ /* 0x000fe20003f8e000 */
[----:B------:R-:W-:Y:S01]  /*4e40*/  FADD R149, R153, R114 ;  /* 0x0000007299957221 */ /* 0x000fe20000000000 */
[----:B------:R-:W-:Y:S01]  /*4e50*/  F2FP.SATFINITE.E4M3.F32.PACK_AB_MERGE_C R40, R215, R153, RZ ;  /* 0x00000099d728723e */ /* 0x000fe200048070ff */
[----:B------:R-:W-:Y:S01]  /*4e60*/  FADD R56, R167, R120 ;  /* 0x00000078a7387221 */ /* 0x000fe20000000000 */
[----:B------:R-:W-:Y:S01]  /*4e70*/  FADD R153, R48, R45 ;  /* 0x0000002d30997221 */ /* 0x000fe20000000000 */
[----:B------:R-:W-:Y:S01]  /*4e80*/  @!P2 FMUL R47, R47, 0.5 ;  /* 0x3f0000002f2fa820 */ /* 0x000fe20000400000 */
[----:B------:R-:W1:Y:S01]  /*4e90*/  MUFU.EX2 R118, R118 ;  /* 0x0000007600767308 */ /* 0x000e620000000800 */
[----:B--2---:R-:W-:Y:S01]  /*4ea0*/  @!P6 FMUL R31, R31, R31 ;  /* 0x0000001f1f1fe220 */ /* 0x004fe20000400000 */
[----:B------:R-:W-:Y:S01]  /*4eb0*/  FSETP.GEU.AND P6, PT, R55, -126, PT ;  /* 0xc2fc00003700780b */ /* 0x000fe20003fce000 */
[----:B------:R-:W-:Y:S01]  /*4ec0*/  FADD R113, R113, R68 ;  /* 0x0000004471717221 */ /* 0x000fe20000000000 */
[----:B------:R-:W-:Y:S01]  /*4ed0*/  FADD R146, R146, R185 ;  /* 0x000000b992927221 */ /* 0x000fe20000000000 */
[----:B------:R-:W-:Y:S01]  /*4ee0*/  F2FP.SATFINITE.E4M3.F32.PACK_AB_MERGE_C R44, R215, R44, RZ ;  /* 0x0000002cd72c723e */ /* 0x000fe200048070ff */
[----:B------:R-:W-:Y:S01]  /*4ef0*/  FADD R178, R30, R31 ;  /* 0x0000001f1eb27221 */ /* 0x000fe20000000000 */
[----:B------:R-:W-:Y:S01]  /*4f00*/  @!P4 FMUL R39, R39, 0.5 ;  /* 0x3f0000002727c820 */ /* 0x000fe20000400000 */
[----:B------:R-:W2:Y:S01]  /*4f10*/  MUFU.EX2 R122, R122 ;  /* 0x0000007a007a7308 */ /* 0x000ea20000000800 */
[----:B---3--:R-:W-:Y:S01]  /*4f20*/  @!P1 FMUL R126, R126, R126 ;  /* 0x0000007e7e7e9220 */ /* 0x008fe20000400000 */
[----:B------:R-:W-:Y:S01]  /*4f30*/  FSETP.GEU.AND P1, PT, R51, -126, PT ;  /* 0xc2fc00003300780b */ /* 0x000fe20003f2e000 */
[----:B------:R-:W-:Y:S01]  /*4f40*/  FADD R186, R131, R186 ;  /* 0x000000ba83ba7221 */ /* 0x000fe20000000000 */
[----:B------:R-:W-:Y:S01]  /*4f50*/  F2FP.SATFINITE.E4M3.F32.PACK_AB_MERGE_C R48, R215, R48, RZ ;  /* 0x00000030d730723e */ /* 0x000fe200048070ff */
[----:B------:R-:W-:Y:S01]  /*4f60*/  FADD R72, R125, R72 ;  /* 0x000000487d487221 */ /* 0x000fe20000000000 */
[----:B------:R-:W-:Y:S01]  /*4f70*/  FADD R123, R18, R17 ;  /* 0x00000011127b7221 */ /* 0x000fe20000000000 */
        /* <DEDUP_REMOVED lines=20> */
[----:B------:R-:W-:Y:S01]  /*50c0*/  IMAD.U32 R7, R30, 0x10000, RZ ;  /* 0x000100001e077824 */ /* 0x000fe200078e00ff */
        /* <DEDUP_REMOVED lines=10> */
[----:B------:R-:W-:Y:S01]  /*5170*/  LOP3.LUT R44, R44, 0xff, RZ, 0xc0, !PT ;  /* 0x000000ff2c2c7812 */ /* 0x000fe200078ec0ff */
[----:B------:R-:W-:Y:S01]  /*5180*/  @!P2 FMUL R71, R71, 0.5 ;  /* 0x3f0000004747a820 */ /* 0x000fe20000400000 */
[----:B------:R-:W1:Y:S01]  /*5190*/  MUFU.EX2 R35, R35 ;  /* 0x0000002300237308 */ /* 0x000e620000000800 */
[----:B--2---:R-:W-:Y:S01]  /*51a0*/  @!P6 FMUL R55, R55, R55 ;  /* 0x000000373737e220 */ /* 0x004fe20000400000 */
[----:B------:R-:W-:Y:S01]  /*51b0*/  ISETP.GT.U32.AND P6, PT, R79, 0x1, PT ;  /* 0x000000014f00780c */ /* 0x000fe20003fc4070 */
[----:B------:R-:W-:Y:S01]  /*51c0*/  FADD R79, R4, R5 ;  /* 0x00000005044f7221 */ /* 0x000fe20000000000 */
[C---:B------:R-:W-:Y:S01]  /*51d0*/  F2FP.SATFINITE.E4M3.F32.PACK_AB_MERGE_C R5, R215.reuse, R5, RZ ;  /* 0x00000005d705723e */ /* 0x040fe200048070ff */
        /* <DEDUP_REMOVED lines=8> */
[----:B------:R-:W-:Y:S01]  /*5260*/  IMAD.U32 R87, R87, 0x10000, RZ ;  /* 0x0001000057577824 */ /* 0x000fe200078e00ff */
[----:B------:R-:W-:Y:S01]  /*5270*/  LOP3.LUT R4, R4, 0xff, RZ, 0xc0, !PT ;  /* 0x000000ff04047812 */ /* 0x000fe200078ec0ff */
[----:B------:R-:W-:Y:S01]  /*5280*/  FADD R52, R79, R186 ;  /* 0x000000ba4f347221 */ /* 0x000fe20000000000 */
[----:B------:R-:W3:Y:S01]  /*5290*/  MUFU.EX2 R71, R71 ;  /* 0x0000004700477308 */ /* 0x000ee20000000800 */
[----:B-1----:R-:W-:Y:S01]  /*52a0*/  @!P5 FMUL R35, R35, R35 ;  /* 0x000000232323d220 */ /* 0x002fe20000400000 */
[----:B------:R-:W-:Y:S01]  /*52b0*/  FSETP.GEU.AND P5, PT, R59, -126, PT ;  /* 0xc2fc00003b00780b */ /* 0x000fe20003fae000 */
[----:B------:R-:W-:Y:S01]  /*52c0*/  FADD R79, R111, R194 ;  /* 0x000000c26f4f7221 */ /* 0x000fe20000000000 */
[----:B------:R-:W-:Y:S01]  /*52d0*/  PRMT R32, R32, 0x7604, R5 ;  /* 0x0000760420207816 */ /* 0x000fe20000000005 */
[----:B------:R-:W-:Y:S01]  /*52e0*/  IMAD.U32 R5, R142, 0x10000, RZ ;  /* 0x000100008e057824 */ /* 0x000fe200078e00ff */
[----:B------:R-:W-:Y:S01]  /*52f0*/  PRMT R4, R91, 0x7604, R4 ;  /* 0x000076045b047816 */ /* 0x000fe20000000004 */
[----:B------:R-:W-:Y:S01]  /*5300*/  @!P1 FMUL R63, R63, 0.5 ;  /* 0x3f0000003f3f9820 */ /* 0x000fe20000400000 */
[----:B------:R-:W1:Y:S01]  /*5310*/  MUFU.EX2 R75, R75 ;  /* 0x0000004b004b7308 */ /* 0x000e620000000800 */
[----:B--2---:R-:W-:Y:S01]  /*5320*/  @!P3 FMUL R43, R43, R43 ;  /* 0x0000002b2b2bb220 */ /* 0x004fe20000400000 */
[----:B------:R-:W-:Y:S01]  /*5330*/  FSETP.GEU.AND P3, PT, R67, -126, PT ;  /* 0xc2fc00004300780b */ /* 0x000fe20003f6e000 */
[----:B------:R-:W-:Y:S01]  /*5340*/  FADD R134, R136, R104 ;  /* 0x0000006888867221 */ /* 0x000fe20000000000 */
[----:B------:R-:W-:Y:S01]  /*5350*/  LOP3.LUT R91, R24, 0xffff, RZ, 0xc0, !PT ;  /* 0x0000ffff185b7812 */ /* 0x000fe200078ec0ff */
[----:B------:R-:W-:Y:S01]  /*5360*/  FADD R181, R50, R51 ;  /* 0x0000003332b57221 */ /* 0x000fe20000000000 */
[----:B------:R-:W-:Y:S01]  /*5370*/  LOP3.LUT R28, R28, 0xff0000, R5, 0xf8, !PT ;  /* 0x00ff00001c1c7812 */ /* 0x000fe200078ef805 */
[----:B------:R-:W-:-:S02]  /*5380*/  IMAD.U32 R5, R140, 0x10000, RZ ;  /* 0x000100008c057824 */ /* 0x000fc400078e00ff */
[----:B------:R-:W-:Y:S01]  /*5390*/  @!P5 FMUL R59, R59, 0.5 ;  /* 0x3f0000003b3bd820 */ /* 0x000fe20000400000 */
[----:B------:R-:W-:Y:S01]  /*53a0*/  PRMT R22, R91, 0x7604, R22 ;  /* 0x000076045b167816 */ /* 0x000fe20000000016 */
[----:B------:R-:W2:Y:S01]  /*53b0*/  MUFU.EX2 R63, R63 ;  /* 0x0000003f003f7308 */ /* 0x000ea20000000800 */
[----:B------:R-:W-:Y:S01]  /*53c0*/  LOP3.LUT R91, R156, 0xffff, RZ, 0xc0, !PT ;  /* 0x0000ffff9c5b7812 */ /* 0x000fe200078ec0ff */
[----:B---3--:R-:W-:Y:S01]  /*53d0*/  @!P2 FMUL R71, R71, R71 ;  /* 0x000000474747a220 */ /* 0x008fe20000400000 */
[----:B------:R-:W-:Y:S01]  /*53e0*/  LOP3.LUT R64, R64, 0xff0000, R5, 0xf8, !PT ;  /* 0x00ff000040407812 */ /* 0x000fe200078ef805 */
[----:B------:R-:W-:Y:S02]  /*53f0*/  IMAD.U32 R5, R46, 0x10000, RZ ;  /* 0x000100002e057824 */ /* 0x000fe400078e00ff */
[----:B------:R-:W-:Y:S01]  /*5400*/  @!P3 FMUL R67, R67, 0.5 ;  /* 0x3f0000004343b820 */ /* 0x000fe20000400000 */
[----:B------:R-:W-:Y:S01]  /*5410*/  PRMT R76, R91, 0x7604, R76 ;  /* 0x000076045b4c7816 */ /* 0x000fe2000000004c */
[----:B------:R-:W-:Y:S01]  /*5420*/  FADD R202, R70, R71 ;  /* 0x0000004746ca7221 */ /* 0x000fe20000000000 */
[----:B------:R-:W3:Y:S01]  /*5430*/  MUFU.EX2 R59, R59 ;  /* 0x0000003b003b7308 */ /* 0x000ee20000000800 */
[----:B------:R-:W-:Y:S01]  /*5440*/  LOP3.LUT R113, R48, 0xffff, RZ, 0xc0, !PT ;  /* 0x0000ffff30717812 */ /* 0x000fe200078ec0ff */
[----:B-1----:R-:W-:Y:S01]  /*5450*/  @!P4 FMUL R75, R75, R75 ;  /* 0x0000004b4b4bc220 */ /* 0x002fe20000400000 */
[----:B------:R-:W-:Y:S01]  /*5460*/  LOP3.LUT R18, R18, 0xff, RZ, 0xc0, !PT ;  /* 0x000000ff12127812 */ /* 0x000fe200078ec0ff */
[----:B------:R-:W-:Y:S01]  /*5470*/  IMAD.U32 R127, R127, 0x10000, RZ ;  /* 0x000100007f7f7824 */ /* 0x000fe200078e00ff */
[----:B------:R-:W-:Y:S01]  /*5480*/  LOP3.LUT R111, R128, 0xffff, RZ, 0xc0, !PT ;  /* 0x0000ffff806f7812 */ /* 0x000fe200078ec0ff */
[----:B------:R-:W-:Y:S01]  /*5490*/  FADD R187, R62, R75 ;  /* 0x0000004b3ebb7221 */ /* 0x000fe20000000000 */
[----:B------:R-:W-:Y:S01]  /*54a0*/  LOP3.LUT R76, R76, 0xff0000, R5, 0xf8, !PT ;  /* 0x00ff00004c4c7812 */ /* 0x000fe200078ef805 */
[----:B------:R-:W1:Y:S01]  /*54b0*/  MUFU.EX2 R67, R67 ;  /* 0x0000004300437308 */ /* 0x000e620000000800 */
[C---:B------:R-:W-:Y:S01]  /*54c0*/  F2FP.SATFINITE.E4M3.F32.PACK_AB_MERGE_C R36, R215.reuse, R36, RZ ;  /* 0x00000024d724723e */ /* 0x040fe200048070ff */
[----:B------:R-:W-:Y:S01]  /*54d0*/  IMAD.U32 R5, R78, 0x10000, RZ ;  /* 0x000100004e057824 */ /* 0x000fe200078e00ff */
[C---:B------:R-:W-:Y:S01]  /*54e0*/  F2FP.SATFINITE.E4M3.F32.PACK_AB_MERGE_C R54, R215.reuse, R54, RZ ;  /* 0x00000036d736723e */ /* 0x040fe200048070ff */
[----:B------:R-:W-:Y:S01]  /*54f0*/  FADD R166, R168, R122 ;  /* 0x0000007aa8a67221 */ /* 0x000fe20000000000 */
[----:B------:R-:W-:Y:S01]  /*5500*/  F2FP.SATFINITE.E4M3.F32.PACK_AB_MERGE_C R70, R215, R70, RZ ;  /* 0x00000046d746723e */ /* 0x000fe200048070ff */
[----:B--2---:R-:W-:Y:S01]  /*5510*/  @!P1 FMUL R63, R63, R63 ;  /* 0x0000003f3f3f9220 */ /* 0x004fe20000400000 */
[----:B------:R-:W-:Y:S01]  /*5520*/  F2FP.SATFINITE.E4M3.F32.PACK_AB_MERGE_C R38, R215, R38, RZ ;  /* 0x00000026d726723e */ /* 0x000fe200048070ff */
[----:B------:R-:W-:Y:S01]  /*5530*/  FADD R184, R42, R43 ;  /* 0x0000002b2ab87221 */ /* 0x000fe20000000000 */
[----:B------:R-:W-:Y:S01]  /*5540*/  PRMT R44, R113, 0x7604, R44 ;  /* 0x00007604712c7816 */ /* 0x000fe2000000002c */
[----:B---3--:R-:W-:Y:S01]  /*5550*/  @!P5 FMUL R59, R59, R59 ;  /* 0x0000003b3b3bd220 */ /* 0x008fe20000400000 */
[----:B------:R-:W-:Y:S01]  /*5560*/  LOP3.LUT R9, R9, 0xff, RZ, 0xc0, !PT ;  /* 0x000000ff09097812 */ /* 0x000fe200078ec0ff */
[----:B------:R-:W-:Y:S01]  /*5570*/  FADD R99, R99, R170 ;  /* 0x000000aa63637221 */ /* 0x000fe20000000000 */
[----:B------:R-:W-:Y:S01]  /*5580*/  LOP3.LUT R48, R11, 0xffff, RZ, 0xc0, !PT ;  /* 0x0000ffff0b307812 */ /* 0x000fe200078ec0ff */
[----:B------:R-:W-:Y:S01]  /*5590*/  IMAD.U32 R11, R70, 0x10000, RZ ;  /* 0x00010000460b7824 */ /* 0x000fe200078e00ff */
[----:B------:R-:W-:Y:S01]  /*55a0*/  LOP3.LUT R6, R6, 0xffff, RZ, 0xc0, !PT ;  /* 0x0000ffff06067812 */ /* 0x000fe200078ec0ff */
[----:B------:R-:W-:Y:S01]  /*55b0*/  FADD R138, R138, R183 ;  /* 0x000000b78a8a7221 */ /* 0x000fe20000000000 */
[----:B------:R-:W-:Y:S01]  /*55c0*/  LOP3.LUT R105, R158, 0xffff, RZ, 0xc0, !PT ;  /* 0x0000ffff9e697812 */ /* 0x000fe200078ec0ff */
[----:B------:R-:W-:Y:S01]  /*55d0*/  IMAD.U32 R103, R103, 0x10000, RZ ;  /* 0x0001000067677824 */ /* 0x000fe200078e00ff */
[----:B------:R-:W-:Y:S01]  /*55e0*/  LOP3.LUT R113, R162, 0xffff, RZ, 0xc0, !PT ;  /* 0x0000ffffa2717812 */ /* 0x000fe200078ec0ff */
[----:B------:R-:W-:Y:S01]  /*55f0*/  IMAD.U32 R115, R115, 0x10000, RZ ;  /* 0x0001000073737824 */ /* 0x000fe200078e00ff */
[----:B------:R-:W-:Y:S01]  /*5600*/  F2FP.SATFINITE.E4M3.F32.PACK_AB_MERGE_C R144, R215, R144, RZ ;  /* 0x00000090d790723e */ /* 0x000fe200048070ff */
[----:B-1----:R-:W-:Y:S01]  /*5610*/  @!P3 FMUL R67, R67, R67 ;  /* 0x000000434343b220 */ /* 0x002fe20000400000 */
[----:B------:R-:W-:Y:S01]  /*5620*/  PRMT R18, R111, 0x7604, R18 ;  /* 0x000076046f127816 */ /* 0x000fe20000000012 */
[----:B------:R-:W-:Y:S01]  /*5630*/  FADD R174, R133, R126 ;  /* 0x0000007e85ae7221 */ /* 0x000fe20000000000 */
[----:B------:R-:W-:Y:S01]  /*5640*/  LOP3.LUT R36, R36, 0xff, RZ, 0xc0, !PT ;  /* 0x000000ff24247812 */ /* 0x000fe200078ec0ff */
[----:B------:R-:W-:Y:S01]  /*5650*/  FADD R204, R74, R63 ;  /* 0x0000003f4acc7221 */ /* 0x000fe20000000000 */
[----:B------:R-:W-:Y:S01]  /*5660*/  LOP3.LUT R111, R148, 0xffff, RZ, 0xc0, !PT ;  /* 0x0000ffff946f7812 */ /* 0x000fe200078ec0ff */
[----:B------:R-:W-:Y:S01]  /*5670*/  FADD R101, R101, R60 ;  /* 0x0000003c65657221 */ /* 0x000fe20000000000 */
[----:B------:R-:W-:Y:S01]  /*5680*/  LOP3.LUT R152, R152, 0xff0000, R7, 0xf8, !PT ;  /* 0x00ff000098987812 */ /* 0x000fe200078ef807 */
[----:B------:R-:W-:Y:S01]  /*5690*/  IMAD.U32 R7, R54, 0x10000, RZ ;  /* 0x0001000036077824 */ /* 0x000fe200078e00ff */
[C---:B------:R-:W-:Y:S01]  /*56a0*/  F2FP.SATFINITE.E4M3.F32.PACK_AB_MERGE_C R13, R215.reuse, R13, RZ ;  /* 0x0000000dd70d723e */ /* 0x040fe200048070ff */
[----:B------:R-:W-:Y:S01]  /*56b0*/  FADD R192, R58, R59 ;  /* 0x0000003b3ac07221 */ /* 0x000fe20000000000 */
[----:B------:R-:W-:Y:S01]  /*56c0*/  F2FP.SATFINITE.E4M3.F32.PACK_AB_MERGE_C R15, R215, R15, RZ ;  /* 0x0000000fd70f723e */ /* 0x000fe200048070ff */
[----:B------:R-:W-:Y:S01]  /*56d0*/  FADD R60, R99, R138 ;  /* 0x0000008a633c7221 */ /* 0x000fe20000000000 */
[----:B------:R-:W-:Y:S01]  /*56e0*/  PRMT R48, R48, 0x7604, R9 ;  /* 0x0000760430307816 */ /* 0x000fe20000000009 */
[----:B------:R-:W-:Y:S01]  /*56f0*/  IMAD.U32 R9, R38, 0x10000, RZ ;  /* 0x0001000026097824 */ /* 0x000fe200078e00ff */
[----:B------:R-:W-:Y:S01]  /*5700*/  LOP3.LUT R32, R32, 0xff0000, R5, 0xf8, !PT ;  /* 0x00ff000020207812 */ /* 0x000fe200078ef805 */
[----:B------:R-:W-:Y:S01]  /*5710*/  IMAD.SHL.U32 R5, R6, 0x1000000, RZ ;  /* 0x0100000006057824 */ /* 0x000fe200078e00ff */
[----:B------:R-:W-:Y:S01]  /*5720*/  F2FP.SATFINITE.E4M3.F32.PACK_AB_MERGE_C R135, R215, R136, RZ ;  /* 0x00000088d787723e */ /* 0x000fe200048070ff */
[----:B------:R-:W-:Y:S01]  /*5730*/  FADD R136, R137, R106 ;  /* 0x0000006a89887221 */ /* 0x000fe20000000000 */
[----:B------:R-:W-:Y:S01]  /*5740*/  F2FP.SATFINITE.E4M3.F32.PACK_AB_MERGE_C R86, R215, R86, RZ ;  /* 0x00000056d756723e */ /* 0x000fe200048070ff */
[----:B------:R-:W-:Y:S01]  /*5750*/  FADD R196, R66, R67 ;  /* 0x0000004342c47221 */ /* 0x000fe20000000000 */
[----:B------:R-:W-:Y:S01]  /*5760*/  PRMT R80, R105, 0x7604, R80 ;  /* 0x0000760469507816 */ /* 0x000fe20000000050 */
[----:B------:R-:W-:Y:S01]  /*5770*/  FADD R181, R136, R181 ;  /* 0x000000b588b57221 */ /* 0x000fe20000000000 */
[----:B------:R-:W-:Y:S01]  /*5780*/  PRMT R88, R113, 0x7604, R88 ;  /* 0x0000760471587816 */ /* 0x000fe20000000058 */
[----:B------:R-:W-:Y:S01]  /*5790*/  FADD R180, R34, R35 ;  /* 0x0000002322b47221 */ /* 0x000fe20000000000 */
[----:B------:R-:W-:Y:S01]  /*57a0*/  LOP3.LUT R20, R20, 0xffff, RZ, 0xc0, !PT ;  /* 0x0000ffff14147812 */ /* 0x000fe200078ec0ff */
[----:B------:R-:W-:Y:S01]  /*57b0*/  FADD R123, R123, R182 ;  /* 0x000000b67b7b7221 */ /* 0x000fe20000000000 */
[----:B------:R-:W-:Y:S01]  /*57c0*/  F2FP.SATFINITE.E4M3.F32.PACK_AB_MERGE_C R14, R215, R14, RZ ;  /* 0x0000000ed70e723e */ /* 0x000fe200048070ff */
[----:B------:R-:W-:Y:S01]  /*57d0*/  FADD R198, R151, R198 ;  /* 0x000000c697c67221 */ /* 0x000fe20000000000 */
[----:B------:R-:W-:Y:S01]  /*57e0*/  F2FP.SATFINITE.E4M3.F32.PACK_AB_MERGE_C R62, R215, R62, RZ ;  /* 0x0000003ed73e723e */ /* 0x000fe200048070ff */
[----:B------:R-:W-:Y:S01]  /*57f0*/  FADD R166, R95, R166 ;  /* 0x000000a65fa67221 */ /* 0x000fe20000000000 */
[----:B------:R-:W-:Y:S01]  /*5800*/  LOP3.LUT R4, R4, 0xff0000, R87, 0xf8, !PT ;  /* 0x00ff000004047812 */ /* 0x000fe200078ef857 */
[----:B------:R-:W-:Y:S01]  /*5810*/  FADD R95, R123, R198 ;  /* 0x000000c67b5f7221 */ /* 0x000fe20000000000 */
[----:B------:R-:W-:Y:S01]  /*5820*/  LOP3.LUT R144, R144, 0xffff, RZ, 0xc0, !PT ;  /* 0x0000ffff90907812 */ /* 0x000fe200078ec0ff */
[----:B------:R-:W-:Y:S01]  /*5830*/  FADD R155, R157, R116 ;  /* 0x000000749d9b7221 */ /* 0x000fe20000000000 */
[----:B------:R-:W-:Y:S01]  /*5840*/  F2FP.SATFINITE.E4M3.F32.PACK_AB_MERGE_C R17, R215, R17, RZ ;  /* 0x00000011d711723e */ /* 0x000fe200048070ff */
[----:B------:R-:W-:Y:S01]  /*5850*/  FADD R159, R161, R118 ;  /* 0x00000076a19f7221 */ /* 0x000fe20000000000 */
[----:B------:R-:W-:Y:S01]  /*5860*/  F2FP.SATFINITE.E4M3.F32.PACK_AB_MERGE_C R19, R215, R19, RZ ;  /* 0x00000013d713723e */ /* 0x000fe200048070ff */
[----:B------:R-:W-:Y:S01]  /*5870*/  FADD R153, R153, R200 ;  /* 0x000000c899997221 */ /* 0x000fe20000000000 */
[----:B------:R-:W-:Y:S01]  /*5880*/  PRMT R36, R111, 0x7604, R36 ;  /* 0x000076046f247816 */ /* 0x000fe20000000024 */
[----:B------:R-:W-:Y:S01]  /*5890*/  FADD R95, R60, R95 ;  /* 0x0000005f3c5f7221 */ /* 0x000fe20000000000 */
[----:B------:R-:W-:Y:S01]  /*58a0*/  F2FP.SATFINITE.E4M3.F32.PACK_AB_MERGE_C R167, R215, R167, RZ ;  /* 0x000000a7d7a7723e */ /* 0x000fe200048070ff */
[----:B------:R-:W-:Y:S01]  /*58b0*/  FADD R68, R101, R188 ;  /* 0x000000bc65447221 */ /* 0x000fe20000000000 */
[----:B------:R-:W-:Y:S01]  /*58c0*/  F2FP.SATFINITE.E4M3.F32.PACK_AB_MERGE_C R168, R215, R168, RZ ;  /* 0x000000a8d7a8723e */ /* 0x000fe200048070ff */
[----:B------:R-:W-:Y:S01]  /*58d0*/  FADD R97, R72, R153 ;  /* 0x0000009948617221 */ /* 0x000fe20000000000 */
[----:B------:R-:W-:Y:S01]  /*58e0*/  LOP3.LUT R111, R160, 0xffff, RZ, 0xc0, !PT ;  /* 0x0000ffffa06f7812 */ /* 0x000fe200078ec0ff */
[----:B------:R-:W-:Y:S01]  /*58f0*/  IMAD.U32 R167, R167, 0x10000, RZ ;  /* 0x00010000a7a77824 */ /* 0x000fe200078e00ff */
[----:B------:R-:W-:Y:S01]  /*5900*/  LOP3.LUT R13, R13, 0xff, RZ, 0xc0, !PT ;  /* 0x000000ff0d0d7812 */ /* 0x000fe200078ec0ff */
[----:B------:R-:W-:Y:S01]  /*5910*/  IMAD.U32 R147, R147, 0x10000, RZ ;  /* 0x0001000093937824 */ /* 0x000fe200078e00ff */
[----:B------:R-:W-:Y:S01]  /*5920*/  LOP3.LUT R128, R15, 0xffff, RZ, 0xc0, !PT ;  /* 0x0000ffff0f807812 */ /* 0x000fe200078ec0ff */
[----:B------:R-:W-:Y:S01]  /*5930*/  IMAD.U32 R135, R135, 0x10000, RZ ;  /* 0x0001000087877824 */ /* 0x000fe200078e00ff */
[C---:B------:R-:W-:Y:S01]  /*5940*/  F2FP.SATFINITE.E4M3.F32.PACK_AB_MERGE_C R100, R215.reuse, R100, RZ ;  /* 0x00000064d764723e */ /* 0x040fe200048070ff */
[----:B------:R-:W-:Y:S01]  /*5950*/  FADD R52, R52, R79 ;  /* 0x0000004f34347221 */ /* 0x000fe20000000000 */
[C---:B------:R-:W-:Y:S01]  /*5960*/  F2FP.SATFINITE.E4M3.F32.PACK_AB_MERGE_C R21, R215.reuse, R21, RZ ;  /* 0x00000015d715723e */ /* 0x040fe200048070ff */
[----:B------:R-:W-:Y:S01]  /*5970*/  FADD R56, R56, R83 ;  /* 0x0000005338387221 */ /* 0x000fe20000000000 */
[----:B------:R-:W-:Y:S01]  /*5980*/  F2FP.SATFINITE.E4M3.F32.PACK_AB_MERGE_C R23, R215, R23, RZ ;  /* 0x00000017d717723e */ /* 0x000fe200048070ff */
[----:B------:R-:W-:Y:S01]  /*5990*/  IMAD.U32 R100, R100, 0x10000, RZ ;  /* 0x0001000064647824 */ /* 0x000fe200078e00ff */
[----:B------:R-:W-:Y:S01]  /*59a0*/  LOP3.LUT R80, R80, 0xff0000, R7, 0xf8, !PT ;  /* 0x00ff000050507812 */ /* 0x000fe200078ef807 */
[----:B------:R-:W-:Y:S01]  /*59b0*/  IMAD.U32 R7, R86, 0x10000, RZ ;  /* 0x0001000056077824 */ /* 0x000fe200078e00ff */
[----:B------:R-:W-:Y:S01]  /*59c0*/  LOP3.LUT R88, R88, 0xff0000, R11, 0xf8, !PT ;  /* 0x00ff000058587812 */ /* 0x000fe200078ef80b */
[----:B------:R-:W-:Y:S01]  /*59d0*/  IMAD.SHL.U32 R11, R20, 0x1000000, RZ ;  /* 0x01000000140b7824 */ /* 0x000fe200078e00ff */
[----:B------:R-:W-:Y:S01]  /*59e0*/  LOP3.LUT R14, R14, 0xff, RZ, 0xc0, !PT ;  /* 0x000000ff0e0e7812 */ /* 0x000fe200078ec0ff */
[----:B------:R-:W-:Y:S01]  /*59f0*/  FADD R97, R68, R97 ;  /* 0x0000006144617221 */ /* 0x000fe20000000000 */
[----:B------:R-:W-:Y:S01]  /*5a00*/  LOP3.LUT R117, R117, 0xffff, RZ, 0xc0, !PT ;  /* 0x0000ffff75757812 */ /* 0x000fe200078ec0ff */
[----:B------:R-:W-:Y:S01]  /*5a10*/  FADD R52, R52, R95 ;  /* 0x0000005f34347221 */ /* 0x000fe20000000000 */
[----:B------:R-:W-:Y:S01]  /*5a20*/  LOP3.LUT R24, R165, 0xffff, RZ, 0xc0, !PT ;  /* 0x0000ffffa5187812 */ /* 0x000fe200078ec0ff */
[----:B------:R-:W-:Y:S01]  /*5a30*/  FADD R97, R56, R97 ;  /* 0x0000006138617221 */ /* 0x000fe20000000000 */
[----:B------:R-:W-:Y:S01]  /*5a40*/  LOP3.LUT R154, R154, 0xff0000, R9, 0xf8, !PT ;  /* 0x00ff00009a9a7812 */ /* 0x000fe200078ef809 */
[----:B------:R-:W-:Y:S01]  /*5a50*/  IMAD.U32 R9, R62, 0x10000, RZ ;  /* 0x000100003e097824 */ /* 0x000fe200078e00ff */
[----:B------:R-:W-:Y:S01]  /*5a60*/  LOP3.LUT R6, R4, R5, RZ, 0xfc, !PT ;  /* 0x0000000504067212 */ /* 0x000fe200078efcff */
[----:B------:R-:W-:Y:S01]  /*5a70*/  IMAD.SHL.U32 R5, R144, 0x1000000, RZ ;  /* 0x0100000090057824 */ /* 0x000fe200078e00ff */
[----:B------:R-:W-:Y:S01]  /*5a80*/  F2FP.SATFINITE.E4M3.F32.PACK_AB_MERGE_C R42, R215, R42, RZ ;  /* 0x0000002ad72a723e */ /* 0x000fe200048070ff */
[----:B------:R-:W-:Y:S01]  /*5a90*/  FADD R134, R134, R179 ;  /* 0x000000b386867221 */ /* 0x000fe20000000000 */
[----:B------:R-:W-:Y:S01]  /*5aa0*/  LOP3.LUT R17, R17, 0xff, RZ, 0xc0, !PT ;  /* 0x000000ff11117812 */ /* 0x000fe200078ec0ff */
[----:B------:R-:W-:Y:S01]  /*5ab0*/  FADD R109, R109, R172 ;  /* 0x000000ac6d6d7221 */ /* 0x000fe20000000000 */
[----:B------:R-:W-:Y:S01]  /*5ac0*/  LOP3.LUT R136, R19, 0xffff, RZ, 0xc0, !PT ;  /* 0x0000ffff13887812 */ /* 0x000fe200078ec0ff */
[----:B------:R-:W-:Y:S01]  /*5ad0*/  FADD R190, R141, R190 ;  /* 0x000000be8dbe7221 */ /* 0x000fe20000000000 */
[----:B------:R-:W-:Y:S01]  /*5ae0*/  LOP3.LUT R18, R18, 0xff0000, R127, 0xf8, !PT ;  /* 0x00ff000012127812 */ /* 0x000fe200078ef87f */
[----:B------:R-:W-:Y:S01]  /*5af0*/  FADD R107, R107, R174 ;  /* 0x000000ae6b6b7221 */ /* 0x000fe20000000000 */
[----:B------:R-:W-:Y:S01]  /*5b00*/  LOP3.LUT R12, R12, 0xffff, RZ, 0xc0, !PT ;  /* 0x0000ffff0c0c7812 */ /* 0x000fe200078ec0ff */
        /* <DEDUP_REMOVED lines=9> */
[----:B------:R-:W-:Y:S01]  /*5ba0*/  LOP3.LUT R168, R168, 0xffff, RZ, 0xc0, !PT ;  /* 0x0000ffffa8a87812 */ /* 0x000fe200078ec0ff */
[----:B------:R-:W-:Y:S01]  /*5bb0*/  FADD R175, R130, R175 ;  /* 0x000000af82af7221 */ /* 0x000fe20000000000 */
[----:B------:R-:W-:Y:S01]  /*5bc0*/  F2FP.SATFINITE.E4M3.F32.PACK_AB_MERGE_C R104, R215, R104, RZ ;  /* 0x00000068d768723e */ /* 0x000fe200048070ff */
[----:B------:R-:W-:Y:S01]  /*5bd0*/  FADD R202, R155, R202 ;  /* 0x000000ca9bca7221 */ /* 0x000fe20000000000 */
[----:B------:R-:W-:Y:S01]  /*5be0*/  F2FP.SATFINITE.E4M3.F32.PACK_AB_MERGE_C R33, R215, R33, RZ ;  /* 0x00000021d721723e */ /* 0x000fe200048070ff */
[----:B------:R-:W-:Y:S01]  /*5bf0*/  FADD R129, R129, R184 ;  /* 0x000000b881817221 */ /* 0x000fe20000000000 */
[C---:B------:R-:W-:Y:S01]  /*5c00*/  F2FP.SATFINITE.E4M3.F32.PACK_AB_MERGE_C R37, R215.reuse, R37, RZ ;  /* 0x00000025d725723e */ /* 0x040fe200048070ff */
[----:B------:R-:W-:Y:S01]  /*5c10*/  IMAD.U32 R104, R104, 0x10000, RZ ;  /* 0x0001000068687824 */ /* 0x000fe200078e00ff */
[----:B------:R-:W-:Y:S01]  /*5c20*/  F2FP.SATFINITE.E4M3.F32.PACK_AB_MERGE_C R41, R215, R41, RZ ;  /* 0x00000029d729723e */ /* 0x000fe200048070ff */
[----:B------:R-:W-:Y:S01]  /*5c30*/  FADD R204, R159, R204 ;  /* 0x000000cc9fcc7221 */ /* 0x000fe20000000000 */
[----:B------:R-:W-:Y:S01]  /*5c40*/  F2FP.SATFINITE.E4M3.F32.PACK_AB_MERGE_C R45, R215, R45, RZ ;  /* 0x0000002dd72d723e */ /* 0x000fe200048070ff */
[----:B------:R-:W-:Y:S01]  /*5c50*/  FADD R72, R125, R134 ;  /* 0x000000867d487221 */ /* 0x000fe20000000000 */
[----:B------:R-:W-:Y:S01]  /*5c60*/  LOP3.LUT R21, R21, 0xff, RZ, 0xc0, !PT ;  /* 0x000000ff15157812 */ /* 0x000fe200078ec0ff */
        /* <DEDUP_REMOVED lines=9> */
[----:B------:R-:W-:Y:S01]  /*5d00*/  F2FP.SATFINITE.E4M3.F32.PACK_AB_MERGE_C R133, R215, R133, RZ ;  /* 0x00000085d785723e */ /* 0x000fe200048070ff */
[----:B------:R-:W-:Y:S01]  /*5d10*/  FADD R132, R175, R202 ;  /* 0x000000caaf847221 */ /* 0x000fe20000000000 */
[----:B------:R-:W-:Y:S01]  /*5d20*/  F2FP.SATFINITE.E4M3.F32.PACK_AB_MERGE_C R74, R215, R74, RZ ;  /* 0x0000004ad74a723e */ /* 0x000fe200048070ff */
[----:B------:R-:W-:Y:S01]  /*5d30*/  FADD R134, R129, R204 ;  /* 0x000000cc81867221 */ /* 0x000fe20000000000 */
[----:B------:R-:W-:Y:S01]  /*5d40*/  PRMT R17, R136, 0x7604, R17 ;  /* 0x0000760488117816 */ /* 0x000fe20000000011 */
[----:B------:R-:W-:Y:S01]  /*5d50*/  FADD R72, R72, R109 ;  /* 0x0000006d48487221 */ /* 0x000fe20000000000 */
[----:B------:R-:W-:Y:S01]  /*5d60*/  LOP3.LUT R48, R48, 0xff0000, R7, 0xf8, !PT ;  /* 0x00ff000030307812 */ /* 0x000fe200078ef807 */
[----:B------:R-:W-:Y:S01]  /*5d70*/  IMAD.SHL.U32 R7, R12, 0x1000000, RZ ;  /* 0x010000000c077824 */ /* 0x000fe200078e00ff */
[----:B------:R-:W-:Y:S01]  /*5d80*/  LOP3.LUT R18, R18, R11, RZ, 0xfc, !PT ;  /* 0x0000000b12127212 */ /* 0x000fe200078efcff */
[----:B------:R-:W-:Y:S01]  /*5d90*/  FADD R99, R99, R130 ;  /* 0x0000008263637221 */ /* 0x000fe20000000000 */
[----:B------:R-:W-:Y:S01]  /*5da0*/  LOP3.LUT R42, R42, 0xffff, RZ, 0xc0, !PT ;  /* 0x0000ffff2a2a7812 */ /* 0x000fe200078ec0ff */
[----:B------:R-:W-:Y:S01]  /*5db0*/  FADD R101, R101, R132 ;  /* 0x0000008465657221 */ /* 0x000fe20000000000 */
[----:B------:R-:W-:Y:S01]  /*5dc0*/  LOP3.LUT R25, R25, 0xff, RZ, 0xc0, !PT ;  /* 0x000000ff19197812 */ /* 0x000fe200078ec0ff */
[----:B------:R-:W-:Y:S01]  /*5dd0*/  FADD R134, R107, R134 ;  /* 0x000000866b867221 */ /* 0x000fe20000000000 */
[----:B------:R-:W-:Y:S01]  /*5de0*/  LOP3.LUT R136, R29, 0xffff, RZ, 0xc0, !PT ;  /* 0x0000ffff1d887812 */ /* 0x000fe200078ec0ff */
[----:B------:R-:W-:Y:S01]  /*5df0*/  FADD R72, R72, R101 ;  /* 0x0000006548487221 */ /* 0x000fe20000000000 */
[----:B------:R-:W-:Y:S01]  /*5e00*/  LOP3.LUT R84, R84, 0xff0000, R9, 0xf8, !PT ;  /* 0x00ff000054547812 */ /* 0x000fe200078ef809 */
[----:B------:R-:W-:Y:S01]  /*5e10*/  IMAD.SHL.U32 R9, R16, 0x1000000, RZ ;  /* 0x0100000010097824 */ /* 0x000fe200078e00ff */
[----:B------:R-:W-:Y:S01]  /*5e20*/  LOP3.LUT R11, R28, R5, RZ, 0xfc, !PT ;  /* 0x000000051c0b7212 */ /* 0x000fe200078efcff */
[----:B------:R-:W-:Y:S01]  /*5e30*/  IMAD.SHL.U32 R5, R168, 0x1000000, RZ ;  /* 0x01000000a8057824 */ /* 0x000fe200078e00ff */
[----:B------:R-:W-:Y:S01]  /*5e40*/  F2FP.SATFINITE.E4M3.F32.PACK_AB_MERGE_C R58, R215, R58, RZ ;  /* 0x0000003ad73a723e */ /* 0x000fe200048070ff */
[----:B------:R-:W-:Y:S01]  /*5e50*/  FADD R99, R99, R134 ;  /* 0x0000008663637221 */ /* 0x000fe20000000000 */
[----:B------:R-:W-:-:S02]  /*5e60*/  LOP3.LUT R33, R33, 0xff, RZ, 0xc0, !PT ;  /* 0x000000ff21217812 */ /* 0x000fc400078ec0ff */
[----:B------:R-:W-:Y:S02]  /*5e70*/  LOP3.LUT R138, R37, 0xffff, RZ, 0xc0, !PT ;  /* 0x0000ffff258a7812 */ /* 0x000fe400078ec0ff */
[----:B------:R-:W-:Y:S02]  /*5e80*/  LOP3.LUT R41, R41, 0xff, RZ, 0xc0, !PT ;  /* 0x000000ff29297812 */ /* 0x000fe400078ec0ff */
[----:B------:R-:W-:Y:S02]  /*5e90*/  LOP3.LUT R146, R45, 0xffff, RZ, 0xc0, !PT ;  /* 0x0000ffff2d927812 */ /* 0x000fe400078ec0ff */
[----:B------:R-:W-:Y:S02]  /*5ea0*/  PRMT R21, R128, 0x7604, R21 ;  /* 0x0000760480157816 */ /* 0x000fe40000000015 */
[----:B------:R-:W-:Y:S02]  /*5eb0*/  LOP3.LUT R10, R10, 0xff0000, R103, 0xf8, !PT ;  /* 0x00ff00000a0a7812 */ /* 0x000fe400078ef867 */
[----:B------:R-:W-:-:S02]  /*5ec0*/  F2FP.SATFINITE.E4M3.F32.PACK_AB_MERGE_C R108, R215, R108, RZ ;  /* 0x0000006cd76c723e */ /* 0x000fc400048070ff */
[----:B------:R-:W-:Y:S02]  /*5ed0*/  LOP3.LUT R128, R53, 0xffff, RZ, 0xc0, !PT ;  /* 0x0000ffff35807812 */ /* 0x000fe400078ec0ff */
[----:B------:R-:W-:Y:S01]  /*5ee0*/  LOP3.LUT R14, R14, 0xff0000, R115, 0xf8, !PT ;  /* 0x00ff00000e0e7812 */ /* 0x000fe200078ef873 */
[----:B------:R-:W-:Y:S01]  /*5ef0*/  IMAD.U32 R108, R108, 0x10000, RZ ;  /* 0x000100006c6c7824 */ /* 0x000fe200078e00ff */
[----:B------:R-:W-:Y:S02]  /*5f00*/  LOP3.LUT R24, R24, 0xff0000, R167, 0xf8, !PT ;  /* 0x00ff000018187812 */ /* 0x000fe400078ef8a7 */
[----:B------:R-:W-:Y:S02]  /*5f10*/  LOP3.LUT R50, R50, 0xffff, RZ, 0xc0, !PT ;  /* 0x0000ffff32327812 */ /* 0x000fe400078ec0ff */
[C---:B------:R-:W-:Y:S02]  /*5f20*/  F2FP.SATFINITE.E4M3.F32.PACK_AB_MERGE_C R66, R215.reuse, R66, RZ ;  /* 0x00000042d742723e */ /* 0x040fe400048070ff */
[----:B------:R-:W-:-:S02]  /*5f30*/  F2FP.SATFINITE.E4M3.F32.PACK_AB_MERGE_C R120, R215, R120, RZ ;  /* 0x00000078d778723e */ /* 0x000fc400048070ff */
[C---:B------:R-:W-:Y:S02]  /*5f40*/  F2FP.SATFINITE.E4M3.F32.PACK_AB_MERGE_C R122, R215.reuse, R122, RZ ;  /* 0x0000007ad77a723e */ /* 0x040fe400048070ff */
[C---:B------:R-:W-:Y:S01]  /*5f50*/  F2FP.SATFINITE.E4M3.F32.PACK_AB_MERGE_C R124, R215.reuse, R124, RZ ;  /* 0x0000007cd77c723e */ /* 0x040fe200048070ff */
[----:B------:R-:W-:Y:S01]  /*5f60*/  IMAD.U32 R120, R120, 0x10000, RZ ;  /* 0x0001000078787824 */ /* 0x000fe200078e00ff */
[C---:B------:R-:W-:Y:S02]  /*5f70*/  F2FP.SATFINITE.E4M3.F32.PACK_AB_MERGE_C R126, R215.reuse, R126, RZ ;  /* 0x0000007ed77e723e */ /* 0x040fe400048070ff */
[----:B------:R-:W-:Y:S01]  /*5f80*/  F2FP.SATFINITE.E4M3.F32.PACK_AB_MERGE_C R92, R215, R92, RZ ;  /* 0x0000005cd75c723e */ /* 0x000fe200048070ff */
[----:B------:R-:W-:Y:S01]  /*5f90*/  IMAD.U32 R124, R124, 0x10000, RZ ;  /* 0x000100007c7c7824 */ /* 0x000fe200078e00ff */
[----:B------:R-:W-:Y:S01]  /*5fa0*/  LOP3.LUT R100, R17, 0xff0000, R100, 0xf8, !PT ;  /* 0x00ff000011647812 */ /* 0x000fe200078ef864 */
[----:B------:R-:W-:Y:S01]  /*5fb0*/  IMAD.SHL.U32 R17, R42, 0x1000000, RZ ;  /* 0x010000002a117824 */ /* 0x000fe200078e00ff */
[----:B------:R-:W-:-:S02]  /*5fc0*/  LOP3.LUT R133, R133, 0xffff, RZ, 0xc0, !PT ;  /* 0x0000ffff85857812 */ /* 0x000fc400078ec0ff */
[----:B------:R-:W-:Y:S02]  /*5fd0*/  LOP3.LUT R74, R74, 0xffff, RZ, 0xc0, !PT ;  /* 0x0000ffff4a4a7812 */ /* 0x000fe400078ec0ff */
[----:B------:R-:W-:Y:S01]  /*5fe0*/  F2FP.SATFINITE.E4M3.F32.PACK_AB_MERGE_C R82, R215, R82, RZ ;  /* 0x00000052d752723e */ /* 0x000fe200048070ff */
[----:B------:R-:W-:Y:S01]  /*5ff0*/  IMAD.SHL.U32 R133, R133, 0x1000000, RZ ;  /* 0x0100000085857824 */ /* 0x000fe200078e00ff */
[C---:B------:R-:W-:Y:S02]  /*6000*/  F2FP.SATFINITE.E4M3.F32.PACK_AB_MERGE_C R102, R215.reuse, R102, RZ ;  /* 0x00000066d766723e */ /* 0x040fe400048070ff */
[C---:B------:R-:W-:Y:S02]  /*6010*/  F2FP.SATFINITE.E4M3.F32.PACK_AB_MERGE_C R31, R215.reuse, R31, RZ ;  /* 0x0000001fd71f723e */ /* 0x040fe400048070ff */
[C---:B------:R-:W-:Y:S02]  /*6020*/  F2FP.SATFINITE.E4M3.F32.PACK_AB_MERGE_C R35, R215.reuse, R35, RZ ;  /* 0x00000023d723723e */ /* 0x040fe400048070ff */
[----:B------:R-:W-:-:S02]  /*6030*/  F2FP.SATFINITE.E4M3.F32.PACK_AB_MERGE_C R39, R215, R39, RZ ;  /* 0x00000027d727723e */ /* 0x000fc400048070ff */
[----:B------:R-:W-:Y:S02]  /*6040*/  F2FP.SATFINITE.E4M3.F32.PACK_AB_MERGE_C R43, R215, R43, RZ ;  /* 0x0000002bd72b723e */ /* 0x000fe400048070ff */
[----:B------:R-:W-:Y:S01]  /*6050*/  PRMT R25, R136, 0x7604, R25 ;  /* 0x0000760488197816 */ /* 0x000fe20000000019 */
[----:B------:R-:W-:Y:S01]  /*6060*/  IMAD.U32 R30, R39, 0x10000, RZ ;  /* 0x00010000271e7824 */ /* 0x000fe200078e00ff */
[----:B------:R-:W-:Y:S02]  /*6070*/  LOP3.LUT R26, R26, 0xff, RZ, 0xc0, !PT ;  /* 0x000000ff1a1a7812 */ /* 0x000fe400078ec0ff */
[----:B------:R-:W-:Y:S02]  /*6080*/  LOP3.LUT R27, R27, 0xffff, RZ, 0xc0, !PT ;  /* 0x0000ffff1b1b7812 */ /* 0x000fe400078ec0ff */
[C---:B------:R-:W-:Y:S02]  /*6090*/  F2FP.SATFINITE.E4M3.F32.PACK_AB_MERGE_C R90, R215.reuse, R90, RZ ;  /* 0x0000005ad75a723e */ /* 0x040fe400048070ff */
[----:B------:R-:W-:-:S02]  /*60a0*/  F2FP.SATFINITE.E4M3.F32.PACK_AB_MERGE_C R47, R215, R47, RZ ;  /* 0x0000002fd72f723e */ /* 0x000fc400048070ff */
[C---:B------:R-:W-:Y:S02]  /*60b0*/  F2FP.SATFINITE.E4M3.F32.PACK_AB_MERGE_C R51, R215.reuse, R51, RZ ;  /* 0x00000033d733723e */ /* 0x040fe400048070ff */
[----:B------:R-:W-:Y:S01]  /*60c0*/  F2FP.SATFINITE.E4M3.F32.PACK_AB_MERGE_C R55, R215, R55, RZ ;  /* 0x00000037d737723e */ /* 0x000fe200048070ff */
[----:B------:R-:W-:Y:S01]  /*60d0*/  IMAD.U32 R38, R47, 0x10000, RZ ;  /* 0x000100002f267824 */ /* 0x000fe200078e00ff */
[----:B------:R-:W-:Y:S02]  /*60e0*/  F2FP.SATFINITE.E4M3.F32.PACK_AB_MERGE_C R59, R215, R59, RZ ;  /* 0x0000003bd73b723e */ /* 0x000fe400048070ff */
[----:B------:R-:W-:Y:S01]  /*60f0*/  PRMT R33, R138, 0x7604, R33 ;  /* 0x000076048a217816 */ /* 0x000fe20000000021 */
[----:B------:R-:W-:Y:S01]  /*6100*/  IMAD.U32 R46, R55, 0x10000, RZ ;  /* 0x00010000372e7824 */ /* 0x000fe200078e00ff */
[----:B------:R-:W-:Y:S02]  /*6110*/  PRMT R41, R146, 0x7604, R41 ;  /* 0x0000760492297816 */ /* 0x000fe40000000029 */
[----:B------:R-:W-:-:S02]  /*6120*/  LOP3.LUT R57, R57, 0xff, RZ, 0xc0, !PT ;  /* 0x000000ff39397812 */ /* 0x000fc400078ec0ff */
[----:B------:R-:W-:Y:S02]  /*6130*/  LOP3.LUT R136, R61, 0xffff, RZ, 0xc0, !PT ;  /* 0x0000ffff3d887812 */ /* 0x000fe400078ec0ff */
[----:B------:R-:W-:Y:S02]  /*6140*/  LOP3.LUT R7, R10, R7, RZ, 0xfc, !PT ;  /* 0x000000070a077212 */ /* 0x000fe400078efcff */
[----:B------:R-:W-:Y:S02]  /*6150*/  LOP3.LUT R58, R58, 0xffff, RZ, 0xc0, !PT ;  /* 0x0000ffff3a3a7812 */ /* 0x000fe400078ec0ff */
[----:B------:R-:W-:Y:S02]  /*6160*/  LOP3.LUT R65, R65, 0xff, RZ, 0xc0, !PT ;  /* 0x000000ff41417812 */ /* 0x000fe400078ec0ff */
[----:B------:R-:W-:Y:S02]  /*6170*/  LOP3.LUT R138, R69, 0xffff, RZ, 0xc0, !PT ;  /* 0x0000ffff458a7812 */ /* 0x000fe400078ec0ff */
[----:B------:R-:W-:-:S02]  /*6180*/  LOP3.LUT R73, R73, 0xff, RZ, 0xc0, !PT ;  /* 0x000000ff49497812 */ /* 0x000fc400078ec0ff */
[----:B------:R-:W-:Y:S02]  /*6190*/  LOP3.LUT R146, R77, 0xffff, RZ, 0xc0, !PT ;  /* 0x0000ffff4d927812 */ /* 0x000fe400078ec0ff */
[----:B------:R-:W-:Y:S02]  /*61a0*/  PRMT R49, R128, 0x7604, R49 ;  /* 0x0000760480317816 */ /* 0x000fe40000000031 */
[----:B------:R-:W-:Y:S02]  /*61b0*/  LOP3.LUT R9, R14, R9, RZ, 0xfc, !PT ;  /* 0x000000090e097212 */ /* 0x000fe400078efcff */
[----:B------:R-:W-:Y:S01]  /*61c0*/  LOP3.LUT R24, R24, R5, RZ, 0xfc, !PT ;  /* 0x0000000518187212 */ /* 0x000fe200078efcff */
[----:B------:R-:W-:Y:S01]  /*61d0*/  IMAD.SHL.U32 R5, R50, 0x1000000, RZ ;  /* 0x0100000032057824 */ /* 0x000fe200078e00ff */
[C---:B------:R-:W-:Y:S02]  /*61e0*/  F2FP.SATFINITE.E4M3.F32.PACK_AB_MERGE_C R94, R215.reuse, R94, RZ ;  /* 0x0000005ed75e723e */ /* 0x040fe400048070ff */
[----:B------:R-:W-:-:S02]  /*61f0*/  F2FP.SATFINITE.E4M3.F32.PACK_AB_MERGE_C R98, R215, R98, RZ ;  /* 0x00000062d762723e */ /* 0x000fc400048070ff */
[C---:B------:R-:W-:Y:S01]  /*6200*/  F2FP.SATFINITE.E4M3.F32.PACK_AB_MERGE_C R93, R215.reuse, R93, RZ ;  /* 0x0000005dd75d723e */ /* 0x040fe200048070ff */
[----:B------:R-:W-:Y:S01]  /*6210*/  IMAD.U32 R94, R94, 0x10000, RZ ;  /* 0x000100005e5e7824 */ /* 0x000fe200078e00ff */
[----:B------:R-:W-:Y:S02]  /*6220*/  F2FP.SATFINITE.E4M3.F32.PACK_AB_MERGE_C R96, R215, R96, RZ ;  /* 0x00000060d760723e */ /* 0x000fe400048070ff */
[----:B------:R-:W-:Y:S02]  /*6230*/  LOP3.LUT R81, R81, 0xff, RZ, 0xc0, !PT ;  /* 0x000000ff51517812 */ /* 0x000fe400078ec0ff */
[----:B------:R-:W-:Y:S02]  /*6240*/  LOP3.LUT R128, R85, 0xffff, RZ, 0xc0, !PT ;  /* 0x0000ffff55807812 */ /* 0x000fe400078ec0ff */
[----:B------:R-:W-:Y:S02]  /*6250*/  LOP3.LUT R89, R89, 0xff, RZ, 0xc0, !PT ;  /* 0x000000ff59597812 */ /* 0x000fe400078ec0ff */
[----:B------:R-:W-:-:S02]  /*6260*/  LOP3.LUT R92, R92, 0xffff, RZ, 0xc0, !PT ;  /* 0x0000ffff5c5c7812 */ /* 0x000fc400078ec0ff */
[----:B------:R-:W-:Y:S01]  /*6270*/  LOP3.LUT R104, R21, 0xff0000, R104, 0xf8, !PT ;  /* 0x00ff000015687812 */ /* 0x000fe200078ef868 */
[----:B------:R-:W-:Y:S01]  /*6280*/  IMAD.SHL.U32 R21, R74, 0x1000000, RZ ;  /* 0x010000004a157824 */ /* 0x000fe200078e00ff */
[----:B------:R-:W-:Y:S02]  /*6290*/  LOP3.LUT R66, R66, 0xffff, RZ, 0xc0, !PT ;  /* 0x0000ffff42427812 */ /* 0x000fe400078ec0ff */
[----:B------:R-:W-:Y:S02]  /*62a0*/  LOP3.LUT R122, R122, 0xffff, RZ, 0xc0, !PT ;  /* 0x0000ffff7a7a7812 */ /* 0x000fe400078ec0ff */
[----:B------:R-:W-:Y:S01]  /*62b0*/  LOP3.LUT R126, R126, 0xffff, RZ, 0xc0, !PT ;  /* 0x0000ffff7e7e7812 */ /* 0x000fe200078ec0ff */
[----:B------:R-:W-:Y:S01]  /*62c0*/  IMAD.SHL.U32 R19, R66, 0x1000000, RZ ;  /* 0x0100000042137824 */ /* 0x000fe200078e00ff */
[----:B------:R-:W-:Y:S01]  /*62d0*/  PRMT R27, R27, 0x7604, R26 ;  /* 0x000076041b1b7816 */ /* 0x000fe2000000001a */
[----:B------:R-:W-:Y:S01]  /*62e0*/  IMAD.U32 R26, R31, 0x10000, RZ ;  /* 0x000100001f1a7824 */ /* 0x000fe200078e00ff */
[----:B------:R-:W-:Y:S01]  /*62f0*/  LOP3.LUT R82, R82, 0xffff, RZ, 0xc0, !PT ;  /* 0x0000ffff52527812 */ /* 0x000fe200078ec0ff */
[----:B------:R-:W-:Y:S01]  /*6300*/  IMAD.SHL.U32 R122, R122, 0x1000000, RZ ;  /* 0x010000007a7a7824 */ /* 0x000fe200078e00ff */
[----:B------:R-:W-:Y:S01]  /*6310*/  LOP3.LUT R102, R102, 0xffff, RZ, 0xc0, !PT ;  /* 0x0000ffff66667812 */ /* 0x000fe200078ec0ff */
[----:B------:R-:W-:Y:S01]  /*6320*/  IMAD.SHL.U32 R126, R126, 0x1000000, RZ ;  /* 0x010000007e7e7824 */ /* 0x000fe200078e00ff */
[----:B------:R-:W-:-:S02]  /*6330*/  LOP3.LUT R35, R35, 0xffff, RZ, 0xc0, !PT ;  /* 0x0000ffff23237812 */ /* 0x000fc400078ec0ff */
[----:B------:R-:W-:Y:S02]  /*6340*/  LOP3.LUT R43, R43, 0xffff, RZ, 0xc0, !PT ;  /* 0x0000ffff2b2b7812 */ /* 0x000fe400078ec0ff */
[----:B------:R-:W-:Y:S01]  /*6350*/  F2FP.SATFINITE.E4M3.F32.PACK_AB_MERGE_C R75, R215, R75, RZ ;  /* 0x0000004bd74b723e */ /* 0x000fe200048070ff */
[----:B------:R-:W-:Y:S01]  /*6360*/  IMAD.SHL.U32 R35, R35, 0x1000000, RZ ;  /* 0x0100000023237824 */ /* 0x000fe200078e00ff */
[----:B------:R-:W-:Y:S01]  /*6370*/  F2FP.SATFINITE.E4M3.F32.PACK_AB_MERGE_C R67, R215, R67, RZ ;  /* 0x00000043d743723e */ /* 0x000fe200048070ff */
[----:B------:R-:W-:Y:S01]  /*6380*/  IMAD.SHL.U32 R43, R43, 0x1000000, RZ ;  /* 0x010000002b2b7824 */ /* 0x000fe200078e00ff */
[----:B------:R-:W-:Y:S01]  /*6390*/  F2FP.SATFINITE.E4M3.F32.PACK_AB_MERGE_C R71, R215, R71, RZ ;  /* 0x00000047d747723e */ /* 0x000fe200048070ff */
[----:B------:R-:W-:Y:S01]  /*63a0*/  IMAD.U32 R54, R75, 0x10000, RZ ;  /* 0x000100004b367824 */ /* 0x000fe200078e00ff */
[----:B------:R-:W-:Y:S02]  /*63b0*/  F2FP.SATFINITE.E4M3.F32.PACK_AB_MERGE_C R63, R215, R63, RZ ;  /* 0x0000003fd73f723e */ /* 0x000fe400048070ff */
[----:B------:R-:W-:Y:S01]  /*63c0*/  PRMT R57, R136, 0x7604, R57 ;  /* 0x0000760488397816 */ /* 0x000fe20000000039 */
[----:B------:R-:W-:Y:S01]  /*63d0*/  IMAD.U32 R60, R71, 0x10000, RZ ;  /* 0x00010000473c7824 */ /* 0x000fe200078e00ff */
[----:B------:R-:W-:Y:S01]  /*63e0*/  LOP3.LUT R154, R154, R17, RZ, 0xfc, !PT ;  /* 0x000000119a9a7212 */ /* 0x000fe200078efcff */
[----:B------:R-:W-:Y:S01]  /*63f0*/  IMAD.SHL.U32 R17, R58, 0x1000000, RZ ;  /* 0x010000003a117824 */ /* 0x000fe200078e00ff */
[----:B------:R-:W-:-:S02]  /*6400*/  LOP3.LUT R90, R90, 0xffff, RZ, 0xc0, !PT ;  /* 0x0000ffff5a5a7812 */ /* 0x000fc400078ec0ff */
[----:B------:R-:W-:Y:S02]  /*6410*/  LOP3.LUT R51, R51, 0xffff, RZ, 0xc0, !PT ;  /* 0x0000ffff33337812 */ /* 0x000fe400078ec0ff */
[----:B------:R-:W-:Y:S02]  /*6420*/  LOP3.LUT R59, R59, 0xffff, RZ, 0xc0, !PT ;  /* 0x0000ffff3b3b7812 */ /* 0x000fe400078ec0ff */
[----:B------:R-:W-:Y:S01]  /*6430*/  SEL R12, R7, R6, P6 ;  /* 0x00000006070c7207 */ /* 0x000fe20003000000 */
[----:B------:R-:W-:Y:S01]  /*6440*/  IMAD.SHL.U32 R51, R51, 0x1000000, RZ ;  /* 0x0100000033337824 */ /* 0x000fe200078e00ff */
[----:B------:R-:W-:Y:S01]  /*6450*/  SEL R29, R6, R7, P6 ;  /* 0x00000007061d7207 */ /* 0x000fe20003000000 */
[----:B------:R-:W-:Y:S01]  /*6460*/  IMAD.MOV.U32 R7, RZ, RZ, 0x3021 ;  /* 0x00003021ff077424 */ /* 0x000fe200078e00ff */
[----:B------:R-:W-:Y:S01]  /*6470*/  F2FP.SATFINITE.E4M3.F32.PACK_AB_MERGE_C R106, R215, R106, RZ ;  /* 0x0000006ad76a723e */ /* 0x000fe200048070ff */
[----:B------:R-:W-:Y:S01]  /*6480*/  IMAD.SHL.U32 R59, R59, 0x1000000, RZ ;  /* 0x010000003b3b7824 */ /* 0x000fe200078e00ff */
[----:B------:R-:W-:-:S02]  /*6490*/  F2FP.SATFINITE.E4M3.F32.PACK_AB_MERGE_C R110, R215, R110, RZ ;  /* 0x0000006ed76e723e */ /* 0x000fc400048070ff */
[----:B------:R-:W-:Y:S02]  /*64a0*/  PRMT R65, R138, 0x7604, R65 ;  /* 0x000076048a417816 */ /* 0x000fe40000000041 */
[----:B------:R-:W-:Y:S02]  /*64b0*/  PRMT R73, R146, 0x7604, R73 ;  /* 0x0000760492497816 */ /* 0x000fe40000000049 */
[----:B------:R-:W-:Y:S02]  /*64c0*/  SEL R14, R18, R9, P6 ;  /* 0x00000009120e7207 */ /* 0x000fe40003000000 */
[----:B------:R-:W-:Y:S01]  /*64d0*/  SEL R31, R9, R18, P6 ;  /* 0x00000012091f7207 */ /* 0x000fe20003000000 */
[----:B------:R-:W-:Y:S01]  /*64e0*/  IMAD.MOV.U32 R9, RZ, RZ, 0x2130 ;  /* 0x00002130ff097424 */ /* 0x000fe200078e00ff */
[C---:B------:R-:W-:Y:S02]  /*64f0*/  F2FP.SATFINITE.E4M3.F32.PACK_AB_MERGE_C R157, R215.reuse, R157, RZ ;  /* 0x0000009dd79d723e */ /* 0x040fe400048070ff */
[----:B------:R-:W-:-:S02]  /*6500*/  F2FP.SATFINITE.E4M3.F32.PACK_AB_MERGE_C R161, R215, R161, RZ ;  /* 0x000000a1d7a1723e */ /* 0x000fc400048070ff */
[----:B------:R-:W-:Y:S01]  /*6510*/  F2FP.SATFINITE.E4M3.F32.PACK_AB_MERGE_C R112, R215, R112, RZ ;  /* 0x00000070d770723e */ /* 0x000fe200048070ff */
[----:B------:R-:W-:Y:S01]  /*6520*/  IMAD.U32 R157, R157, 0x10000, RZ ;  /* 0x000100009d9d7824 */ /* 0x000fe200078e00ff */
[C---:B------:R-:W-:Y:S02]  /*6530*/  F2FP.SATFINITE.E4M3.F32.PACK_AB_MERGE_C R114, R215.reuse, R114, RZ ;  /* 0x00000072d772723e */ /* 0x040fe400048070ff */
[C---:B------:R-:W-:Y:S01]  /*6540*/  F2FP.SATFINITE.E4M3.F32.PACK_AB_MERGE_C R116, R215.reuse, R116, RZ ;  /* 0x00000074d774723e */ /* 0x040fe200048070ff */
[----:B------:R-:W-:Y:S01]  /*6550*/  IMAD.U32 R112, R112, 0x10000, RZ ;  /* 0x0001000070707824 */ /* 0x000fe200078e00ff */
[----:B------:R-:W-:Y:S02]  /*6560*/  F2FP.SATFINITE.E4M3.F32.PACK_AB_MERGE_C R118, R215, R118, RZ ;  /* 0x00000076d776723e */ /* 0x000fe400048070ff */
[----:B------:R-:W-:Y:S01]  /*6570*/  LOP3.LUT R93, R93, 0xff, RZ, 0xc0, !PT ;  /* 0x000000ff5d5d7812 */ /* 0x000fe200078ec0ff */
[----:B------:R-:W-:Y:S01]  /*6580*/  IMAD.U32 R116, R116, 0x10000, RZ ;  /* 0x0001000074747824 */ /* 0x000fe200078e00ff */
[----:B------:R-:W-:-:S02]  /*6590*/  LOP3.LUT R96, R96, 0xffff, RZ, 0xc0, !PT ;  /* 0x0000ffff60607812 */ /* 0x000fc400078ec0ff */
[----:B------:R-:W-:Y:S02]  /*65a0*/  PRMT R81, R128, 0x7604, R81 ;  /* 0x0000760480517816 */ /* 0x000fe40000000051 */
[----:B------:R-:W-:Y:S02]  /*65b0*/  PRMT R89, R92, 0x7604, R89 ;  /* 0x000076045c597816 */ /* 0x000fe40000000059 */
[----:B------:R-:W-:Y:S02]  /*65c0*/  LOP3.LUT R98, R98, 0xffff, RZ, 0xc0, !PT ;  /* 0x0000ffff62627812 */ /* 0x000fe400078ec0ff */
[----:B------:R-:W-:Y:S02]  /*65d0*/  LOP3.LUT R0, R0, 0xc, RZ, 0xc0, !PT ;  /* 0x0000000c00007812 */ /* 0x000fe400078ec0ff */
[----:B------:R-:W-:Y:S01]  /*65e0*/  F2FP.SATFINITE.E4M3.F32.PACK_AB_MERGE_C R137, R215, R137, RZ ;  /* 0x00000089d789723e */ /* 0x000fe200048070ff */
[----:B------:R-:W-:Y:S01]  /*65f0*/  IMAD.SHL.U32 R23, R98, 0x1000000, RZ ;  /* 0x0100000062177824 */ /* 0x000fe200078e00ff */
[----:B------:R-:W-:Y:S01]  /*6600*/  LOP3.LUT R108, R25, 0xff0000, R108, 0xf8, !PT ;  /* 0x00ff0000196c7812 */ /* 0x000fe200078ef86c */
[----:B------:R-:W-:Y:S01]  /*6610*/  IMAD.SHL.U32 R25, R102, 0x1000000, RZ ;  /* 0x0100000066197824 */ /* 0x000fe200078e00ff */
[----:B------:R-:W-:Y:S01]  /*6620*/  LOP3.LUT R76, R76, R5, RZ, 0xfc, !PT ;  /* 0x000000054c4c7212 */ /* 0x000fe200078efcff */
[----:B------:R-:W-:Y:S01]  /*6630*/  IMAD.SHL.U32 R5, R82, 0x1000000, RZ ;  /* 0x0100000052057824 */ /* 0x000fe200078e00ff */
[----:B------:R-:W-:-:S02]  /*6640*/  LOP3.LUT R49, R49, 0xff0000, R120, 0xf8, !PT ;  /* 0x00ff000031317812 */ /* 0x000fc400078ef878 */
[----:B------:R-:W-:Y:S02]  /*6650*/  LOP3.LUT R57, R57, 0xff0000, R124, 0xf8, !PT ;  /* 0x00ff000039397812 */ /* 0x000fe400078ef87c */
[----:B------:R-:W-:Y:S02]  /*6660*/  LOP3.LUT R133, R64, R133, RZ, 0xfc, !PT ;  /* 0x0000008540857212 */ /* 0x000fe400078efcff */
[----:B------:R-:W-:Y:S01]  /*6670*/  LOP3.LUT R88, R88, R21, RZ, 0xfc, !PT ;  /* 0x0000001558587212 */ /* 0x000fe200078efcff */
[----:B------:R-:W-:Y:S01]  /*6680*/  IMAD.SHL.U32 R21, R90, 0x1000000, RZ ;  /* 0x010000005a157824 */ /* 0x000fe200078e00ff */
[----:B------:R-:W-:Y:S02]  /*6690*/  LOP3.LUT R67, R67, 0xffff, RZ, 0xc0, !PT ;  /* 0x0000ffff43437812 */ /* 0x000fe400078ec0ff */
[----:B------:R-:W-:Y:S02]  /*66a0*/  LOP3.LUT R63, R63, 0xffff, RZ, 0xc0, !PT ;  /* 0x0000ffff3f3f7812 */ /* 0x000fe400078ec0ff */
[----:B------:R-:W-:Y:S01]  /*66b0*/  F2FP.SATFINITE.E4M3.F32.PACK_AB_MERGE_C R34, R215, R34, RZ ;  /* 0x00000022d722723e */ /* 0x000fe200048070ff */
[----:B------:R-:W-:Y:S01]  /*66c0*/  IMAD.SHL.U32 R67, R67, 0x1000000, RZ ;  /* 0x0100000043437824 */ /* 0x000fe200078e00ff */
[----:B------:R-:W-:Y:S01]  /*66d0*/  LOP3.LUT R26, R65, 0xff0000, R26, 0xf8, !PT ;  /* 0x00ff0000411a7812 */ /* 0x000fe200078ef81a */
[----:B------:R-:W-:Y:S01]  /*66e0*/  IMAD.SHL.U32 R4, R63, 0x1000000, RZ ;  /* 0x010000003f047824 */ /* 0x000fe200078e00ff */
[----:B------:R-:W-:-:S02]  /*66f0*/  LOP3.LUT R30, R73, 0xff0000, R30, 0xf8, !PT ;  /* 0x00ff0000491e7812 */ /* 0x000fc400078ef81e */
[----:B------:R-:W-:Y:S02]  /*6700*/  LOP3.LUT R106, R106, 0xffff, RZ, 0xc0, !PT ;  /* 0x0000ffff6a6a7812 */ /* 0x000fe400078ec0ff */
[----:B------:R-:W-:Y:S02]  /*6710*/  LOP3.LUT R110, R110, 0xffff, RZ, 0xc0, !PT ;  /* 0x0000ffff6e6e7812 */ /* 0x000fe400078ec0ff */
[----:B------:R-:W-:Y:S02]  /*6720*/  PRMT R93, R96, 0x7604, R93 ;  /* 0x00007604605d7816 */ /* 0x000fe4000000005d */
[----:B------:R-:W-:Y:S02]  /*6730*/  LOP3.LUT R38, R81, 0xff0000, R38, 0xf8, !PT ;  /* 0x00ff000051267812 */ /* 0x000fe400078ef826 */
[----:B------:R-:W-:Y:S02]  /*6740*/  LOP3.LUT R46, R89, 0xff0000, R46, 0xf8, !PT ;  /* 0x00ff0000592e7812 */ /* 0x000fe400078ef82e */
[----:B------:R-:W-:-:S02]  /*6750*/  LOP3.LUT R40, R40, 0xffff, RZ, 0xc0, !PT ;  /* 0x0000ffff28287812 */ /* 0x000fc400078ec0ff */
[----:B------:R-:W-:Y:S02]  /*6760*/  LOP3.LUT R161, R161, 0xffff, RZ, 0xc0, !PT ;  /* 0x0000ffffa1a17812 */ /* 0x000fe400078ec0ff */
[----:B------:R-:W-:Y:S02]  /*6770*/  LOP3.LUT R17, R80, R17, RZ, 0xfc, !PT ;  /* 0x0000001150117212 */ /* 0x000fe400078efcff */
[----:B------:R-:W-:Y:S01]  /*6780*/  LOP3.LUT R114, R114, 0xffff, RZ, 0xc0, !PT ;  /* 0x0000ffff72727812 */ /* 0x000fe200078ec0ff */
[----:B------:R-:W-:Y:S01]  /*6790*/  IMAD.SHL.U32 R161, R161, 0x1000000, RZ ;  /* 0x01000000a1a17824 */ /* 0x000fe200078e00ff */
[----:B------:R-:W-:Y:S02]  /*67a0*/  LOP3.LUT R118, R118, 0xffff, RZ, 0xc0, !PT ;  /* 0x0000ffff76767812 */ /* 0x000fe400078ec0ff */
[-C--:B------:R-:W-:Y:S01]  /*67b0*/  SHF.R.U32.HI R6, RZ, R0.reuse, R7 ;  /* 0x00000000ff067219 */ /* 0x080fe20000011607 */
[----:B------:R-:W-:Y:S01]  /*67c0*/  IMAD.SHL.U32 R114, R114, 0x1000000, RZ ;  /* 0x0100000072727824 */ /* 0x000fe200078e00ff */
[----:B------:R-:W-:Y:S01]  /*67d0*/  LOP3.LUT R137, R137, 0xffff, RZ, 0xc0, !PT ;  /* 0x0000ffff89897812 */ /* 0x000fe200078ec0ff */
[----:B------:R-:W-:Y:S01]  /*67e0*/  IMAD.SHL.U32 R118, R118, 0x1000000, RZ ;  /* 0x0100000076767824 */ /* 0x000fe200078e00ff */
[----:B------:R-:W-:-:S02]  /*67f0*/  SHF.R.U32.HI R7, RZ, R0, R9 ;  /* 0x00000000ff077219 */ /* 0x000fc40000011609 */
[----:B------:R-:W-:Y:S01]  /*6800*/  LOP3.LUT R94, R13, 0xff0000, R94, 0xf8, !PT ;  /* 0x00ff00000d5e7812 */ /* 0x000fe200078ef85e */
[----:B------:R-:W-:Y:S01]  /*6810*/  IMAD.SHL.U32 R13, R40, 0x1000000, RZ ;  /* 0x01000000280d7824 */ /* 0x000fe200078e00ff */
[----:B------:R-:W-:Y:S01]  /*6820*/  LOP3.LUT R19, R84, R19, RZ, 0xfc, !PT ;  /* 0x0000001354137212 */ /* 0x000fe200078efcff */
[----:B------:R-:W-:Y:S01]  /*6830*/  IMAD.SHL.U32 R137, R137, 0x1000000, RZ ;  /* 0x0100000089897824 */ /* 0x000fe200078e00ff */
[----:B------:R-:W-:Y:S02]  /*6840*/  LOP3.LUT R49, R49, R122, RZ, 0xfc, !PT ;  /* 0x0000007a31317212 */ /* 0x000fe400078efcff */
[----:B------:R-:W-:Y:S02]  /*6850*/  LOP3.LUT R126, R57, R126, RZ, 0xfc, !PT ;  /* 0x0000007e397e7212 */ /* 0x000fe400078efcff */
[----:B------:R-:W-:Y:S02]  /*6860*/  SEL R20, R133, R24, P6 ;  /* 0x0000001885147207 */ /* 0x000fe40003000000 */
[----:B------:R-:W-:-:S02]  /*6870*/  LOP3.LUT R34, R34, 0xffff, RZ, 0xc0, !PT ;  /* 0x0000ffff22227812 */ /* 0x000fc400078ec0ff */
[----:B------:R-:W-:Y:S01]  /*6880*/  LOP3.LUT R32, R32, R5, RZ, 0xfc, !PT ;  /* 0x0000000520207212 */ /* 0x000fe200078efcff */
[----:B------:R-:W-:Y:S01]  /*6890*/  IMAD.SHL.U32 R5, R106, 0x1000000, RZ ;  /* 0x010000006a057824 */ /* 0x000fe200078e00ff */
[----:B------:R-:W-:Y:S01]  /*68a0*/  LOP3.LUT R100, R100, R25, RZ, 0xfc, !PT ;  /* 0x0000001964647212 */ /* 0x000fe200078efcff */
[----:B------:R-:W-:Y:S01]  /*68b0*/  IMAD.SHL.U32 R25, R110, 0x1000000, RZ ;  /* 0x010000006e197824 */ /* 0x000fe200078e00ff */
[----:B------:R-:W-:Y:S01]  /*68c0*/  LOP3.LUT R26, R26, R35, RZ, 0xfc, !PT ;  /* 0x000000231a1a7212 */ /* 0x000fe200078efcff */
[----:B------:R-:W-:Y:S01]  /*68d0*/  IMAD.SHL.U32 R15, R34, 0x1000000, RZ ;  /* 0x01000000220f7824 */ /* 0x000fe200078e00ff */
[----:B------:R-:W-:Y:S02]  /*68e0*/  LOP3.LUT R43, R30, R43, RZ, 0xfc, !PT ;  /* 0x0000002b1e2b7212 */ /* 0x000fe400078efcff */
[----:B------:R-:W-:Y:S02]  /*68f0*/  SEL R133, R24, R133, P6 ;  /* 0x0000008518857207 */ /* 0x000fe40003000000 */
[----:B------:R-:W-:-:S02]  /*6900*/  LOP3.LUT R54, R93, 0xff0000, R54, 0xf8, !PT ;  /* 0x00ff00005d367812 */ /* 0x000fc400078ef836 */
[----:B------:R-:W-:Y:S02]  /*6910*/  LOP3.LUT R27, R27, 0xff0000, R60, 0xf8, !PT ;  /* 0x00ff00001b1b7812 */ /* 0x000fe400078ef83c */
[----:B------:R-:W-:Y:S02]  /*6920*/  LOP3.LUT R21, R48, R21, RZ, 0xfc, !PT ;  /* 0x0000001530157212 */ /* 0x000fe400078efcff */
[----:B------:R-:W-:Y:S02]  /*6930*/  LOP3.LUT R38, R38, R51, RZ, 0xfc, !PT ;  /* 0x0000003326267212 */ /* 0x000fe400078efcff */
[----:B------:R-:W-:Y:S02]  /*6940*/  LOP3.LUT R59, R46, R59, RZ, 0xfc, !PT ;  /* 0x0000003b2e3b7212 */ /* 0x000fe400078efcff */
[----:B------:R-:W-:Y:S02]  /*6950*/  SEL R24, R17, R76, P6 ;  /* 0x0000004c11187207 */ /* 0x000fe40003000000 */
[----:B------:R-:W-:-:S02]  /*6960*/  SEL R17, R76, R17, P6 ;  /* 0x000000114c117207 */ /* 0x000fc40003000000 */
[----:B------:R-:W-:Y:S01]  /*6970*/  LOP3.LUT R9, R6, 0xf, RZ, 0xc0, !PT ;  /* 0x0000000f06097812 */ /* 0x000fe200078ec0ff */
[----:B------:R-:W-:Y:S01]  /*6980*/  IMAD.MOV.U32 R6, RZ, RZ, 0x1054 ;  /* 0x00001054ff067424 */ /* 0x000fe200078e00ff */
[----:B------:R-:W-:Y:S01]  /*6990*/  LOP3.LUT R10, R7, 0xf, RZ, 0xc0, !PT ;  /* 0x0000000f070a7812 */ /* 0x000fe200078ec0ff */
[----:B------:R-:W-:Y:S01]  /*69a0*/  IMAD.MOV.U32 R7, RZ, RZ, 0x3276 ;  /* 0x00003276ff077424 */ /* 0x000fe200078e00ff */
[----:B------:R-:W-:Y:S01]  /*69b0*/  LOP3.LUT R36, R36, 0xff0000, R147, 0xf8, !PT ;  /* 0x00ff000024247812 */ /* 0x000fe200078ef893 */
[----:B------:R-:W-:Y:S01]  /*69c0*/  SHFL.IDX PT, R37, R24, R9, 0x1c1f ;  /* 0x001c1f0918257589 */ /* 0x000fe200000e0000 */
[----:B------:R-:W-:Y:S02]  /*69d0*/  LOP3.LUT R44, R44, 0xff0000, R157, 0xf8, !PT ;  /* 0x00ff00002c2c7812 */ /* 0x000fe400078ef89d */
[----:B------:R-:W-:Y:S01]  /*69e0*/  LOP3.LUT R33, R33, 0xff0000, R112, 0xf8, !PT ;  /* 0x00ff000021217812 */ /* 0x000fe200078ef870 */
[----:B------:R-:W-:Y:S01]  /*69f0*/  SHFL.IDX PT, R12, R12, R9, 0x1c1f ;  /* 0x001c1f090c0c7589 */ /* 0x000fe200000e0000 */
[----:B------:R-:W-:-:S02]  /*6a00*/  LOP3.LUT R41, R41, 0xff0000, R116, 0xf8, !PT ;  /* 0x00ff000029297812 */ /* 0x000fc400078ef874 */
[----:B------:R-:W-:Y:S01]  /*6a10*/  LOP3.LUT R23, R94, R23, RZ, 0xfc, !PT ;  /* 0x000000175e177212 */ /* 0x000fe200078efcff */
[----:B------:R-:W-:Y:S01]  /*6a20*/  SHFL.IDX PT, R14, R14, R9, 0x1c1f ;  /* 0x001c1f090e0e7589 */ /* 0x000fe200000e0000 */
[----:B------:R-:W-:Y:S02]  /*6a30*/  SEL R28, R88, R19, P6 ;  /* 0x00000013581c7207 */ /* 0x000fe40003000000 */
[----:B------:R-:W-:Y:S01]  /*6a40*/  SEL R40, R126, R49, P6 ;  /* 0x000000317e287207 */ /* 0x000fe20003000000 */
[----:B------:R-:W1:Y:S01]  /*6a50*/  SHFL.IDX PT, R29, R29, R10, 0x1c1f ;  /* 0x001c1f0a1d1d7589 */ /* 0x000e6200000e0000 */
[----:B------:R-:W-:Y:S02]  /*6a60*/  LOP3.LUT R22, R22, 0xff0000, R135, 0xf8, !PT ;  /* 0x00ff000016167812 */ /* 0x000fe400078ef887 */
[----:B------:R-:W-:Y:S01]  /*6a70*/  SEL R19, R19, R88, P6 ;  /* 0x0000005813137207 */ /* 0x000fe20003000000 */
[----:B------:R-:W-:Y:S01]  /*6a80*/  SHFL.IDX PT, R39, R28, R9, 0x1c1f ;  /* 0x001c1f091c277589 */ /* 0x000fe200000e0000 */
[----:B------:R-:W-:-:S02]  /*6a90*/  SEL R42, R43, R26, P6 ;  /* 0x0000001a2b2a7207 */ /* 0x000fc40003000000 */
[----:B------:R-:W-:Y:S01]  /*6aa0*/  SEL R53, R26, R43, P6 ;  /* 0x0000002b1a357207 */ /* 0x000fe20003000000 */
[----:B------:R-:W2:Y:S01]  /*6ab0*/  SHFL.IDX PT, R31, R31, R10, 0x1c1f ;  /* 0x001c1f0a1f1f7589 */ /* 0x000ea200000e0000 */
[----:B------:R-:W-:Y:S02]  /*6ac0*/  LOP3.LUT R54, R54, R67, RZ, 0xfc, !PT ;  /* 0x0000004336367212 */ /* 0x000fe400078efcff */
[----:B------:R-:W-:Y:S01]  /*6ad0*/  LOP3.LUT R27, R27, R4, RZ, 0xfc, !PT ;  /* 0x000000041b1b7212 */ /* 0x000fe200078efcff */
[----:B------:R-:W-:Y:S01]  /*6ae0*/  SHFL.IDX PT, R20, R20, R9, 0x1c1f ;  /* 0x001c1f0914147589 */ /* 0x000fe200000e0000 */
[----:B------:R-:W-:Y:S01]  /*6af0*/  SEL R30, R21, R32, P6 ;  /* 0x00000020151e7207 */ /* 0x000fe20003000000 */
[----:B------:R-:W-:Y:S01]  /*6b00*/  FADD R4, R72, R99 ;  /* 0x0000006348047221 */ /* 0x000fe20000000000 */
[----:B------:R-:W-:Y:S01]  /*6b10*/  SEL R26, R59, R38, P6 ;  /* 0x000000263b1a7207 */ /* 0x000fe20003000000 */
[----:B------:R-:W3:Y:S01]  /*6b20*/  SHFL.IDX PT, R133, R133, R10, 0x1c1f ;  /* 0x001c1f0a85857589 */ /* 0x000ee200000e0000 */
[----:B------:R-:W-:Y:S01]  /*6b30*/  LOP3.LUT R104, R104, R5, RZ, 0xfc, !PT ;  /* 0x0000000568687212 */ /* 0x000fe200078efcff */
[----:B------:R-:W-:Y:S01]  /*6b40*/  FADD R5, R52, R97 ;  /* 0x0000006134057221 */ /* 0x000fe20000000000 */
[----:B------:R-:W-:Y:S01]  /*6b50*/  LOP3.LUT R25, R108, R25, RZ, 0xfc, !PT ;  /* 0x000000196c197212 */ /* 0x000fe200078efcff */
[----:B------:R-:W-:Y:S01]  /*6b60*/  SHFL.IDX PT, R52, R42, R9, 0x1c1f ;  /* 0x001c1f092a347589 */ /* 0x000fe200000e0000 */
[----:B------:R-:W-:-:S02]  /*6b70*/  SEL R21, R32, R21, P6 ;  /* 0x0000001520157207 */ /* 0x000fc40003000000 */
[----:B------:R-:W-:Y:S01]  /*6b80*/  SEL R59, R38, R59, P6 ;  /* 0x0000003b263b7207 */ /* 0x000fe20003000000 */
[----:B------:R-:W-:Y:S01]  /*6b90*/  SHFL.IDX PT, R53, R53, R10, 0x1c1f ;  /* 0x001c1f0a35357589 */ /* 0x000fe200000e0000 */
[----:B------:R-:W-:Y:S02]  /*6ba0*/  LOP3.LUT R13, R36, R13, RZ, 0xfc, !PT ;  /* 0x0000000d240d7212 */ /* 0x000fe400078efcff */
[----:B------:R-:W-:Y:S01]  /*6bb0*/  LOP3.LUT R44, R44, R161, RZ, 0xfc, !PT ;  /* 0x000000a12c2c7212 */ /* 0x000fe200078efcff */
[----:B------:R-:W4:Y:S01]  /*6bc0*/  SHFL.IDX PT, R38, R17, R10, 0x1c1f ;  /* 0x001c1f0a11267589 */ /* 0x000f2200000e0000 */
[----:B------:R-:W-:Y:S02]  /*6bd0*/  LOP3.LUT R33, R33, R114, RZ, 0xfc, !PT ;  /* 0x0000007221217212 */ /* 0x000fe400078efcff */
[----:B------:R-:W-:Y:S01]  /*6be0*/  LOP3.LUT R118, R41, R118, RZ, 0xfc, !PT ;  /* 0x0000007629767212 */ /* 0x000fe200078efcff */
[----:B------:R-:W-:Y:S01]  /*6bf0*/  SHFL.IDX PT, R42, R21, R10, 0x1c1f ;  /* 0x001c1f0a152a7589 */ /* 0x000fe200000e0000 */
[----:B------:R-:W-:-:S02]  /*6c00*/  SEL R32, R100, R23, P6 ;  /* 0x0000001764207207 */ /* 0x000fc40003000000 */
[----:B------:R-:W-:Y:S01]  /*6c10*/  SEL R51, R49, R126, P6 ;  /* 0x0000007e31337207 */ /* 0x000fe20003000000 */
[----:B------:R-:W-:Y:S01]  /*6c20*/  SHFL.IDX PT, R41, R30, R9, 0x1c1f ;  /* 0x001c1f091e297589 */ /* 0x000fe200000e0000 */
[----:B------:R-:W-:Y:S02]  /*6c30*/  LOP3.LUT R22, R22, R137, RZ, 0xfc, !PT ;  /* 0x0000008916167212 */ /* 0x000fe400078efcff */
[----:B------:R-:W-:Y:S01]  /*6c40*/  SEL R23, R23, R100, P6 ;  /* 0x0000006417177207 */ /* 0x000fe20003000000 */
[----:B------:R-:W-:Y:S01]  /*6c50*/  SHFL.IDX PT, R49, R40, R9, 0x1c1f ;  /* 0x001c1f0928317589 */ /* 0x000fe200000e0000 */
[----:B------:R-:W-:Y:S02]  /*6c60*/  SEL R46, R27, R54, P6 ;  /* 0x000000361b2e7207 */ /* 0x000fe40003000000 */
[----:B------:R-:W-:Y:S01]  /*6c70*/  LOP3.LUT R15, R152, R15, RZ, 0xfc, !PT ;  /* 0x0000000f980f7212 */ /* 0x000fe200078efcff */
[----:B------:R-:W5:Y:S01]  /*6c80*/  SHFL.IDX PT, R40, R19, R10, 0x1c1f ;  /* 0x001c1f0a13287589 */ /* 0x000f6200000e0000 */
[----:B------:R-:W-:-:S02]  /*6c90*/  SEL R34, R25, R104, P6 ;  /* 0x0000006819227207 */ /* 0x000fc40003000000 */
[----:B------:R-:W-:Y:S01]  /*6ca0*/  SEL R35, R104, R25, P6 ;  /* 0x0000001968237207 */ /* 0x000fe20003000000 */
[----:B------:R3:W-:Y:S01]  /*6cb0*/  SHFL.IDX PT, R43, R32, R9, 0x1c1f ;  /* 0x001c1f09202b7589 */ /* 0x0007e200000e0000 */
[----:B------:R-:W-:Y:S02]  /*6cc0*/  SEL R18, R44, R13, P6 ;  /* 0x0000000d2c127207 */ /* 0x000fe40003000000 */
[----:B------:R-:W-:Y:S01]  /*6cd0*/  SEL R36, R118, R33, P6 ;  /* 0x0000002176247207 */ /* 0x000fe20003000000 */
[----:B------:R-:W-:Y:S01]  /*6ce0*/  SHFL.IDX PT, R55, R46, R9, 0x1c1f ;  /* 0x001c1f092e377589 */ /* 0x000fe200000e0000 */
[----:B------:R-:W-:Y:S02]  /*6cf0*/  SEL R16, R11, R22, P6 ;  /* 0x000000160b107207 */ /* 0x000fe40003000000 */
[----:B------:R-:W-:Y:S01]  /*6d00*/  SEL R13, R13, R44, P6 ;  /* 0x0000002c0d0d7207 */ /* 0x000fe20003000000 */
[----:B------:R-:W-:Y:S01]  /*6d10*/  SHFL.IDX PT, R45, R34, R9, 0x1c1f ;  /* 0x001c1f09222d7589 */ /* 0x000fe200000e0000 */
[----:B------:R-:W-:-:S02]  /*6d20*/  SEL R33, R33, R118, P6 ;  /* 0x0000007621217207 */ /* 0x000fc40003000000 */
[----:B------:R-:W-:Y:S01]  /*6d30*/  SEL R11, R22, R11, P6 ;  /* 0x0000000b160b7207 */ /* 0x000fe20003000000 */
[----:B------:R-:W5:Y:S01]  /*6d40*/  SHFL.IDX PT, R44, R23, R10, 0x1c1f ;  /* 0x001c1f0a172c7589 */ /* 0x000f6200000e0000 */
[----:B------:R-:W-:Y:S02]  /*6d50*/  SEL R22, R154, R15, P6 ;  /* 0x0000000f9a167207 */ /* 0x000fe40003000000 */
[----:B------:R-:W-:Y:S01]  /*6d60*/  SEL R15, R15, R154, P6 ;  /* 0x0000009a0f0f7207 */ /* 0x000fe20003000000 */
[----:B------:R-:W5:Y:S01]  /*6d70*/  SHFL.IDX PT, R46, R35, R10, 0x1c1f ;  /* 0x001c1f0a232e7589 */ /* 0x000f6200000e0000 */
[----:B------:R-:W-:Y:S02]  /*6d80*/  SEL R57, R54, R27, P6 ;  /* 0x0000001b36397207 */ /* 0x000fe40003000000 */
[----:B------:R-:W-:Y:S01]  /*6d90*/  SEL R6, R6, 0x5410, P6 ;  /* 0x0000541006067807 */ /* 0x000fe20003000000 */
[----:B------:R4:W-:Y:S01]  /*6da0*/  SHFL.IDX PT, R47, R36, R9, 0x1c1f ;  /* 0x001c1f09242f7589 */ /* 0x0009e200000e0000 */
[----:B------:R-:W-:-:S02]  /*6db0*/  SEL R7, R7, 0x7632, P6 ;  /* 0x0000763207077807 */ /* 0x000fc40003000000 */
[CCC-:B-1----:R-:W-:Y:S01]  /*6dc0*/  PRMT R24, R12.reuse, R6.reuse, R29.reuse ;  /* 0x000000060c187216 */ /* 0x1c2fe2000000001d */
[----:B------:R-:W1:Y:S01]  /*6dd0*/  SHFL.IDX PT, R48, R33, R10, 0x1c1f ;  /* 0x001c1f0a21307589 */ /* 0x000e6200000e0000 */
[-C--:B------:R-:W-:Y:S02]  /*6de0*/  PRMT R25, R12, R7.reuse, R29 ;  /* 0x000000070c197216 */ /* 0x080fe4000000001d */
[-C--:B--2---:R-:W-:Y:S01]  /*6df0*/  PRMT R27, R14, R7.reuse, R31 ;  /* 0x000000070e1b7216 */ /* 0x084fe2000000001f */
[----:B------:R-:W2:Y:S01]  /*6e00*/  SHFL.IDX PT, R50, R51, R10, 0x1c1f ;  /* 0x001c1f0a33327589 */ /* 0x000ea200000e0000 */
[-C--:B---3--:R-:W-:Y:S02]  /*6e10*/  PRMT R32, R20, R6.reuse, R133 ;  /* 0x0000000614207216 */ /* 0x088fe40000000085 */
[C-C-:B----4-:R-:W-:Y:S01]  /*6e20*/  PRMT R36, R37.reuse, R6, R38.reuse ;  /* 0x0000000625247216 */ /* 0x150fe20000000026 */
[----:B------:R-:W-:Y:S01]  /*6e30*/  SHFL.IDX PT, R16, R16, R9, 0x1c1f ;  /* 0x001c1f0910107589 */ /* 0x000fe200000e0000 */
[----:B------:R-:W-:-:S02]  /*6e40*/  PRMT R37, R37, R7, R38 ;  /* 0x0000000725257216 */ /* 0x000fc40000000026 */
[CCC-:B-----5:R-:W-:Y:S01]  /*6e50*/  PRMT R38, R39.reuse, R6.reuse, R40.reuse ;  /* 0x0000000627267216 */ /* 0x1e0fe20000000028 */
[----:B------:R-:W-:Y:S01]  /*6e60*/  SHFL.IDX PT, R18, R18, R9, 0x1c1f ;  /* 0x001c1f0912127589 */ /* 0x000fe200000e0000 */
[-C--:B------:R-:W-:Y:S02]  /*6e70*/  PRMT R39, R39, R7.reuse, R40 ;  /* 0x0000000727277216 */ /* 0x080fe40000000028 */
[CCC-:B------:R-:W-:Y:S01]  /*6e80*/  PRMT R40, R41.reuse, R6.reuse, R42.reuse ;  /* 0x0000000629287216 */ /* 0x1c0fe2000000002a */
[----:B------:R-:W-:Y:S01]  /*6e90*/  SHFL.IDX PT, R22, R22, R9, 0x1c1f ;  /* 0x001c1f0916167589 */ /* 0x000fe200000e0000 */
[-C--:B------:R-:W-:Y:S02]  /*6ea0*/  PRMT R41, R41, R7.reuse, R42 ;  /* 0x0000000729297216 */ /* 0x080fe4000000002a */
[C-C-:B------:R-:W-:Y:S01]  /*6eb0*/  PRMT R42, R43.reuse, R6, R44.reuse ;  /* 0x000000062b2a7216 */ /* 0x140fe2000000002c */
[----:B------:R-:W3:Y:S01]  /*6ec0*/  SHFL.IDX PT, R11, R11, R10, 0x1c1f ;  /* 0x001c1f0a0b0b7589 */ /* 0x000ee200000e0000 */
[----:B------:R-:W-:-:S02]  /*6ed0*/  PRMT R43, R43, R7, R44 ;  /* 0x000000072b2b7216 */ /* 0x000fc4000000002c */
[CCC-:B------:R-:W-:Y:S01]  /*6ee0*/  PRMT R44, R45.reuse, R6.reuse, R46.reuse ;  /* 0x000000062d2c7216 */ /* 0x1c0fe2000000002e */
[----:B------:R4:W-:Y:S01]  /*6ef0*/  SHFL.IDX PT, R54, R26, R9, 0x1c1f ;  /* 0x001c1f091a367589 */ /* 0x0009e200000e0000 */
[-C--:B------:R-:W-:Y:S02]  /*6f00*/  PRMT R45, R45, R7.reuse, R46 ;  /* 0x000000072d2d7216 */ /* 0x080fe4000000002e */
[CCC-:B-1----:R-:W-:Y:S01]  /*6f10*/  PRMT R46, R47.reuse, R6.reuse, R48.reuse ;  /* 0x000000062f2e7216 */ /* 0x1c2fe20000000030 */
[----:B------:R-:W1:Y:S01]  /*6f20*/  SHFL.IDX PT, R13, R13, R10, 0x1c1f ;  /* 0x001c1f0a0d0d7589 */ /* 0x000e6200000e0000 */
[-C--:B------:R-:W-:Y:S02]  /*6f30*/  PRMT R47, R47, R7.reuse, R48 ;  /* 0x000000072f2f7216 */ /* 0x080fe40000000030 */
[C-C-:B--2---:R-:W-:Y:S01]  /*6f40*/  PRMT R48, R49.reuse, R6, R50.reuse ;  /* 0x0000000631307216 */ /* 0x144fe20000000032 */
[----:B------:R-:W2:Y:S01]  /*6f50*/  SHFL.IDX PT, R15, R15, R10, 0x1c1f ;  /* 0x001c1f0a0f0f7589 */ /* 0x000ea200000e0000 */
[----:B------:R-:W-:-:S02]  /*6f60*/  PRMT R49, R49, R7, R50 ;  /* 0x0000000731317216 */ /* 0x000fc40000000032 */
[-C--:B----4-:R-:W-:Y:S01]  /*6f70*/  PRMT R26, R14, R6.reuse, R31 ;  /* 0x000000060e1a7216 */ /* 0x090fe2000000001f */
[----:B------:R-:W4:Y:S01]  /*6f80*/  SHFL.IDX PT, R59, R59, R10, 0x1c1f ;  /* 0x001c1f0a3b3b7589 */ /* 0x000f2200000e0000 */
[-C--:B------:R-:W-:Y:S02]  /*6f90*/  PRMT R33, R20, R7.reuse, R133 ;  /* 0x0000000714217216 */ /* 0x080fe40000000085 */
[CCC-:B------:R-:W-:Y:S01]  /*6fa0*/  PRMT R50, R52.reuse, R6.reuse, R53.reuse ;  /* 0x0000000634327216 */ /* 0x1c0fe20000000035 */
[----:B------:R-:W5:Y:S01]  /*6fb0*/  SHFL.IDX PT, R56, R57, R10, 0x1c1f ;  /* 0x001c1f0a39387589 */ /* 0x000f6200000e0000 */
[-C--:B------:R-:W-:Y:S02]  /*6fc0*/  PRMT R51, R52, R7.reuse, R53 ;  /* 0x0000000734337216 */ /* 0x080fe40000000035 */
[C-C-:B---3--:R-:W-:Y:S02]  /*6fd0*/  PRMT R28, R16.reuse, R6, R11.reuse ;  /* 0x00000006101c7216 */ /* 0x148fe4000000000b */
[----:B------:R-:W-:-:S02]  /*6fe0*/  PRMT R29, R16, R7, R11 ;  /* 0x00000007101d7216 */ /* 0x000fc4000000000b */
[CCC-:B-1----:R-:W-:Y:S02]  /*6ff0*/  PRMT R30, R18.reuse, R6.reuse, R13.reuse ;  /* 0x00000006121e7216 */ /* 0x1c2fe4000000000d */
[-C--:B------:R-:W-:Y:S02]  /*7000*/  PRMT R31, R18, R7.reuse, R13 ;  /* 0x00000007121f7216 */ /* 0x080fe4000000000d */
[CCC-:B--2---:R-:W-:Y:S02]  /*7010*/  PRMT R34, R22.reuse, R6.reuse, R15.reuse ;  /* 0x0000000616227216 */ /* 0x1c4fe4000000000f */
[-C--:B------:R-:W-:Y:S02]  /*7020*/  PRMT R35, R22, R7.reuse, R15 ;  /* 0x0000000716237216 */ /* 0x080fe4000000000f */
[C-C-:B----4-:R-:W-:Y:S02]  /*7030*/  PRMT R60, R54.reuse, R6, R59.reuse ;  /* 0x00000006363c7216 */ /* 0x150fe4000000003b */
[----:B------:R-:W-:-:S02]  /*7040*/  PRMT R61, R54, R7, R59 ;  /* 0x00000007363d7216 */ /* 0x000fc4000000003b */
[C-C-:B-----5:R-:W-:Y:S02]  /*7050*/  PRMT R62, R55.reuse, R6, R56.reuse ;  /* 0x00000006373e7216 */ /* 0x160fe40000000038 */
[----:B------:R-:W-:Y:S01]  /*7060*/  PRMT R63, R55, R7, R56 ;  /* 0x00000007373f7216 */ /* 0x000fe20000000038 */
[----:B------:R-:W-:Y:S06]  /*7070*/  @!P0 BRA `(.L_x_19) ;  /* 0x0000000000048947 */ /* 0x000fec0003800000 */
[----:B------:R-:W-:Y:S01]  /*7080*/  BPT.TRAP 0x1 ;  /* 0x000000040000795c */ /* 0x000fe20000300000 */
.L_x_19:
[----:B------:R-:W1:Y:S02]  /*7090*/  SYNCS.PHASECHK.TRANS64.TRYWAIT P1, [UR36+0x2c008], R8 ;  /* 0x02c00808ff0075a7 */ /* 0x000e640008020164 */
[----:B-1----:R-:W-:Y:S05]  /*70a0*/  @!P1 BRA `(.L_x_20) ;  /* 0x0000009400089947 */ /* 0x002fea0003800000 */
.L_x_93:
[----:B------:R-:W-:Y:S01]  /*70b0*/  UIADD3 UR10, UR20, 0x800, URZ ;  /* 0x00000800140a7890 */ /* 0x000fe2000fffe03f */
[----:B------:R-:W-:Y:S01]  /*70c0*/  WARPGROUP.ARRIVE ;  /* 0x00000000000079c5 */ /* 0x000fe20000000000 */
[----:B------:R-:W-:-:S07]  /*70d0*/  UMOV UR11, 0x40000040 ;  /* 0x40000040000b7882 */ /* 0x000fce0000000000 */
[----:B------:R-:W-:Y:S01]  /*70e0*/  QGMMA.64x128x32.F32.E4M3.E4M3 R152, R24, gdesc[UR8], RZ, !UPT, gsb0 ;  /* 0x01e0000818987df3 */ /* 0x000fe2000c0008ff */
[----:B------:R-:W-:Y:S01]  /*70f0*/  UIADD3 UR10, UR20, 0x802, URZ ;  /* 0x00000802140a7890 */ /* 0x000fe2000fffe03f */
[----:B------:R-:W-:Y:S01]  /*7100*/  UMOV UR11, 0x40000040 ;  /* 0x40000040000b7882 */ /* 0x000fe20000000000 */
[----:B------:R-:W-:Y:S02]  /*7110*/  WARPGROUP.DEPBAR.LE gsb0, 0x0 ;  /* 0x00008000000079c5 */ /* 0x000fe40000010000 */
[----:B------:R-:W-:-:S07]  /*7120*/  WARPGROUP.ARRIVE ;  /* 0x00000000000079c5 */ /* 0x000fce0000000000 */
[----:B------:R-:W-:Y:S01]  /*7130*/  QGMMA.64x128x32.F32.E4M3.E4M3 R152, R28, gdesc[UR8], R152, gsb0 ;  /* 0x01e000081c987df3 */ /* 0x000fe20008000898 */
        /* <DEDUP_REMOVED lines=29> */
[----:B------:R-:W-:Y:S03]  /*7310*/  QGMMA.64x128x32.F32.E4M3.E4M3 R152, R60, gdesc[UR8], R152, gsb0 ;  /* 0x01e000083c987df3 */ /* 0x000fe60008000898 */
[----:B------:R-:W-:Y:S02]  /*7320*/  WARPGROUP.DEPBAR.LE gsb0, 0x0 ;  /* 0x00008000000079c5 */ /* 0x000fe40000010000 */
[----:B------:R-:W-:Y:S05]  /*7330*/  @!P0 BRA `(.L_x_21) ;  /* 0x0000000000048947 */ /* 0x000fea0003800000 */
[----:B------:R-:W-:Y:S01]  /*7340*/  BPT.TRAP 0x1 ;  /* 0x000000040000795c */ /* 0x000fe20000300000 */
.L_x_21:
[----:B------:R-:W-:Y:S02]  /*7350*/  UISETP.GT.U32.AND UP0, UPT, UR6, 0x1, UPT ;  /* 0x000000010600788c */ /* 0x000fe4000bf04070 */
[----:B------:R-:W-:-:S04]  /*7360*/  UIADD3 UR7, UR36, 0x2c028, URZ ;  /* 0x0002c02824077890 */ /* 0x000fc8000fffe03f */
[----:B------:R-:W-:Y:S01]  /*7370*/  PLOP3.LUT P1, PT, PT, PT, UP0, 0x80, 0x0 ;  /* 0x000000000000781c */ /* 0x000fe20003f2f008 */
[----:B------:R-:W-:-:S09]  /*7380*/  UPRMT UR7, URZ, 0x654, UR7 ;  /* 0x000006543f077896 */ /* 0x000fd20008000007 */
[----:B------:R-:W-:Y:S03]  /*7390*/  SYNCS.ARRIVE.TRANS64.RED.A1T0 RZ, [UR7], RZ ;  /* 0x000000ffffff79a7 */ /* 0x000fe60008100407 */
[----:B------:R-:W-:Y:S05]  /*73a0*/  @P1 BRA `(.L_x_22) ;  /* 0x0000000000041947 */ /* 0x000fea0003800000 */
[----:B------:R-:W-:Y:S01]  /*73b0*/  BPT.TRAP 0x1 ;  /* 0x000000040000795c */ /* 0x000fe20000300000 */
.L_x_22:
[----:B-1----:R-:W1:Y:S02]  /*73c0*/  LDC R8, c[0x0][0x28c] ;  /* 0x0000a300ff087b82 */ /* 0x002e640000000800 */
[----:B-1----:R-:W-:-:S13]  /*73d0*/  ISETP.GE.AND P2, PT, R8, 0x101, PT ;  /* 0x000001010800780c */ /* 0x002fda0003f46270 */
[----:B------:R-:W-:Y:S05]  /*73e0*/  @!P2 BRA `(.L_x_23) ;  /* 0x0000006000f8a947 */ /* 0x000fea0003800000 */
[----:B------:R-:W-:Y:S01]  /*73f0*/  VIADD R8, R8, 0xff ;  /* 0x000000ff08087836 */ /* 0x000fe20000000000 */
[----:B------:R-:W-:Y:S01]  /*7400*/  UMOV UR22, 0x2 ;  /* 0x0000000200167882 */ /* 0x000fe20000000000 */
[----:B------:R-:W-:Y:S01]  /*7410*/  IMAD.MOV.U32 R12, RZ, RZ, R2 ;  /* 0x000000ffff0c7224 */ /* 0x000fe200078e0002 */
[----:B------:R-:W-:Y:S01]  /*7420*/  UMOV UR21, 0x1 ;  /* 0x0000000100157882 */ /* 0x000fe20000000000 */
[----:B------:R-:W-:Y:S01]  /*7430*/  IMAD.MOV.U32 R10, RZ, RZ, RZ ;  /* 0x000000ffff0a7224 */ /* 0x000fe200078e00ff */
[----:B------:R-:W-:Y:S01]  /*7440*/  SHF.R.S32.HI R9, RZ, 0x1f, R8 ;  /* 0x0000001fff097819 */ /* 0x000fe20000011408 */
[----:B------:R-:W-:-:S03]  /*7450*/  ULDC UR23, c[0x0][0x604] ;  /* 0x0001810000177ab9 */ /* 0x000fc60000000800 */
[----:B------:R-:W-:Y:S01]  /*7460*/  LEA.HI R8, R9, R8, RZ, 0x8 ;  /* 0x0000000809087211 */ /* 0x000fe200078f40ff */
[----:B------:R-:W-:-:S03]  /*7470*/  IMAD.MOV.U32 R9, RZ, RZ, R3 ;  /* 0x000000ffff097224 */ /* 0x000fc600078e0003 */
[----:B------:R-:W-:-:S07]  /*7480*/  SHF.R.S32.HI R8, RZ, 0x8, R8 ;  /* 0x00000008ff087819 */ /* 0x000fce0000011408 */
.L_x_34:
[----:B------:R-:W-:-:S13]  /*7490*/  PLOP3.LUT P3, PT, PT, PT, UP1, 0x80, 0x0 ;  /* 0x000000000000781c */ /* 0x000fda0003f6f018 */
[----:B------:R-:W-:Y:S05]  /*74a0*/  @!P3 BRA `(.L_x_24) ;  /* 0x000000000004b947 */ /* 0x000fea0003800000 */
[----:B------:R-:W-:Y:S01]  /*74b0*/  BPT.TRAP 0x1 ;  /* 0x000000040000795c */ /* 0x000fe20000300000 */
.L_x_24:
[----:B------:R-:W-:Y:S01]  /*74c0*/  ULEA UR6, UR22, UR36, 0x3 ;  /* 0x0000002416067291 */ /* 0x000fe2000f8e183f */
[----:B------:R-:W-:-:S08]  /*74d0*/  SHF.L.U32 R2, R10, 0x1f, RZ ;  /* 0x0000001f0a027819 */ /* 0x000fd000000006ff */
[----:B------:R-:W1:Y:S02]  /*74e0*/  SYNCS.PHASECHK.TRANS64.TRYWAIT P2, [UR6+0x2c000], R2 ;  /* 0x02c00002ff0075a7 */ /* 0x000e640008040146 */
[----:B-1----:R-:W-:Y:S05]  /*74f0*/  @!P2 BRA `(.L_x_25) ;  /* 0x00000090000ca947 */ /* 0x002fea0003800000 */
.L_x_94:
[----:B------:R-:W-:Y:S01]  /*7500*/  ULEA UR6, UR22, UR20, 0xb ;  /* 0x0000001416067291 */ /* 0x000fe2000f8e583f */
[----:B------:R-:W-:Y:S01]  /*7510*/  WARPGROUP.ARRIVE ;  /* 0x00000000000079c5 */ /* 0x000fe20000000000 */
[----:B------:R-:W-:Y:S01]  /*7520*/  UMOV UR7, 0x40000040 ;  /* 0x4000004000077882 */ /* 0x000fe20000000000 */
[----:B------:R-:W-:Y:S01]  /*7530*/  UMOV UR11, 0x40000040 ;  /* 0x40000040000b7882 */ /* 0x000fe20000000000 */
[----:B------:R-:W-:Y:S02]  /*7540*/  UIADD3 UR10, UR6, 0x2, URZ ;  /* 0x00000002060a7890 */ /* 0x000fe4000fffe03f */
[----:B------:R-:W-:Y:S01]  /*7550*/  UIADD3 UR14, UR6, 0x4, URZ ;  /* 0x00000004060e7890 */ /* 0x000fe2000fffe03f */
[----:B------:R-:W-:Y:S02]  /*7560*/  UMOV UR15, 0x40000040 ;  /* 0x40000040000f7882 */ /* 0x000fe40000000000 */
[----:B------:R-:W-:Y:S01]  /*7570*/  QGMMA.64x256x32.F32.E4M3.E4M3 R24, gdesc[UR4], RZ, !UPT, gsb0 ;  /* 0x03e00000041879f3 */ /* 0x000fe2000c0008ff */
[----:B------:R-:W-:Y:S01]  /*7580*/  UIADD3 UR18, UR6, 0x6, URZ ;  /* 0x0000000606127890 */ /* 0x000fe2000fffe03f */
[----:B------:R-:W-:Y:S01]  /*7590*/  UMOV UR19, 0x40000040 ;  /* 0x4000004000137882 */ /* 0x000fe20000000000 */
[----:B------:R-:W-:-:S04]  /*75a0*/  UIADD3 UR22, UR22, 0x1, URZ ;  /* 0x0000000116167890 */ /* 0x000fc8000fffe03f */
[----:B------:R-:W-:-:S04]  /*75b0*/  UISETP.NE.AND UP0, UPT, UR22, 0x5, UPT ;  /* 0x000000051600788c */ /* 0x000fc8000bf05270 */
[----:B------:R-:W-:Y:S02]  /*75c0*/  USEL UR6, URZ, 0x1, UP0 ;  /* 0x000000013f067887 */ /* 0x000fe40008000000 */
[----:B------:R-:W-:-:S04]  /*75d0*/  USEL UR22, UR22, URZ, UP0 ;  /* 0x0000003f16167287 */ /* 0x000fc80008000000 */
[----:B------:R-:W-:Y:S01]  /*75e0*/  LOP3.LUT R10, R10, UR6, RZ, 0x3c, !PT ;  /* 0x000000060a0a7c12 */ /* 0x000fe2000f8e3cff */
[----:B------:R-:W-:Y:S02]  /*75f0*/  WARPGROUP.DEPBAR.LE gsb0, 0x0 ;  /* 0x00008000000079c5 */ /* 0x000fe40000010000 */
[----:B------:R-:W-:-:S08]  /*7600*/  WARPGROUP.ARRIVE ;  /* 0x00000000000079c5 */ /* 0x000fd00000000000 */
[----:B------:R-:W-:Y:S03]  /*7610*/  QGMMA.64x256x32.F32.E4M3.E4M3 R24, gdesc[UR8], R24, gsb0 ;  /* 0x03e00000081879f3 */ /* 0x000fe60008000818 */
        /* <DEDUP_REMOVED lines=9> */
[----:B------:R-:W-:Y:S05]  /*76b0*/  @!P3 BRA `(.L_x_26) ;  /* 0x000000000004b947 */ /* 0x000fea0003800000 */
[----:B------:R-:W-:Y:S01]  /*76c0*/  BPT.TRAP 0x1 ;  /* 0x000000040000795c */ /* 0x000fe20000300000 */
.L_x_26:
[----:B-1----:R-:W-:Y:S01]  /*76d0*/  FMNMX R2, R24, R12, !PT ;  /* 0x0000000c18027209 */ /* 0x002fe20007800000 */
[----:B------:R-:W-:-:S03]  /*76e0*/  ULEA UR6, UR22, UR36, 0x3 ;  /* 0x0000002416067291 */ /* 0x000fc6000f8e183f */
        /* <DEDUP_REMOVED lines=62> */
[----:B------:R-:W-:-:S05]  /*7ad0*/  FMNMX R3, R149, R2, !PT ;  /* 0x0000000295037209 */ /* 0x000fca0007800000 */
[----:B------:R-:W1:Y:S02]  /*7ae0*/  SHFL.BFLY PT, R2, R3, 0x1, 0x1f ;  /* 0x0c201f0003027f89 */ /* 0x000e6400000e0000 */
[----:B-1----:R-:W-:-:S05]  /*7af0*/  FMNMX R14, R3, R2, !PT ;  /* 0x00000002030e7209 */ /* 0x002fca0007800000 */
[----:B------:R-:W1:Y:S02]  /*7b00*/  SHFL.BFLY PT, R11, R14, 0x2, 0x1f ;  /* 0x0c401f000e0b7f89 */ /* 0x000e6400000e0000 */
[----:B-1----:R-:W-:-:S04]  /*7b10*/  FMNMX R2, R14, R11, !PT ;  /* 0x0000000b0e027209 */ /* 0x002fc80007800000 */
[----:B------:R-:W-:-:S04]  /*7b20*/  FSETP.NEU.AND P2, PT, R2, -INF , PT ;  /* 0xff8000000200780b */ /* 0x000fc80003f4d000 */
[----:B------:R-:W-:-:S05]  /*7b30*/  FSEL R11, R2, RZ, P2 ;  /* 0x000000ff020b7208 */ /* 0x000fca0001000000 */
[C---:B------:R-:W-:Y:S01]  /*7b40*/  FMUL R13, R11.reuse, UR23 ;  /* 0x000000170b0d7c20 */ /* 0x040fe20008400000 */
[----:B------:R-:W-:-:S03]  /*7b50*/  FADD R11, -R11, R12 ;  /* 0x0000000c0b0b7221 */ /* 0x000fc60000000100 */
[--C-:B------:R-:W-:Y:S01]  /*7b60*/  FFMA R25, R25, UR23, -R13.reuse ;  /* 0x0000001719197c23 */ /* 0x100fe2000800080d */
[----:B------:R-:W-:-:S01]  /*7b70*/  FFMA R29, R29, UR23, -R13 ;  /* 0x000000171d1d7c23 */ /* 0x000fc2000800080d */
[--C-:B------:R-:W-:Y:S01]  /*7b80*/  FFMA R24, R24, UR23, -R13.reuse ;  /* 0x0000001718187c23 */ /* 0x100fe2000800080d */
[----:B------:R-:W-:-:S01]  /*7b90*/  FFMA R28, R28, UR23, -R13 ;  /* 0x000000171c1c7c23 */ /* 0x000fc2000800080d */
[--C-:B------:R-:W-:Y:S01]  /*7ba0*/  FFMA R33, R33, UR23, -R13.reuse ;  /* 0x0000001721217c23 */ /* 0x100fe2000800080d */
[----:B------:R-:W-:Y:S01]  /*7bb0*/  FSETP.GEU.AND P5, PT, R25, -126, PT ;  /* 0xc2fc00001900780b */ /* 0x000fe20003fae000 */
[--C-:B------:R-:W-:Y:S01]  /*7bc0*/  FFMA R37, R37, UR23, -R13.reuse ;  /* 0x0000001725257c23 */ /* 0x100fe2000800080d */
[----:B------:R-:W-:Y:S01]  /*7bd0*/  FSETP.GEU.AND P3, PT, R29, -126, PT ;  /* 0xc2fc00001d00780b */ /* 0x000fe20003f6e000 */
[--C-:B------:R-:W-:Y:S01]  /*7be0*/  FFMA R32, R32, UR23, -R13.reuse ;  /* 0x0000001720207c23 */ /* 0x100fe2000800080d */
[----:B------:R-:W-:Y:S01]  /*7bf0*/  FSETP.GEU.AND P4, PT, R24, -126, PT ;  /* 0xc2fc00001800780b */ /* 0x000fe20003f8e000 */
[--C-:B------:R-:W-:Y:S01]  /*7c00*/  FFMA R36, R36, UR23, -R13.reuse ;  /* 0x0000001724247c23 */ /* 0x100fe2000800080d */
[----:B------:R-:W-:Y:S01]  /*7c10*/  FSETP.GEU.AND P2, PT, R28, -126, PT ;  /* 0xc2fc00001c00780b */ /* 0x000fe20003f4e000 */
[--C-:B------:R-:W-:Y:S01]  /*7c20*/  FFMA R41, R41, UR23, -R13.reuse ;  /* 0x0000001729297c23 */ /* 0x100fe2000800080d */
[----:B------:R-:W-:-:S01]  /*7c30*/  FFMA R45, R45, UR23, -R13 ;  /* 0x000000172d2d7c23 */ /* 0x000fc2000800080d */
[--C-:B------:R-:W-:Y:S01]  /*7c40*/  FFMA R40, R40, UR23, -R13.reuse ;  /* 0x0000001728287c23 */ /* 0x100fe2000800080d */
[----:B------:R-:W-:-:S01]  /*7c50*/  FFMA R44, R44, UR23, -R13 ;  /* 0x000000172c2c7c23 */ /* 0x000fc2000800080d */
[--C-:B------:R-:W-:Y:S01]  /*7c60*/  FFMA R49, R49, UR23, -R13.reuse ;  /* 0x0000001731317c23 */ /* 0x100fe2000800080d */
[----:B------:R-:W-:-:S01]  /*7c70*/  FFMA R53, R53, UR23, -R13 ;  /* 0x0000001735357c23 */ /* 0x000fc2000800080d */
[----:B------:R-:W-:Y:S01]  /*7c80*/  @!P5 FMUL R25, R25, 0.5 ;  /* 0x3f0000001919d820 */ /* 0x000fe20000400000 */
[----:B------:R-:W-:-:S01]  /*7c90*/  FFMA R48, R48, UR23, -R13 ;  /* 0x0000001730307c23 */ /* 0x000fc2000800080d */
[----:B------:R-:W-:Y:S01]  /*7ca0*/  @!P3 FMUL R29, R29, 0.5 ;  /* 0x3f0000001d1db820 */ /* 0x000fe20000400000 */
[----:B------:R-:W-:-:S01]  /*7cb0*/  FFMA R52, R52, UR23, -R13 ;  /* 0x0000001734347c23 */ /* 0x000fc2000800080d */
[----:B------:R-:W1:Y:S01]  /*7cc0*/  MUFU.EX2 R15, R25 ;  /* 0x00000019000f7308 */ /* 0x000e620000000800 */
[----:B------:R-:W-:Y:S01]  /*7cd0*/  @!P4 FMUL R24, R24, 0.5 ;  /* 0x3f0000001818c820 */ /* 0x000fe20000400000 */
[----:B------:R-:W-:Y:S01]  /*7ce0*/  @!P2 FMUL R28, R28, 0.5 ;  /* 0x3f0000001c1ca820 */ /* 0x000fe20000400000 */
[----:B------:R-:W-:-:S01]  /*7cf0*/  FFMA R57, R57, UR23, -R13 ;  /* 0x0000001739397c23 */ /* 0x000fc2000800080d */
[--C-:B------:R-:W-:Y:S01]  /*7d00*/  FFMA R61, R61, UR23, -R13.reuse ;  /* 0x000000173d3d7c23 */ /* 0x100fe2000800080d */
[----:B------:R-:W-:-:S01]  /*7d10*/  FFMA R56, R56, UR23, -R13 ;  /* 0x0000001738387c23 */ /* 0x000fc2000800080d */
[--C-:B------:R-:W-:Y:S01]  /*7d20*/  FFMA R60, R60, UR23, -R13.reuse ;  /* 0x000000173c3c7c23 */ /* 0x100fe2000800080d */
[----:B------:R-:W-:-:S01]  /*7d30*/  FFMA R132, R132, UR23, -R13 ;  /* 0x0000001784847c23 */ /* 0x000fc2000800080d */
[----:B------:R-:W2:Y:S01]  /*7d40*/  MUFU.EX2 R17, R29 ;  /* 0x0000001d00117308 */ /* 0x000ea20000000800 */
[----:B------:R-:W-:-:S01]  /*7d50*/  FFMA R136, R136, UR23, -R13 ;  /* 0x0000001788887c23 */ /* 0x000fc2000800080d */
[--C-:B------:R-:W-:Y:S01]  /*7d60*/  FFMA R140, R140, UR23, -R13.reuse ;  /* 0x000000178c8c7c23 */ /* 0x100fe2000800080d */
[----:B------:R-:W-:-:S01]  /*7d70*/  FFMA R145, R145, UR23, -R13 ;  /* 0x0000001791917c23 */ /* 0x000fc2000800080d */
[--C-:B------:R-:W-:Y:S01]  /*7d80*/  FFMA R149, R149, UR23, -R13.reuse ;  /* 0x0000001795957c23 */ /* 0x100fe2000800080d */
[----:B------:R-:W-:-:S01]  /*7d90*/  FFMA R148, R148, UR23, -R13 ;  /* 0x0000001794947c23 */ /* 0x000fc2000800080d */
[----:B------:R-:W-:-:S02]  /*7da0*/  FMUL R11, R11, UR23 ;  /* 0x000000170b0b7c20 */ /* 0x000fc40008400000 */
[----:B------:R-:W3:Y:S01]  /*7db0*/  MUFU.EX2 R14, R24 ;  /* 0x00000018000e7308 */ /* 0x000ee20000000800 */
[----:B-1----:R-:W-:Y:S01]  /*7dc0*/  @!P5 FMUL R15, R15, R15 ;  /* 0x0000000f0f0fd220 */ /* 0x002fe20000400000 */
[----:B------:R-:W-:-:S06]  /*7dd0*/  FSETP.GEU.AND P5, PT, R33, -126, PT ;  /* 0xc2fc00002100780b */ /* 0x000fcc0003fae000 */
[----:B------:R-:W1:Y:S01]  /*7de0*/  MUFU.EX2 R16, R28 ;  /* 0x0000001c00107308 */ /* 0x000e620000000800 */
[----:B--2---:R-:W-:Y:S01]  /*7df0*/  @!P3 FMUL R17, R17, R17 ;  /* 0x000000111111b220 */ /* 0x004fe20000400000 */
[----:B------:R-:W-:-:S05]  /*7e00*/  FSETP.GEU.AND P3, PT, R37, -126, PT ;  /* 0xc2fc00002500780b */ /* 0x000fca0003f6e000 */
[----:B------:R-:W-:Y:S01]  /*7e10*/  @!P5 FMUL R33, R33, 0.5 ;  /* 0x3f0000002121d820 */ /* 0x000fe20000400000 */
[----:B---3--:R-:W-:Y:S01]  /*7e20*/  @!P4 FMUL R14, R14, R14 ;  /* 0x0000000e0e0ec220 */ /* 0x008fe20000400000 */
[----:B------:R-:W-:Y:S02]  /*7e30*/  FSETP.GEU.AND P4, PT, R32, -126, PT ;  /* 0xc2fc00002000780b */ /* 0x000fe40003f8e000 */
[----:B------:R-:W2:Y:S04]  /*7e40*/  MUFU.EX2 R19, R33 ;  /* 0x0000002100137308 */ /* 0x000ea80000000800 */
[----:B------:R-:W-:Y:S01]  /*7e50*/  @!P3 FMUL R37, R37, 0.5 ;  /* 0x3f0000002525b820 */ /* 0x000fe20000400000 */
[----:B-1----:R-:W-:Y:S01]  /*7e60*/  @!P2 FMUL R16, R16, R16 ;  /* 0x000000101010a220 */ /* 0x002fe20000400000 */
[----:B------:R-:W-:-:S02]  /*7e70*/  FSETP.GEU.AND P2, PT, R36, -126, PT ;  /* 0xc2fc00002400780b */ /* 0x000fc40003f4e000 */
[----:B------:R-:W1:Y:S03]  /*7e80*/  MUFU.EX2 R21, R37 ;  /* 0x0000002500157308 */ /* 0x000e660000000800 */
[----:B------:R-:W-:-:S05]  /*7e90*/  @!P4 FMUL R32, R32, 0.5 ;  /* 0x3f0000002020c820 */ /* 0x000fca0000400000 */
[----:B------:R-:W3:Y:S01]  /*7ea0*/  MUFU.EX2 R18, R32 ;  /* 0x0000002000127308 */ /* 0x000ee20000000800 */
[----:B--2---:R-:W-:Y:S01]  /*7eb0*/  @!P5 FMUL R19, R19, R19 ;  /* 0x000000131313d220 */ /* 0x004fe20000400000 */
[----:B------:R-:W-:Y:S01]  /*7ec0*/  FSETP.GEU.AND P5, PT, R41, -126, PT ;  /* 0xc2fc00002900780b */ /* 0x000fe20003fae000 */
[----:B------:R-:W-:-:S05]  /*7ed0*/  @!P2 FMUL R36, R36, 0.5 ;  /* 0x3f0000002424a820 */ /* 0x000fca0000400000 */
[----:B------:R-:W2:Y:S01]  /*7ee0*/  MUFU.EX2 R20, R36 ;  /* 0x0000002400147308 */ /* 0x000ea20000000800 */
[----:B-1----:R-:W-:Y:S01]  /*7ef0*/  @!P3 FMUL R21, R21, R21 ;  /* 0x000000151515b220 */ /* 0x002fe20000400000 */
[----:B------:R-:W-:-:S05]  /*7f00*/  FSETP.GEU.AND P3, PT, R45, -126, PT ;  /* 0xc2fc00002d00780b */ /* 0x000fca0003f6e000 */
[----:B------:R-:W-:Y:S01]  /*7f10*/  @!P5 FMUL R41, R41, 0.5 ;  /* 0x3f0000002929d820 */ /* 0x000fe20000400000 */
[----:B---3--:R-:W-:Y:S01]  /*7f20*/  @!P4 FMUL R18, R18, R18 ;  /* 0x000000121212c220 */ /* 0x008fe20000400000 */
[----:B------:R-:W-:Y:S02]  /*7f30*/  FSETP.GEU.AND P4, PT, R40, -126, PT ;  /* 0xc2fc00002800780b */ /* 0x000fe40003f8e000 */
[----:B------:R-:W1:Y:S04]  /*7f40*/  MUFU.EX2 R23, R41 ;  /* 0x0000002900177308 */ /* 0x000e680000000800 */
[----:B------:R-:W-:Y:S01]  /*7f50*/  @!P3 FMUL R45, R45, 0.5 ;  /* 0x3f0000002d2db820 */ /* 0x000fe20000400000 */
[----:B--2---:R-:W-:Y:S01]  /*7f60*/  @!P2 FMUL R20, R20, R20 ;  /* 0x000000141414a220 */ /* 0x004fe20000400000 */
[----:B------:R-:W-:-:S02]  /*7f70*/  FSETP.GEU.AND P2, PT, R44, -126, PT ;  /* 0xc2fc00002c00780b */ /* 0x000fc40003f4e000 */
[----:B------:R2:W3:Y:S03]  /*7f80*/  MUFU.EX2 R25, R45 ;  /* 0x0000002d00197308 */ /* 0x0004e60000000800 */
[----:B------:R-:W-:-:S05]  /*7f90*/  @!P4 FMUL R40, R40, 0.5 ;  /* 0x3f0000002828c820 */ /* 0x000fca0000400000 */
[----:B------:R-:W4:Y:S01]  /*7fa0*/  MUFU.EX2 R22, R40 ;  /* 0x0000002800167308 */ /* 0x000f220000000800 */
[----:B-1----:R-:W-:Y:S01]  /*7fb0*/  @!P5 FMUL R23, R23, R23 ;  /* 0x000000171717d220 */ /* 0x002fe20000400000 */
[----:B------:R-:W-:Y:S01]  /*7fc0*/  FSETP.GEU.AND P5, PT, R49, -126, PT ;  /* 0xc2fc00003100780b */ /* 0x000fe20003fae000 */
[----:B--2---:R-:W-:-:S01]  /*7fd0*/  FFMA R45, R65, UR23, -R13 ;  /* 0x00000017412d7c23 */ /* 0x004fc2000800080d */
[----:B------:R-:W-:Y:S01]  /*7fe0*/  @!P2 FMUL R44, R44, 0.5 ;  /* 0x3f0000002c2ca820 */ /* 0x000fe20000400000 */
[----:B------:R-:W-:-:S01]  /*7ff0*/  FFMA R65, R85, UR23, -R13 ;  /* 0x0000001755417c23 */ /* 0x000fc2000800080d */
[----:B------:R-:W-:Y:S02]  /*8000*/  FFMA R85, R104, UR23, -R13 ;  /* 0x0000001768557c23 */ /* 0x000fe4000800080d */
[----:B------:R1:W2:Y:S01]  /*8010*/  MUFU.EX2 R24, R44 ;  /* 0x0000002c00187308 */ /* 0x0002a20000000800 */
[----:B---3--:R-:W-:Y:S01]  /*8020*/  @!P3 FMUL R25, R25, R25 ;  /* 0x000000191919b220 */ /* 0x008fe20000400000 */
[----:B------:R-:W-:-:S05]  /*8030*/  FSETP.GEU.AND P3, PT, R53, -126, PT ;  /* 0xc2fc00003500780b */ /* 0x000fca0003f6e000 */
[----:B------:R-:W-:Y:S01]  /*8040*/  @!P5 FMUL R49, R49, 0.5 ;  /* 0x3f0000003131d820 */ /* 0x000fe20000400000 */
[----:B----4-:R-:W-:Y:S01]  /*8050*/  @!P4 FMUL R22, R22, R22 ;  /* 0x000000161616c220 */ /* 0x010fe20000400000 */
[----:B------:R-:W-:Y:S02]  /*8060*/  FSETP.GEU.AND P4, PT, R48, -126, PT ;  /* 0xc2fc00003000780b */ /* 0x000fe40003f8e000 */
[----:B------:R3:W4:Y:S01]  /*8070*/  MUFU.EX2 R29, R49 ;  /* 0x00000031001d7308 */ /* 0x0007220000000800 */
[----:B-1----:R-:W-:-:S03]  /*8080*/  FFMA R44, R64, UR23, -R13 ;  /* 0x00000017402c7c23 */ /* 0x002fc6000800080d */
[----:B------:R-:W-:Y:S01]  /*8090*/  @!P3 FMUL R53, R53, 0.5 ;  /* 0x3f0000003535b820 */ /* 0x000fe20000400000 */
[----:B--2---:R-:W-:Y:S01]  /*80a0*/  @!P2 FMUL R24, R24, R24 ;  /* 0x000000181818a220 */ /* 0x004fe20000400000 */
[----:B------:R-:W-:Y:S02]  /*80b0*/  FSETP.GEU.AND P2, PT, R52, -126, PT ;  /* 0xc2fc00003400780b */ /* 0x000fe40003f4e000 */
[----:B------:R1:W2:Y:S01]  /*80c0*/  MUFU.EX2 R33, R53 ;  /* 0x0000003500217308 */ /* 0x0002a20000000800 */
[----:B---3--:R-:W-:-:S01]  /*80d0*/  FFMA R49, R69, UR23, -R13 ;  /* 0x0000001745317c23 */ /* 0x008fc2000800080d */
[----:B------:R-:W-:Y:S01]  /*80e0*/  FFMA R69, R88, UR23, -R13 ;  /* 0x0000001758457c23 */ /* 0x000fe2000800080d */
[----:B------:R-:W-:-:S05]  /*80f0*/  @!P4 FMUL R48, R48, 0.5 ;  /* 0x3f0000003030c820 */ /* 0x000fca0000400000 */
[----:B------:R3:W5:Y:S01]  /*8100*/  MUFU.EX2 R28, R48 ;  /* 0x00000030001c7308 */ /* 0x0007620000000800 */
[----:B----4-:R-:W-:Y:S01]  /*8110*/  @!P5 FMUL R29, R29, R29 ;  /* 0x0000001d1d1dd220 */ /* 0x010fe20000400000 */
[----:B------:R-:W-:Y:S01]  /*8120*/  FSETP.GEU.AND P5, PT, R57, -126, PT ;  /* 0xc2fc00003900780b */ /* 0x000fe20003fae000 */
[----:B-1----:R-:W-:-:S01]  /*8130*/  FFMA R53, R73, UR23, -R13 ;  /* 0x0000001749357c23 */ /* 0x002fc2000800080d */
[----:B------:R-:W-:Y:S01]  /*8140*/  @!P2 FMUL R52, R52, 0.5 ;  /* 0x3f0000003434a820 */ /* 0x000fe20000400000 */
[----:B------:R-:W-:-:S03]  /*8150*/  FFMA R73, R92, UR23, -R13 ;  /* 0x000000175c497c23 */ /* 0x000fc6000800080d */
[----:B------:R1:W4:Y:S01]  /*8160*/  MUFU.EX2 R32, R52 ;  /* 0x0000003400207308 */ /* 0x0003220000000800 */
[----:B--2---:R-:W-:Y:S01]  /*8170*/  @!P3 FMUL R33, R33, R33 ;  /* 0x000000212121b220 */ /* 0x004fe20000400000 */
[----:B------:R-:W-:Y:S01]  /*8180*/  FSETP.GEU.AND P3, PT, R61, -126, PT ;  /* 0xc2fc00003d00780b */ /* 0x000fe20003f6e000 */
[----:B---3--:R-:W-:-:S04]  /*8190*/  FFMA R48, R68, UR23, -R13 ;  /* 0x0000001744307c23 */ /* 0x008fc8000800080d */
[----:B------:R-:W-:Y:S01]  /*81a0*/  @!P5 FMUL R57, R57, 0.5 ;  /* 0x3f0000003939d820 */ /* 0x000fe20000400000 */
[----:B-----5:R-:W-:Y:S01]  /*81b0*/  @!P4 FMUL R28, R28, R28 ;  /* 0x0000001c1c1cc220 */ /* 0x020fe20000400000 */
[----:B------:R-:W-:Y:S02]  /*81c0*/  FSETP.GEU.AND P4, PT, R56, -126, PT ;  /* 0xc2fc00003800780b */ /* 0x000fe40003f8e000 */
[----:B------:R2:W3:Y:S01]  /*81d0*/  MUFU.EX2 R37, R57 ;  /* 0x0000003900257308 */ /* 0x0004e20000000800 */
[----:B-1----:R-:W-:-:S03]  /*81e0*/  FFMA R52, R72, UR23, -R13 ;  /* 0x0000001748347c23 */ /* 0x002fc6000800080d */
[----:B------:R-:W-:Y:S01]  /*81f0*/  @!P3 FMUL R61, R61, 0.5 ;  /* 0x3f0000003d3db820 */ /* 0x000fe20000400000 */
[----:B----4-:R-:W-:Y:S01]  /*8200*/  @!P2 FMUL R32, R32, R32 ;  /* 0x000000202020a220 */ /* 0x010fe20000400000 */
[----:B------:R-:W-:Y:S02]  /*8210*/  FSETP.GEU.AND P2, PT, R60, -126, PT ;  /* 0xc2fc00003c00780b */ /* 0x000fe40003f4e000 */
[----:B------:R1:W4:Y:S01]  /*8220*/  MUFU.EX2 R41, R61 ;  /* 0x0000003d00297308 */ /* 0x0003220000000800 */
[----:B--2---:R-:W-:-:S01]  /*8230*/  FFMA R57, R77, UR23, -R13 ;  /* 0x000000174d397c23 */ /* 0x004fc2000800080d */
[----:B------:R-:W-:Y:S01]  /*8240*/  FFMA R77, R96, UR23, -R13 ;  /* 0x00000017604d7c23 */ /* 0x000fe2000800080d */
[----:B------:R-:W-:-:S05]  /*8250*/  @!P4 FMUL R56, R56, 0.5 ;  /* 0x3f0000003838c820 */ /* 0x000fca0000400000 */
[----:B------:R2:W5:Y:S01]  /*8260*/  MUFU.EX2 R36, R56 ;  /* 0x0000003800247308 */ /* 0x0005620000000800 */
[----:B---3--:R-:W-:Y:S01]  /*8270*/  @!P5 FMUL R37, R37, R37 ;  /* 0x000000252525d220 */ /* 0x008fe20000400000 */
[----:B------:R-:W-:Y:S01]  /*8280*/  FSETP.GEU.AND P5, PT, R45, -126, PT ;  /* 0xc2fc00002d00780b */ /* 0x000fe20003fae000 */
[----:B-1----:R-:W-:-:S01]  /*8290*/  FFMA R61, R81, UR23, -R13 ;  /* 0x00000017513d7c23 */ /* 0x002fc2000800080d */
[----:B------:R-:W-:Y:S01]  /*82a0*/  @!P2 FMUL R60, R60, 0.5 ;  /* 0x3f0000003c3ca820 */ /* 0x000fe20000400000 */
[----:B------:R-:W-:-:S03]  /*82b0*/  FFMA R81, R100, UR23, -R13 ;  /* 0x0000001764517c23 */ /* 0x000fc6000800080d */
[----:B------:R-:W1:Y:S01]  /*82c0*/  MUFU.EX2 R40, R60 ;  /* 0x0000003c00287308 */ /* 0x000e620000000800 */
[----:B----4-:R-:W-:Y:S01]  /*82d0*/  @!P3 FMUL R41, R41, R41 ;  /* 0x000000292929b220 */ /* 0x010fe20000400000 */
[----:B------:R-:W-:Y:S02]  /*82e0*/  FSETP.GEU.AND P3, PT, R49, -126, PT ;  /* 0xc2fc00003100780b */ /* 0x000fe40003f6e000 */
[----:B--2---:R-:W-:-:S03]  /*82f0*/  FMNMX R56, R26, R9, !PT ;  /* 0x000000091a387209 */ /* 0x004fc60007800000 */
[----:B------:R-:W-:Y:S01]  /*8300*/  @!P5 FMUL R45, R45, 0.5 ;  /* 0x3f0000002d2dd820 */ /* 0x000fe20000400000 */
[----:B------:R-:W-:Y:S01]  /*8310*/  FMNMX R3, R27, R56, !PT ;  /* 0x000000381b037209 */ /* 0x000fe20007800000 */
[----:B-----5:R-:W-:Y:S01]  /*8320*/  @!P4 FMUL R36, R36, R36 ;  /* 0x000000242424c220 */ /* 0x020fe20000400000 */
[----:B------:R-:W-:Y:S02]  /*8330*/  FSETP.GEU.AND P4, PT, R44, -126, PT ;  /* 0xc2fc00002c00780b */ /* 0x000fe40003f8e000 */
[----:B------:R-:W-:Y:S01]  /*8340*/  FMNMX R56, R30, R3, !PT ;  /* 0x000000031e387209 */ /* 0x000fe20007800000 */
[----:B------:R-:W2:Y:S02]  /*8350*/  MUFU.EX2 R45, R45 ;  /* 0x0000002d002d7308 */ /* 0x000ea40000000800 */
[----:B------:R-:W-:Y:S01]  /*8360*/  @!P3 FMUL R49, R49, 0.5 ;  /* 0x3f0000003131b820 */ /* 0x000fe20000400000 */
[----:B------:R-:W-:Y:S01]  /*8370*/  FMNMX R3, R31, R56, !PT ;  /* 0x000000381f037209 */ /* 0x000fe20007800000 */
[----:B-1----:R-:W-:Y:S01]  /*8380*/  @!P2 FMUL R40, R40, R40 ;  /* 0x000000282828a220 */ /* 0x002fe20000400000 */
[----:B------:R-:W-:Y:S01]  /*8390*/  FSETP.GEU.AND P2, PT, R48, -126, PT ;  /* 0xc2fc00003000780b */ /* 0x000fe20003f4e000 */
[----:B------:R-:W-:-:S01]  /*83a0*/  FFMA R56, R76, UR23, -R13 ;  /* 0x000000174c387c23 */ /* 0x000fc2000800080d */
[----:B------:R-:W-:Y:S01]  /*83b0*/  FMNMX R60, R34, R3, !PT ;  /* 0x00000003223c7209 */ /* 0x000fe20007800000 */
[----:B------:R-:W1:Y:S02]  /*83c0*/  MUFU.EX2 R49, R49 ;  /* 0x0000003100317308 */ /* 0x000e640000000800 */
[----:B------:R-:W-:Y:S01]  /*83d0*/  @!P4 FMUL R44, R44, 0.5 ;  /* 0x3f0000002c2cc820 */ /* 0x000fe20000400000 */
[----:B------:R-:W-:-:S04]  /*83e0*/  FMNMX R3, R35, R60, !PT ;  /* 0x0000003c23037209 */ /* 0x000fc80007800000 */
[----:B------:R-:W-:Y:S01]  /*83f0*/  FMNMX R60, R38, R3, !PT ;  /* 0x00000003263c7209 */ /* 0x000fe20007800000 */
[----:B------:R-:W3:Y:S01]  /*8400*/  MUFU.EX2 R44, R44 ;  /* 0x0000002c002c7308 */ /* 0x000ee20000000800 */
[----:B--2---:R-:W-:Y:S01]  /*8410*/  @!P5 FMUL R45, R45, R45 ;  /* 0x0000002d2d2dd220 */ /* 0x004fe20000400000 */
[----:B------:R-:W-:Y:S01]  /*8420*/  @!P2 FMUL R48, R48, 0.5 ;  /* 0x3f0000003030a820 */ /* 0x000fe20000400000 */
[----:B------:R-:W-:Y:S02]  /*8430*/  FSETP.GEU.AND P5, PT, R53, -126, PT ;  /* 0xc2fc00003500780b */ /* 0x000fe40003fae000 */
[----:B------:R-:W-:Y:S01]  /*8440*/  FMNMX R3, R39, R60, !PT ;  /* 0x0000003c27037209 */ /* 0x000fe20007800000 */
[----:B------:R-:W-:-:S02]  /*8450*/  FFMA R60, R80, UR23, -R13 ;  /* 0x00000017503c7c23 */ /* 0x000fc4000800080d */
[----:B------:R-:W2:Y:S01]  /*8460*/  MUFU.EX2 R48, R48 ;  /* 0x0000003000307308 */ /* 0x000ea20000000800 */
[----:B-1----:R-:W-:Y:S01]  /*8470*/  @!P3 FMUL R49, R49, R49 ;  /* 0x000000313131b220 */ /* 0x002fe20000400000 */
[----:B------:R-:W-:-:S02]  /*8480*/  FSETP.GEU.AND P3, PT, R57, -126, PT ;  /* 0xc2fc00003900780b */ /* 0x000fc40003f6e000 */
[----:B------:R-:W-:-:S04]  /*8490*/  FMNMX R64, R42, R3, !PT ;  /* 0x000000032a407209 */ /* 0x000fc80007800000 */
[----:B------:R-:W-:Y:S01]  /*84a0*/  @!P5 FMUL R53, R53, 0.5 ;  /* 0x3f0000003535d820 */ /* 0x000fe20000400000 */
[----:B---3--:R-:W-:Y:S01]  /*84b0*/  @!P4 FMUL R44, R44, R44 ;  /* 0x0000002c2c2cc220 */ /* 0x008fe20000400000 */
[----:B------:R-:W-:Y:S02]  /*84c0*/  FSETP.GEU.AND P4, PT, R52, -126, PT ;  /* 0xc2fc00003400780b */ /* 0x000fe40003f8e000 */
[----:B------:R-:W-:Y:S02]  /*84d0*/  FMNMX R3, R43, R64, !PT ;  /* 0x000000402b037209 */ /* 0x000fe40007800000 */
[----:B------:R-:W1:Y:S01]  /*84e0*/  MUFU.EX2 R53, R53 ;  /* 0x0000003500357308 */ /* 0x000e620000000800 */
[----:B------:R-:W-:Y:S01]  /*84f0*/  @!P3 FMUL R57, R57, 0.5 ;  /* 0x3f0000003939b820 */ /* 0x000fe20000400000 */
[----:B------:R-:W-:Y:S01]  /*8500*/  FMNMX R64, R46, R3, !PT ;  /* 0x000000032e407209 */ /* 0x000fe20007800000 */
[----:B--2---:R-:W-:Y:S01]  /*8510*/  @!P2 FMUL R48, R48, R48 ;  /* 0x000000303030a220 */ /* 0x004fe20000400000 */
[----:B------:R-:W-:-:S02]  /*8520*/  FSETP.GEU.AND P2, PT, R56, -126, PT ;  /* 0xc2fc00003800780b */ /* 0x000fc40003f4e000 */
[----:B------:R-:W-:Y:S01]  /*8530*/  FMNMX R3, R47, R64, !PT ;  /* 0x000000402f037209 */ /* 0x000fe20007800000 */
[----:B------:R-:W-:Y:S01]  /*8540*/  FFMA R64, R84, UR23, -R13 ;  /* 0x0000001754407c23 */ /* 0x000fe2000800080d */
[----:B------:R-:W2:Y:S01]  /*8550*/  MUFU.EX2 R57, R57 ;  /* 0x0000003900397308 */ /* 0x000ea20000000800 */
[----:B------:R-:W-:Y:S01]  /*8560*/  @!P4 FMUL R52, R52, 0.5 ;  /* 0x3f0000003434c820 */ /* 0x000fe20000400000 */
[----:B------:R-:W-:-:S04]  /*8570*/  FMNMX R68, R50, R3, !PT ;  /* 0x0000000332447209 */ /* 0x000fc80007800000 */
[----:B------:R-:W-:Y:S02]  /*8580*/  FMNMX R3, R51, R68, !PT ;  /* 0x0000004433037209 */ /* 0x000fe40007800000 */
[----:B------:R-:W3:Y:S01]  /*8590*/  MUFU.EX2 R52, R52 ;  /* 0x0000003400347308 */ /* 0x000ee20000000800 */
[----:B------:R-:W-:Y:S01]  /*85a0*/  @!P2 FMUL R56, R56, 0.5 ;  /* 0x3f0000003838a820 */ /* 0x000fe20000400000 */
[----:B-1----:R-:W-:Y:S01]  /*85b0*/  @!P5 FMUL R53, R53, R53 ;  /* 0x000000353535d220 */ /* 0x002fe20000400000 */
[----:B------:R-:W-:Y:S02]  /*85c0*/  FSETP.GEU.AND P5, PT, R61, -126, PT ;  /* 0xc2fc00003d00780b */ /* 0x000fe40003fae000 */
[----:B------:R-:W-:-:S03]  /*85d0*/  FMNMX R68, R54, R3, !PT ;  /* 0x0000000336447209 */ /* 0x000fc60007800000 */
[----:B------:R-:W1:Y:S01]  /*85e0*/  MUFU.EX2 R56, R56 ;  /* 0x0000003800387308 */ /* 0x000e620000000800 */
[----:B--2---:R-:W-:Y:S01]  /*85f0*/  @!P3 FMUL R57, R57, R57 ;  /* 0x000000393939b220 */ /* 0x004fe20000400000 */
[----:B------:R-:W-:Y:S02]  /*8600*/  FSETP.GEU.AND P3, PT, R65, -126, PT ;  /* 0xc2fc00004100780b */ /* 0x000fe40003f6e000 */
[----:B------:R-:W-:-:S04]  /*8610*/  FMNMX R3, R55, R68, !PT ;  /* 0x0000004437037209 */ /* 0x000fc80007800000 */
[----:B------:R-:W-:Y:S01]  /*8620*/  @!P5 FMUL R61, R61, 0.5 ;  /* 0x3f0000003d3dd820 */ /* 0x000fe20000400000 */
[----:B---3--:R-:W-:Y:S01]  /*8630*/  @!P4 FMUL R52, R52, R52 ;  /* 0x000000343434c220 */ /* 0x008fe20000400000 */
[----:B------:R-:W-:Y:S02]  /*8640*/  FSETP.GEU.AND P4, PT, R60, -126, PT ;  /* 0xc2fc00003c00780b */ /* 0x000fe40003f8e000 */
[----:B------:R-:W-:Y:S02]  /*8650*/  FMNMX R68, R58, R3, !PT ;  /* 0x000000033a447209 */ /* 0x000fe40007800000 */
[----:B------:R-:W2:Y:S01]  /*8660*/  MUFU.EX2 R61, R61 ;  /* 0x0000003d003d7308 */ /* 0x000ea20000000800 */
[----:B------:R-:W-:Y:S01]  /*8670*/  @!P3 FMUL R65, R65, 0.5 ;  /* 0x3f0000004141b820 */ /* 0x000fe20000400000 */
[----:B------:R-:W-:Y:S01]  /*8680*/  FMNMX R3, R59, R68, !PT ;  /* 0x000000443b037209 */ /* 0x000fe20007800000 */
[----:B-1----:R-:W-:Y:S01]  /*8690*/  @!P2 FMUL R56, R56, R56 ;  /* 0x000000383838a220 */ /* 0x002fe20000400000 */
[----:B------:R-:W-:Y:S01]  /*86a0*/  FSETP.GEU.AND P2, PT, R64, -126, PT ;  /* 0xc2fc00004000780b */ /* 0x000fe20003f4e000 */
[----:B------:R-:W-:-:S01]  /*86b0*/  FFMA R68, R89, UR23, -R13 ;  /* 0x0000001759447c23 */ /* 0x000fc2000800080d */
[----:B------:R-:W-:Y:S01]  /*86c0*/  FMNMX R72, R62, R3, !PT ;  /* 0x000000033e487209 */ /* 0x000fe20007800000 */
[----:B------:R-:W-:-:S01]  /*86d0*/  FFMA R89, R108, UR23, -R13 ;  /* 0x000000176c597c23 */ /* 0x000fc2000800080d */
[----:B------:R-:W1:Y:S01]  /*86e0*/  MUFU.EX2 R65, R65 ;  /* 0x0000004100417308 */ /* 0x000e620000000800 */
[----:B------:R-:W-:Y:S01]  /*86f0*/  @!P4 FMUL R60, R60, 0.5 ;  /* 0x3f0000003c3cc820 */ /* 0x000fe20000400000 */
[----:B------:R-:W-:-:S04]  /*8700*/  FMNMX R3, R63, R72, !PT ;  /* 0x000000483f037209 */ /* 0x000fc80007800000 */
[----:B------:R-:W-:Y:S02]  /*8710*/  FMNMX R72, R66, R3, !PT ;  /* 0x0000000342487209 */ /* 0x000fe40007800000 */
[----:B------:R-:W3:Y:S01]  /*8720*/  MUFU.EX2 R60, R60 ;  /* 0x0000003c003c7308 */ /* 0x000ee20000000800 */
[----:B------:R-:W-:Y:S01]  /*8730*/  @!P2 FMUL R64, R64, 0.5 ;  /* 0x3f0000004040a820 */ /* 0x000fe20000400000 */
[----:B------:R-:W-:Y:S01]  /*8740*/  FMNMX R3, R67, R72, !PT ;  /* 0x0000004843037209 */ /* 0x000fe20007800000 */
[----:B--2---:R-:W-:Y:S01]  /*8750*/  @!P5 FMUL R61, R61, R61 ;  /* 0x0000003d3d3dd220 */ /* 0x004fe20000400000 */
[--C-:B------:R-:W-:Y:S01]  /*8760*/  FFMA R72, R93, UR23, -R13.reuse ;  /* 0x000000175d487c23 */ /* 0x100fe2000800080d */
[----:B------:R-:W-:Y:S01]  /*8770*/  FSETP.GEU.AND P5, PT, R68, -126, PT ;  /* 0xc2fc00004400780b */ /* 0x000fe20003fae000 */
[----:B------:R-:W-:Y:S01]  /*8780*/  FFMA R93, R112, UR23, -R13 ;  /* 0x00000017705d7c23 */ /* 0x000fe2000800080d */
[----:B------:R-:W-:Y:S01]  /*8790*/  FMNMX R76, R70, R3, !PT ;  /* 0x00000003464c7209 */ /* 0x000fe20007800000 */
[----:B------:R-:W2:Y:S01]  /*87a0*/  MUFU.EX2 R64, R64 ;  /* 0x0000004000407308 */ /* 0x000ea20000000800 */
[----:B-1----:R-:W-:Y:S01]  /*87b0*/  @!P3 FMUL R65, R65, R65 ;  /* 0x000000414141b220 */ /* 0x002fe20000400000 */
[----:B------:R-:W-:-:S02]  /*87c0*/  FSETP.GEU.AND P3, PT, R72, -126, PT ;  /* 0xc2fc00004800780b */ /* 0x000fc40003f6e000 */
[----:B------:R-:W-:-:S04]  /*87d0*/  FMNMX R3, R71, R76, !PT ;  /* 0x0000004c47037209 */ /* 0x000fc80007800000 */
[----:B------:R-:W-:Y:S01]  /*87e0*/  FMNMX R76, R74, R3, !PT ;  /* 0x000000034a4c7209 */ /* 0x000fe20007800000 */
[----:B---3--:R-:W-:Y:S01]  /*87f0*/  @!P4 FMUL R60, R60, R60 ;  /* 0x0000003c3c3cc220 */ /* 0x008fe20000400000 */
[----:B------:R-:W-:Y:S01]  /*8800*/  FSETP.GEU.AND P4, PT, R69, -126, PT ;  /* 0xc2fc00004500780b */ /* 0x000fe20003f8e000 */
[----:B------:R-:W-:Y:S01]  /*8810*/  @!P5 FMUL R68, R68, 0.5 ;  /* 0x3f0000004444d820 */ /* 0x000fe20000400000 */
[----:B------:R-:W-:Y:S01]  /*8820*/  FMNMX R3, R75, R76, !PT ;  /* 0x0000004c4b037209 */ /* 0x000fe20007800000 */
[----:B------:R-:W-:-:S01]  /*8830*/  FFMA R76, R97, UR23, -R13 ;  /* 0x00000017614c7c23 */ /* 0x000fc2000800080d */
[--C-:B------:R-:W-:Y:S01]  /*8840*/  FFMA R97, R116, UR23, -R13.reuse ;  /* 0x0000001774617c23 */ /* 0x100fe2000800080d */
[----:B------:R-:W-:Y:S01]  /*8850*/  @!P3 FMUL R72, R72, 0.5 ;  /* 0x3f0000004848b820 */ /* 0x000fe20000400000 */
[----:B------:R-:W-:Y:S01]  /*8860*/  FMNMX R80, R78, R3, !PT ;  /* 0x000000034e507209 */ /* 0x000fe20007800000 */
[----:B--2---:R-:W-:Y:S01]  /*8870*/  @!P2 FMUL R64, R64, R64 ;  /* 0x000000404040a220 */ /* 0x004fe20000400000 */
[----:B------:R-:W-:Y:S01]  /*8880*/  FSETP.GEU.AND P2, PT, R73, -126, PT ;  /* 0xc2fc00004900780b */ /* 0x000fe20003f4e000 */
[----:B------:R-:W1:Y:S01]  /*8890*/  MUFU.EX2 R68, R68 ;  /* 0x0000004400447308 */ /* 0x000e620000000800 */
[----:B------:R-:W-:Y:S01]  /*88a0*/  FMNMX R3, R79, R80, !PT ;  /* 0x000000504f037209 */ /* 0x000fe20007800000 */
[----:B------:R-:W-:-:S02]  /*88b0*/  FFMA R116, R137, UR23, -R13 ;  /* 0x0000001789747c23 */ /* 0x000fc4000800080d */
[----:B------:R-:W-:Y:S01]  /*88c0*/  @!P4 FMUL R69, R69, 0.5 ;  /* 0x3f0000004545c820 */ /* 0x000fe20000400000 */
[----:B------:R-:W-:-:S03]  /*88d0*/  FMNMX R80, R82, R3, !PT ;  /* 0x0000000352507209 */ /* 0x000fc60007800000 */
[----:B------:R-:W2:Y:S01]  /*88e0*/  MUFU.EX2 R72, R72 ;  /* 0x0000004800487308 */ /* 0x000ea20000000800 */
[----:B------:R-:W-:Y:S01]  /*88f0*/  FMNMX R3, R83, R80, !PT ;  /* 0x0000005053037209 */ /* 0x000fe20007800000 */
[--C-:B------:R-:W-:Y:S01]  /*8900*/  FFMA R80, R101, UR23, -R13.reuse ;  /* 0x0000001765507c23 */ /* 0x100fe2000800080d */
[----:B------:R-:W-:-:S01]  /*8910*/  FFMA R101, R120, UR23, -R13 ;  /* 0x0000001778657c23 */ /* 0x000fc2000800080d */
[----:B------:R-:W-:Y:S01]  /*8920*/  @!P2 FMUL R73, R73, 0.5 ;  /* 0x3f0000004949a820 */ /* 0x000fe20000400000 */
[----:B------:R-:W-:-:S03]  /*8930*/  FMNMX R84, R86, R3, !PT ;  /* 0x0000000356547209 */ /* 0x000fc60007800000 */
[----:B------:R-:W3:Y:S01]  /*8940*/  MUFU.EX2 R69, R69 ;  /* 0x0000004500457308 */ /* 0x000ee20000000800 */
[----:B-1----:R-:W-:Y:S01]  /*8950*/  @!P5 FMUL R68, R68, R68 ;  /* 0x000000444444d220 */ /* 0x002fe20000400000 */
[----:B------:R-:W-:Y:S02]  /*8960*/  FSETP.GEU.AND P5, PT, R76, -126, PT ;  /* 0xc2fc00004c00780b */ /* 0x000fe40003fae000 */
[----:B------:R-:W-:-:S04]  /*8970*/  FMNMX R3, R87, R84, !PT ;  /* 0x0000005457037209 */ /* 0x000fc80007800000 */
[----:B------:R-:W1:Y:S01]  /*8980*/  MUFU.EX2 R73, R73 ;  /* 0x0000004900497308 */ /* 0x000e620000000800 */
[----:B--2---:R-:W-:Y:S01]  /*8990*/  @!P3 FMUL R72, R72, R72 ;  /* 0x000000484848b220 */ /* 0x004fe20000400000 */
[----:B------:R-:W-:Y:S02]  /*89a0*/  FSETP.GEU.AND P3, PT, R80, -126, PT ;  /* 0xc2fc00005000780b */ /* 0x000fe40003f6e000 */
[----:B------:R-:W-:-:S03]  /*89b0*/  FMNMX R84, R90, R3, !PT ;  /* 0x000000035a547209 */ /* 0x000fc60007800000 */
[----:B------:R-:W-:Y:S01]  /*89c0*/  @!P5 FMUL R76, R76, 0.5 ;  /* 0x3f0000004c4cd820 */ /* 0x000fe20000400000 */
[----:B------:R-:W-:Y:S01]  /*89d0*/  FMNMX R3, R91, R84, !PT ;  /* 0x000000545b037209 */ /* 0x000fe20007800000 */
[----:B---3--:R-:W-:Y:S01]  /*89e0*/  @!P4 FMUL R69, R69, R69 ;  /* 0x000000454545c220 */ /* 0x008fe20000400000 */
[----:B------:R-:W-:Y:S01]  /*89f0*/  FSETP.GEU.AND P4, PT, R77, -126, PT ;  /* 0xc2fc00004d00780b */ /* 0x000fe20003f8e000 */
[--C-:B------:R-:W-:Y:S01]  /*8a00*/  FFMA R84, R105, UR23, -R13.reuse ;  /* 0x0000001769547c23 */ /* 0x100fe2000800080d */
[----:B------:R-:W-:Y:S01]  /*8a10*/  FMNMX R88, R94, R3, !PT ;  /* 0x000000035e587209 */ /* 0x000fe20007800000 */
[----:B------:R-:W2:Y:S01]  /*8a20*/  MUFU.EX2 R76, R76 ;  /* 0x0000004c004c7308 */ /* 0x000ea20000000800 */
[----:B------:R-:W-:-:S01]  /*8a30*/  FFMA R105, R124, UR23, -R13 ;  /* 0x000000177c697c23 */ /* 0x000fc2000800080d */
[----:B------:R-:W-:Y:S01]  /*8a40*/  @!P3 FMUL R80, R80, 0.5 ;  /* 0x3f0000005050b820 */ /* 0x000fe20000400000 */
[----:B------:R-:W-:Y:S01]  /*8a50*/  FMNMX R3, R95, R88, !PT ;  /* 0x000000585f037209 */ /* 0x000fe20007800000 */
[----:B-1----:R-:W-:Y:S01]  /*8a60*/  @!P2 FMUL R73, R73, R73 ;  /* 0x000000494949a220 */ /* 0x002fe20000400000 */
[----:B------:R-:W-:-:S02]  /*8a70*/  FSETP.GEU.AND P2, PT, R81, -126, PT ;  /* 0xc2fc00005100780b */ /* 0x000fc40003f4e000 */
[----:B------:R-:W-:Y:S01]  /*8a80*/  FMNMX R88, R98, R3, !PT ;  /* 0x0000000362587209 */ /* 0x000fe20007800000 */
[----:B------:R-:W1:Y:S02]  /*8a90*/  MUFU.EX2 R80, R80 ;  /* 0x0000005000507308 */ /* 0x000e640000000800 */
[----:B------:R-:W-:Y:S01]  /*8aa0*/  @!P4 FMUL R77, R77, 0.5 ;  /* 0x3f0000004d4dc820 */ /* 0x000fe20000400000 */
[----:B------:R-:W-:Y:S01]  /*8ab0*/  FMNMX R3, R99, R88, !PT ;  /* 0x0000005863037209 */ /* 0x000fe20007800000 */
[----:B------:R-:W-:-:S01]  /*8ac0*/  FFMA R88, R109, UR23, -R13 ;  /* 0x000000176d587c23 */ /* 0x000fc2000800080d */
[----:B------:R-:W-:Y:S02]  /*8ad0*/  FFMA R109, R128, UR23, -R13 ;  /* 0x00000017806d7c23 */ /* 0x000fe4000800080d */
[----:B------:R-:W-:Y:S01]  /*8ae0*/  FMNMX R92, R102, R3, !PT ;  /* 0x00000003665c7209 */ /* 0x000fe20007800000 */
[----:B------:R-:W3:Y:S01]  /*8af0*/  MUFU.EX2 R77, R77 ;  /* 0x0000004d004d7308 */ /* 0x000ee20000000800 */
[----:B--2---:R-:W-:Y:S01]  /*8b00*/  @!P5 FMUL R76, R76, R76 ;  /* 0x0000004c4c4cd220 */ /* 0x004fe20000400000 */
[----:B------:R-:W-:Y:S01]  /*8b10*/  @!P2 FMUL R81, R81, 0.5 ;  /* 0x3f0000005151a820 */ /* 0x000fe20000400000 */
[----:B------:R-:W-:-:S02]  /*8b20*/  FSETP.GEU.AND P5, PT, R84, -126, PT ;  /* 0xc2fc00005400780b */ /* 0x000fc40003fae000 */
[----:B------:R-:W-:Y:S01]  /*8b30*/  FMNMX R3, R103, R92, !PT ;  /* 0x0000005c67037209 */ /* 0x000fe20007800000 */
[----:B------:R-:W-:-:S01]  /*8b40*/  FADD R216, R19, R76 ;  /* 0x0000004c13d87221 */ /* 0x000fc20000000000 */
[----:B------:R-:W-:Y:S01]  /*8b50*/  F2FP.SATFINITE.E4M3.F32.PACK_AB_MERGE_C R76, RZ, R76, RZ ;  /* 0x0000004cff4c723e */ /* 0x000fe200048070ff */
[----:B------:R-:W2:Y:S01]  /*8b60*/  MUFU.EX2 R81, R81 ;  /* 0x0000005100517308 */ /* 0x000ea20000000800 */
[----:B-1----:R-:W-:Y:S01]  /*8b70*/  @!P3 FMUL R80, R80, R80 ;  /* 0x000000505050b220 */ /* 0x002fe20000400000 */
[----:B------:R-:W-:Y:S02]  /*8b80*/  FSETP.GEU.AND P3, PT, R88, -126, PT ;  /* 0xc2fc00005800780b */ /* 0x000fe40003f6e000 */
[----:B------:R-:W-:Y:S02]  /*8b90*/  FMNMX R92, R106, R3, !PT ;  /* 0x000000036a5c7209 */ /* 0x000fe40007800000 */
[----:B------:R-:W-:Y:S02]  /*8ba0*/  LOP3.LUT R76, R76, 0xffff, RZ, 0xc0, !PT ;  /* 0x0000ffff4c4c7812 */ /* 0x000fe400078ec0ff */
[----:B------:R-:W-:Y:S01]  /*8bb0*/  @!P5 FMUL R84, R84, 0.5 ;  /* 0x3f0000005454d820 */ /* 0x000fe20000400000 */
[----:B---3--:R-:W-:Y:S01]  /*8bc0*/  @!P4 FMUL R77, R77, R77 ;  /* 0x0000004d4d4dc220 */ /* 0x008fe20000400000 */
[----:B------:R-:W-:-:S02]  /*8bd0*/  FSETP.GEU.AND P4, PT, R85, -126, PT ;  /* 0xc2fc00005500780b */ /* 0x000fc40003f8e000 */
[----:B------:R-:W-:Y:S01]  /*8be0*/  FMNMX R3, R107, R92, !PT ;  /* 0x0000005c6b037209 */ /* 0x000fe20007800000 */
[----:B------:R-:W-:-:S01]  /*8bf0*/  FFMA R92, R113, UR23, -R13 ;  /* 0x00000017715c7c23 */ /* 0x000fc2000800080d */
[----:B------:R-:W1:Y:S01]  /*8c00*/  MUFU.EX2 R84, R84 ;  /* 0x0000005400547308 */ /* 0x000e620000000800 */
[----:B------:R-:W-:Y:S01]  /*8c10*/  @!P3 FMUL R88, R88, 0.5 ;  /* 0x3f0000005858b820 */ /* 0x000fe20000400000 */
[----:B------:R-:W-:Y:S01]  /*8c20*/  FMNMX R96, R110, R3, !PT ;  /* 0x000000036e607209 */ /* 0x000fe20007800000 */
[----:B--2---:R-:W-:Y:S01]  /*8c30*/  @!P2 FMUL R81, R81, R81 ;  /* 0x000000515151a220 */ /* 0x004fe20000400000 */
[----:B------:R-:W-:Y:S02]  /*8c40*/  FSETP.GEU.AND P2, PT, R89, -126, PT ;  /* 0xc2fc00005900780b */ /* 0x000fe40003f4e000 */
[----:B------:R-:W-:Y:S02]  /*8c50*/  FMNMX R3, R111, R96, !PT ;  /* 0x000000606f037209 */ /* 0x000fe40007800000 */
[----:B------:R-:W2:Y:S01]  /*8c60*/  MUFU.EX2 R88, R88 ;  /* 0x0000005800587308 */ /* 0x000ea20000000800 */
[----:B------:R-:W-:Y:S01]  /*8c70*/  @!P4 FMUL R85, R85, 0.5 ;  /* 0x3f0000005555c820 */ /* 0x000fe20000400000 */
[----:B------:R-:W-:-:S04]  /*8c80*/  FMNMX R96, R114, R3, !PT ;  /* 0x0000000372607209 */ /* 0x000fc80007800000 */
[----:B------:R-:W-:Y:S01]  /*8c90*/  FMNMX R3, R115, R96, !PT ;  /* 0x0000006073037209 */ /* 0x000fe20007800000 */
[----:B------:R-:W-:-:S01]  /*8ca0*/  FFMA R96, R117, UR23, -R13 ;  /* 0x0000001775607c23 */ /* 0x000fc2000800080d */
[----:B------:R-:W3:Y:S01]  /*8cb0*/  MUFU.EX2 R85, R85 ;  /* 0x0000005500557308 */ /* 0x000ee20000000800 */
[----:B------:R-:W-:Y:S01]  /*8cc0*/  @!P2 FMUL R89, R89, 0.5 ;  /* 0x3f0000005959a820 */ /* 0x000fe20000400000 */
[----:B-1----:R-:W-:Y:S01]  /*8cd0*/  @!P5 FMUL R84, R84, R84 ;  /* 0x000000545454d220 */ /* 0x002fe20000400000 */
[----:B------:R-:W-:Y:S02]  /*8ce0*/  FMNMX R100, R118, R3, !PT ;  /* 0x0000000376647209 */ /* 0x000fe40007800000 */
[----:B------:R-:W-:Y:S02]  /*8cf0*/  FSETP.GEU.AND P5, PT, R92, -126, PT ;  /* 0xc2fc00005c00780b */ /* 0x000fe40003fae000 */
[----:B------:R-:W-:Y:S01]  /*8d00*/  FMNMX R3, R119, R100, !PT ;  /* 0x0000006477037209 */ /* 0x000fe20007800000 */
[----:B------:R-:W1:Y:S01]  /*8d10*/  MUFU.EX2 R89, R89 ;  /* 0x0000005900597308 */ /* 0x000e620000000800 */
[----:B--2---:R-:W-:Y:S01]  /*8d20*/  @!P3 FMUL R88, R88, R88 ;  /* 0x000000585858b220 */ /* 0x004fe20000400000 */
[----:B------:R-:W-:-:S02]  /*8d30*/  FSETP.GEU.AND P3, PT, R96, -126, PT ;  /* 0xc2fc00006000780b */ /* 0x000fc40003f6e000 */
[----:B------:R-:W-:Y:S01]  /*8d40*/  FMNMX R100, R122, R3, !PT ;  /* 0x000000037a647209 */ /* 0x000fe20007800000 */
[----:B------:R-:W-:Y:S01]  /*8d50*/  FADD R219, R25, R88 ;  /* 0x0000005819db7221 */ /* 0x000fe20000000000 */
[----:B------:R-:W-:Y:S02]  /*8d60*/  F2FP.SATFINITE.E4M3.F32.PACK_AB_MERGE_C R25, RZ, R25, RZ ;  /* 0x00000019ff19723e */ /* 0x000fe400048070ff */
[----:B------:R-:W-:Y:S01]  /*8d70*/  FMNMX R3, R123, R100, !PT ;  /* 0x000000647b037209 */ /* 0x000fe20007800000 */
[----:B---3--:R-:W-:Y:S01]  /*8d80*/  @!P4 FMUL R85, R85, R85 ;  /* 0x000000555555c220 */ /* 0x008fe20000400000 */
[----:B------:R-:W-:Y:S01]  /*8d90*/  FSETP.GEU.AND P4, PT, R93, -126, PT ;  /* 0xc2fc00005d00780b */ /* 0x000fe20003f8e000 */
[----:B------:R-:W-:Y:S01]  /*8da0*/  @!P5 FMUL R92, R92, 0.5 ;  /* 0x3f0000005c5cd820 */ /* 0x000fe20000400000 */
[----:B------:R-:W-:Y:S01]  /*8db0*/  FMNMX R104, R126, R3, !PT ;  /* 0x000000037e687209 */ /* 0x000fe20007800000 */
[----:B------:R-:W-:-:S01]  /*8dc0*/  FFMA R100, R121, UR23, -R13 ;  /* 0x0000001779647c23 */ /* 0x000fc2000800080d */
[----:B------:R-:W-:Y:S01]  /*8dd0*/  FADD R220, R22, R85 ;  /* 0x0000005516dc7221 */ /* 0x000fe20000000000 */
[----:B------:R-:W-:Y:S01]  /*8de0*/  @!P3 FMUL R96, R96, 0.5 ;  /* 0x3f0000006060b820 */ /* 0x000fe20000400000 */
[----:B------:R-:W-:Y:S01]  /*8df0*/  FMNMX R3, R127, R104, !PT ;  /* 0x000000687f037209 */ /* 0x000fe20007800000 */
[----:B-1----:R-:W-:Y:S01]  /*8e00*/  @!P2 FMUL R89, R89, R89 ;  /* 0x000000595959a220 */ /* 0x002fe20000400000 */
[----:B------:R-:W-:Y:S01]  /*8e10*/  FSETP.GEU.AND P2, PT, R97, -126, PT ;  /* 0xc2fc00006100780b */ /* 0x000fe20003f4e000 */
[----:B------:R-:W1:Y:S01]  /*8e20*/  MUFU.EX2 R92, R92 ;  /* 0x0000005c005c7308 */ /* 0x000e620000000800 */
[----:B------:R-:W-:Y:S01]  /*8e30*/  FMNMX R104, R130, R3, !PT ;  /* 0x0000000382687209 */ /* 0x000fe20007800000 */
[----:B------:R-:W-:Y:S01]  /*8e40*/  FADD R218, R24, R89 ;  /* 0x0000005918da7221 */ /* 0x000fe20000000000 */
[----:B------:R-:W-:Y:S01]  /*8e50*/  F2FP.SATFINITE.E4M3.F32.PACK_AB_MERGE_C R22, RZ, R22, RZ ;  /* 0x00000016ff16723e */ /* 0x000fe200048070ff */
[----:B------:R-:W-:Y:S01]  /*8e60*/  @!P4 FMUL R93, R93, 0.5 ;  /* 0x3f0000005d5dc820 */ /* 0x000fe20000400000 */
[----:B------:R-:W-:-:S02]  /*8e70*/  FMNMX R3, R131, R104, !PT ;  /* 0x0000006883037209 */ /* 0x000fc40007800000 */
[----:B------:R-:W-:Y:S01]  /*8e80*/  F2FP.SATFINITE.E4M3.F32.PACK_AB_MERGE_C R24, RZ, R24, RZ ;  /* 0x00000018ff18723e */ /* 0x000fe200048070ff */
[----:B------:R-:W2:Y:S01]  /*8e90*/  MUFU.EX2 R96, R96 ;  /* 0x0000006000607308 */ /* 0x000ea20000000800 */
[----:B------:R-:W-:Y:S02]  /*8ea0*/  FMNMX R104, R134, R3, !PT ;  /* 0x0000000386687209 */ /* 0x000fe40007800000 */
[----:B------:R-:W-:Y:S01]  /*8eb0*/  LOP3.LUT R22, R22, 0xff, RZ, 0xc0, !PT ;  /* 0x000000ff16167812 */ /* 0x000fe200078ec0ff */
[----:B------:R-:W-:Y:S01]  /*8ec0*/  @!P2 FMUL R97, R97, 0.5 ;  /* 0x3f0000006161a820 */ /* 0x000fe20000400000 */
[----:B------:R-:W-:Y:S01]  /*8ed0*/  FMNMX R3, R135, R104, !PT ;  /* 0x0000006887037209 */ /* 0x000fe20007800000 */
[----:B------:R-:W-:-:S01]  /*8ee0*/  FFMA R104, R125, UR23, -R13 ;  /* 0x000000177d687c23 */ /* 0x000fc2000800080d */
[----:B------:R-:W-:Y:S01]  /*8ef0*/  FFMA R125, R144, UR23, -R13 ;  /* 0x00000017907d7c23 */ /* 0x000fe2000800080d */
[----:B------:R-:W3:Y:S01]  /*8f00*/  MUFU.EX2 R93, R93 ;  /* 0x0000005d005d7308 */ /* 0x000ee20000000800 */
[----:B-1----:R-:W-:Y:S01]  /*8f10*/  @!P5 FMUL R92, R92, R92 ;  /* 0x0000005c5c5cd220 */ /* 0x002fe20000400000 */
[----:B------:R-:W-:-:S02]  /*8f20*/  FSETP.GEU.AND P5, PT, R100, -126, PT ;  /* 0xc2fc00006400780b */ /* 0x000fc40003fae000 */
[----:B------:R-:W-:Y:S01]  /*8f30*/  FMNMX R108, R138, R3, !PT ;  /* 0x000000038a6c7209 */ /* 0x000fe20007800000 */
[----:B------:R-:W-:Y:S01]  /*8f40*/  FADD R217, R29, R92 ;  /* 0x0000005c1dd97221 */ /* 0x000fe20000000000 */
[----:B------:R-:W-:Y:S02]  /*8f50*/  F2FP.SATFINITE.E4M3.F32.PACK_AB_MERGE_C R29, RZ, R29, RZ ;  /* 0x0000001dff1d723e */ /* 0x000fe400048070ff */
[----:B------:R-:W1:Y:S01]  /*8f60*/  MUFU.EX2 R97, R97 ;  /* 0x0000006100617308 */ /* 0x000e620000000800 */
[----:B--2---:R-:W-:Y:S01]  /*8f70*/  @!P3 FMUL R96, R96, R96 ;  /* 0x000000606060b220 */ /* 0x004fe20000400000 */
[----:B------:R-:W-:Y:S02]  /*8f80*/  FSETP.GEU.AND P3, PT, R104, -126, PT ;  /* 0xc2fc00006800780b */ /* 0x000fe40003f6e000 */
[----:B------:R-:W-:Y:S01]  /*8f90*/  FMNMX R3, R139, R108, !PT ;  /* 0x0000006c8b037209 */ /* 0x000fe20007800000 */
[----:B------:R-:W-:Y:S01]  /*8fa0*/  FFMA R108, R129, UR23, -R13 ;  /* 0x00000017816c7c23 */ /* 0x000fe2000800080d */
[----:B------:R-:W-:-:S01]  /*8fb0*/  FADD R221, R33, R96 ;  /* 0x0000006021dd7221 */ /* 0x000fc20000000000 */
[----:B------:R-:W-:Y:S01]  /*8fc0*/  @!P5 FMUL R100, R100, 0.5 ;  /* 0x3f0000006464d820 */ /* 0x000fe20000400000 */
[----:B------:R-:W-:Y:S01]  /*8fd0*/  FMNMX R112, R142, R3, !PT ;  /* 0x000000038e707209 */ /* 0x000fe20007800000 */
[----:B---3--:R-:W-:Y:S01]  /*8fe0*/  @!P4 FMUL R93, R93, R93 ;  /* 0x0000005d5d5dc220 */ /* 0x008fe20000400000 */
[----:B------:R-:W-:-:S02]  /*8ff0*/  FSETP.GEU.AND P4, PT, R101, -126, PT ;  /* 0xc2fc00006500780b */ /* 0x000fc40003f8e000 */
[----:B------:R-:W-:Y:S01]  /*9000*/  FMNMX R3, R143, R112, !PT ;  /* 0x000000708f037209 */ /* 0x000fe20007800000 */
[----:B------:R-:W2:Y:S01]  /*9010*/  MUFU.EX2 R100, R100 ;  /* 0x0000006400647308 */ /* 0x000ea20000000800 */
[----:B------:R-:W-:Y:S01]  /*9020*/  F2FP.SATFINITE.E4M3.F32.PACK_AB_MERGE_C R33, RZ, R33, RZ ;  /* 0x00000021ff21723e */ /* 0x000fe200048070ff */
[----:B------:R-:W-:Y:S01]  /*9030*/  @!P3 FMUL R104, R104, 0.5 ;  /* 0x3f0000006868b820 */ /* 0x000fe20000400000 */
[----:B------:R-:W-:Y:S01]  /*9040*/  FMNMX R112, R146, R3, !PT ;  /* 0x0000000392707209 */ /* 0x000fe20007800000 */
[----:B-1----:R-:W-:Y:S01]  /*9050*/  @!P2 FMUL R97, R97, R97 ;  /* 0x000000616161a220 */ /* 0x002fe20000400000 */
[----:B------:R-:W-:Y:S02]  /*9060*/  FSETP.GEU.AND P2, PT, R105, -126, PT ;  /* 0xc2fc00006900780b */ /* 0x000fe40003f4e000 */
[----:B------:R-:W-:Y:S01]  /*9070*/  FMNMX R3, R147, R112, !PT ;  /* 0x0000007093037209 */ /* 0x000fe20007800000 */
[----:B------:R-:W1:Y:S01]  /*9080*/  MUFU.EX2 R104, R104 ;  /* 0x0000006800687308 */ /* 0x000e620000000800 */
[----:B------:R-:W-:Y:S01]  /*9090*/  LOP3.LUT R24, R24, 0xff, RZ, 0xc0, !PT ;  /* 0x000000ff18187812 */ /* 0x000fe200078ec0ff */
[----:B------:R-:W-:Y:S01]  /*90a0*/  @!P4 FMUL R101, R101, 0.5 ;  /* 0x3f0000006565c820 */ /* 0x000fe20000400000 */
[----:B------:R-:W-:-:S02]  /*90b0*/  FMNMX R112, R150, R3, !PT ;  /* 0x0000000396707209 */ /* 0x000fc40007800000 */
[----:B------:R-:W-:Y:S02]  /*90c0*/  LOP3.LUT R25, R25, 0xffff, RZ, 0xc0, !PT ;  /* 0x0000ffff19197812 */ /* 0x000fe400078ec0ff */
[----:B------:R-:W-:Y:S01]  /*90d0*/  FMNMX R3, R151, R112, !PT ;  /* 0x0000007097037209 */ /* 0x000fe20007800000 */
[----:B------:R-:W3:Y:S01]  /*90e0*/  MUFU.EX2 R101, R101 ;  /* 0x0000006500657308 */ /* 0x000ee20000000800 */
[----:B--2---:R-:W-:Y:S01]  /*90f0*/  @!P5 FMUL R100, R100, R100 ;  /* 0x000000646464d220 */ /* 0x004fe20000400000 */
[----:B------:R-:W-:Y:S01]  /*9100*/  @!P2 FMUL R105, R105, 0.5 ;  /* 0x3f0000006969a820 */ /* 0x000fe20000400000 */
[----:B------:R-:W-:-:S01]  /*9110*/  FFMA R112, R133, UR23, -R13 ;  /* 0x0000001785707c23 */ /* 0x000fc2000800080d */
[----:B------:R-:W-:Y:S01]  /*9120*/  FSETP.GEU.AND P5, PT, R108, -126, PT ;  /* 0xc2fc00006c00780b */ /* 0x000fe20003fae000 */
[----:B------:R-:W2:Y:S01]  /*9130*/  SHFL.BFLY PT, R120, R3, 0x1, 0x1f ;  /* 0x0c201f0003787f89 */ /* 0x000ea200000e0000 */
[----:B------:R-:W-:Y:S02]  /*9140*/  LOP3.LUT R33, R33, 0xffff, RZ, 0xc0, !PT ;  /* 0x0000ffff21217812 */ /* 0x000fe400078ec0ff */
[----:B------:R-:W4:Y:S01]  /*9150*/  MUFU.EX2 R105, R105 ;  /* 0x0000006900697308 */ /* 0x000f220000000800 */
[----:B-1----:R-:W-:Y:S01]  /*9160*/  @!P3 FMUL R104, R104, R104 ;  /* 0x000000686868b220 */ /* 0x002fe20000400000 */
[----:B------:R-:W-:-:S02]  /*9170*/  FSETP.GEU.AND P3, PT, R112, -126, PT ;  /* 0xc2fc00007000780b */ /* 0x000fc40003f6e000 */
[----:B------:R-:W-:Y:S02]  /*9180*/  F2FP.SATFINITE.E4M3.F32.PACK_AB_MERGE_C R89, RZ, R89, RZ ;  /* 0x00000059ff59723e */ /* 0x000fe400048070ff */
[----:B------:R-:W-:Y:S02]  /*9190*/  F2FP.SATFINITE.E4M3.F32.PACK_AB_MERGE_C R88, RZ, R88, RZ ;  /* 0x00000058ff58723e */ /* 0x000fe400048070ff */
[----:B------:R-:W-:Y:S01]  /*91a0*/  F2FP.SATFINITE.E4M3.F32.PACK_AB_MERGE_C R96, RZ, R96, RZ ;  /* 0x00000060ff60723e */ /* 0x000fe200048070ff */
[----:B---3--:R-:W-:Y:S01]  /*91b0*/  @!P4 FMUL R101, R101, R101 ;  /* 0x000000656565c220 */ /* 0x008fe20000400000 */
[----:B------:R-:W-:Y:S01]  /*91c0*/  FSETP.GEU.AND P4, PT, R109, -126, PT ;  /* 0xc2fc00006d00780b */ /* 0x000fe20003f8e000 */
[----:B------:R-:W-:Y:S01]  /*91d0*/  @!P5 FMUL R108, R108, 0.5 ;  /* 0x3f0000006c6cd820 */ /* 0x000fe20000400000 */
[----:B------:R-:W-:Y:S02]  /*91e0*/  F2FP.SATFINITE.E4M3.F32.PACK_AB_MERGE_C R92, RZ, R92, RZ ;  /* 0x0000005cff5c723e */ /* 0x000fe400048070ff */
[----:B------:R-:W-:Y:S01]  /*91f0*/  F2FP.SATFINITE.E4M3.F32.PACK_AB_MERGE_C R85, RZ, R85, RZ ;  /* 0x00000055ff55723e */ /* 0x000fe200048070ff */
[----:B------:R-:W-:Y:S01]  /*9200*/  @!P3 FMUL R112, R112, 0.5 ;  /* 0x3f0000007070b820 */ /* 0x000fe20000400000 */
[----:B------:R-:W-:Y:S01]  /*9210*/  LOP3.LUT R92, R92, 0xffff, RZ, 0xc0, !PT ;  /* 0x0000ffff5c5c7812 */ /* 0x000fe200078ec0ff */
[----:B----4-:R-:W-:Y:S01]  /*9220*/  @!P2 FMUL R105, R105, R105 ;  /* 0x000000696969a220 */ /* 0x010fe20000400000 */
[----:B------:R-:W-:Y:S01]  /*9230*/  FSETP.GEU.AND P2, PT, R132, -126, PT ;  /* 0xc2fc00008400780b */ /* 0x000fe20003f4e000 */
[----:B------:R-:W1:Y:S01]  /*9240*/  MUFU.EX2 R108, R108 ;  /* 0x0000006c006c7308 */ /* 0x000e620000000800 */
[----:B--2---:R-:W-:Y:S01]  /*9250*/  FMNMX R3, R3, R120, !PT ;  /* 0x0000007803037209 */ /* 0x004fe20007800000 */
[----:B------:R-:W-:-:S02]  /*9260*/  FFMA R120, R141, UR23, -R13 ;  /* 0x000000178d787c23 */ /* 0x000fc4000800080d */
[----:B------:R-:W-:Y:S02]  /*9270*/  @!P4 FMUL R109, R109, 0.5 ;  /* 0x3f0000006d6dc820 */ /* 0x000fe40000400000 */
[----:B------:R-:W2:Y:S02]  /*9280*/  SHFL.BFLY PT, R124, R3, 0x2, 0x1f ;  /* 0x0c401f00037c7f89 */ /* 0x000ea400000e0000 */
[----:B------:R-:W3:Y:S04]  /*9290*/  MUFU.EX2 R112, R112 ;  /* 0x0000007000707308 */ /* 0x000ee80000000800 */
[----:B------:R-:W-:-:S04]  /*92a0*/  @!P2 FMUL R132, R132, 0.5 ;  /* 0x3f0000008484a820 */ /* 0x000fc80000400000 */
[----:B------:R-:W4:Y:S01]  /*92b0*/  MUFU.EX2 R109, R109 ;  /* 0x0000006d006d7308 */ /* 0x000f220000000800 */
[----:B-1----:R-:W-:Y:S01]  /*92c0*/  @!P5 FMUL R108, R108, R108 ;  /* 0x0000006c6c6cd220 */ /* 0x002fe20000400000 */
[----:B------:R-:W-:-:S06]  /*92d0*/  FSETP.GEU.AND P5, PT, R116, -126, PT ;  /* 0xc2fc00007400780b */ /* 0x000fcc0003fae000 */
[----:B------:R-:W1:Y:S01]  /*92e0*/  MUFU.EX2 R113, R132 ;  /* 0x0000008400717308 */ /* 0x000e620000000800 */
[----:B---3--:R-:W-:Y:S01]  /*92f0*/  @!P3 FMUL R112, R112, R112 ;  /* 0x000000707070b220 */ /* 0x008fe20000400000 */
[----:B------:R-:W-:-:S05]  /*9300*/  FSETP.GEU.AND P3, PT, R120, -126, PT ;  /* 0xc2fc00007800780b */ /* 0x000fca0003f6e000 */
[----:B------:R-:W-:Y:S01]  /*9310*/  @!P5 FMUL R116, R116, 0.5 ;  /* 0x3f0000007474d820 */ /* 0x000fe20000400000 */
[----:B--2---:R-:W-:Y:S01]  /*9320*/  FMNMX R3, R3, R124, !PT ;  /* 0x0000007c03037209 */ /* 0x004fe20007800000 */
[----:B----4-:R-:W-:Y:S01]  /*9330*/  @!P4 FMUL R109, R109, R109 ;  /* 0x0000006d6d6dc220 */ /* 0x010fe20000400000 */
[----:B------:R-:W-:-:S03]  /*9340*/  FSETP.GEU.AND P4, PT, R136, -126, PT ;  /* 0xc2fc00008800780b */ /* 0x000fc60003f8e000 */
[----:B------:R-:W2:Y:S02]  /*9350*/  MUFU.EX2 R116, R116 ;  /* 0x0000007400747308 */ /* 0x000ea40000000800 */
[----:B------:R-:W-:Y:S01]  /*9360*/  @!P3 FMUL R120, R120, 0.5 ;  /* 0x3f0000007878b820 */ /* 0x000fe20000400000 */
[----:B-1----:R-:W-:Y:S01]  /*9370*/  @!P2 FMUL R113, R113, R113 ;  /* 0x000000717171a220 */ /* 0x002fe20000400000 */
[----:B------:R-:W-:-:S04]  /*9380*/  FSETP.GEU.AND P2, PT, R140, -126, PT ;  /* 0xc2fc00008c00780b */ /* 0x000fc80003f4e000 */
[----:B------:R-:W1:Y:S02]  /*9390*/  MUFU.EX2 R120, R120 ;  /* 0x0000007800787308 */ /* 0x000e640000000800 */
[----:B------:R-:W-:-:S06]  /*93a0*/  @!P4 FMUL R136, R136, 0.5 ;  /* 0x3f0000008888c820 */ /* 0x000fcc0000400000 */
[----:B------:R-:W3:Y:S01]  /*93b0*/  MUFU.EX2 R117, R136 ;  /* 0x0000008800757308 */ /* 0x000ee20000000800 */
[----:B--2---:R-:W-:Y:S01]  /*93c0*/  @!P5 FMUL R116, R116, R116 ;  /* 0x000000747474d220 */ /* 0x004fe20000400000 */
[----:B------:R-:W-:Y:S01]  /*93d0*/  @!P2 FMUL R140, R140, 0.5 ;  /* 0x3f0000008c8ca820 */ /* 0x000fe20000400000 */
[----:B------:R-:W-:-:S05]  /*93e0*/  FSETP.GEU.AND P5, PT, R145, -126, PT ;  /* 0xc2fc00009100780b */ /* 0x000fca0003fae000 */
[----:B------:R-:W2:Y:S01]  /*93f0*/  MUFU.EX2 R121, R140 ;  /* 0x0000008c00797308 */ /* 0x000ea20000000800 */
[----:B-1----:R-:W-:Y:S01]  /*9400*/  @!P3 FMUL R120, R120, R120 ;  /* 0x000000787878b220 */ /* 0x002fe20000400000 */
[----:B------:R-:W-:-:S06]  /*9410*/  FSETP.GEU.AND P3, PT, R149, -126, PT ;  /* 0xc2fc00009500780b */ /* 0x000fcc0003f6e000 */
[----:B------:R-:W-:Y:S01]  /*9420*/  @!P5 FMUL R145, R145, 0.5 ;  /* 0x3f0000009191d820 */ /* 0x000fe20000400000 */
[----:B---3--:R-:W-:Y:S01]  /*9430*/  @!P4 FMUL R117, R117, R117 ;  /* 0x000000757575c220 */ /* 0x008fe20000400000 */
[----:B------:R-:W-:Y:S02]  /*9440*/  FSETP.GEU.AND P4, PT, R125, -126, PT ;  /* 0xc2fc00007d00780b */ /* 0x000fe40003f8e000 */
[----:B------:R-:W1:Y:S03]  /*9450*/  MUFU.EX2 R128, R145 ;  /* 0x0000009100807308 */ /* 0x000e660000000800 */
[----:B------:R-:W-:Y:S01]  /*9460*/  @!P3 FMUL R149, R149, 0.5 ;  /* 0x3f0000009595b820 */ /* 0x000fe20000400000 */
[----:B--2---:R-:W-:Y:S01]  /*9470*/  @!P2 FMUL R121, R121, R121 ;  /* 0x000000797979a220 */ /* 0x004fe20000400000 */
[----:B------:R-:W-:-:S04]  /*9480*/  FSETP.NEU.AND P2, PT, R3, -INF , PT ;  /* 0xff8000000300780b */ /* 0x000fc80003f4d000 */
[----:B------:R-:W-:Y:S02]  /*9490*/  FSEL R124, R3, RZ, P2 ;  /* 0x000000ff037c7208 */ /* 0x000fe40001000000 */
[----:B------:R-:W-:Y:S01]  /*94a0*/  @!P4 FMUL R125, R125, 0.5 ;  /* 0x3f0000007d7dc820 */ /* 0x000fe20000400000 */
[----:B------:R-:W-:Y:S02]  /*94b0*/  FSETP.GEU.AND P2, PT, R148, -126, PT ;  /* 0xc2fc00009400780b */ /* 0x000fe40003f4e000 */
[C---:B------:R-:W-:Y:S01]  /*94c0*/  FMUL R13, R124.reuse, UR23 ;  /* 0x000000177c0d7c20 */ /* 0x040fe20008400000 */
[----:B------:R-:W-:Y:S02]  /*94d0*/  FADD R124, -R124, R9 ;  /* 0x000000097c7c7221 */ /* 0x000fe40000000100 */
[----:B------:R-:W2:Y:S01]  /*94e0*/  MUFU.EX2 R125, R125 ;  /* 0x0000007d007d7308 */ /* 0x000ea20000000800 */
[----:B-1----:R-:W-:Y:S01]  /*94f0*/  @!P5 FMUL R128, R128, R128 ;  /* 0x000000808080d220 */ /* 0x002fe20000400000 */
[--C-:B------:R-:W-:Y:S01]  /*9500*/  FFMA R132, R26, UR23, -R13.reuse ;  /* 0x000000171a847c23 */ /* 0x100fe2000800080d */
[----:B------:R-:W-:-:S01]  /*9510*/  FFMA R133, R27, UR23, -R13 ;  /* 0x000000171b857c23 */ /* 0x000fc2000800080d */
[--C-:B------:R-:W-:Y:S01]  /*9520*/  FFMA R137, R31, UR23, -R13.reuse ;  /* 0x000000171f897c23 */ /* 0x100fe2000800080d */
[----:B------:R-:W-:-:S01]  /*9530*/  FFMA R136, R30, UR23, -R13 ;  /* 0x000000171e887c23 */ /* 0x000fc2000800080d */
[--C-:B------:R-:W-:Y:S01]  /*9540*/  FFMA R140, R34, UR23, -R13.reuse ;  /* 0x00000017228c7c23 */ /* 0x100fe2000800080d */
[----:B------:R-:W-:-:S01]  /*9550*/  FFMA R107, R107, UR23, -R13 ;  /* 0x000000176b6b7c23 */ /* 0x000fc2000800080d */
[----:B------:R1:W3:Y:S01]  /*9560*/  MUFU.EX2 R26, R149 ;  /* 0x00000095001a7308 */ /* 0x0002e20000000800 */
[----:B------:R-:W-:Y:S01]  /*9570*/  @!P2 FMUL R148, R148, 0.5 ;  /* 0x3f0000009494a820 */ /* 0x000fe20000400000 */
[----:B------:R-:W-:Y:S01]  /*9580*/  FSETP.GEU.AND P5, PT, R133, -126, PT ;  /* 0xc2fc00008500780b */ /* 0x000fe20003fae000 */
[----:B------:R-:W-:-:S01]  /*9590*/  FFMA R111, R111, UR23, -R13 ;  /* 0x000000176f6f7c23 */ /* 0x000fc2000800080d */
[--C-:B------:R-:W-:Y:S01]  /*95a0*/  FFMA R118, R118, UR23, -R13.reuse ;  /* 0x0000001776767c23 */ /* 0x100fe2000800080d */
[----:B------:R-:W-:-:S01]  /*95b0*/  FFMA R144, R123, UR23, -R13 ;  /* 0x000000177b907c23 */ /* 0x000fc2000800080d */
[--C-:B------:R-:W-:Y:S01]  /*95c0*/  FFMA R141, R103, UR23, -R13.reuse ;  /* 0x00000017678d7c23 */ /* 0x100fe2000800080d */
[----:B------:R-:W-:-:S01]  /*95d0*/  FFMA R123, R139, UR23, -R13 ;  /* 0x000000178b7b7c23 */ /* 0x000fc2000800080d */
[----:B------:R4:W5:Y:S01]  /*95e0*/  MUFU.EX2 R129, R148 ;  /* 0x0000009400817308 */ /* 0x0009620000000800 */
[----:B--2---:R-:W-:Y:S01]  /*95f0*/  @!P4 FMUL R125, R125, R125 ;  /* 0x0000007d7d7dc220 */ /* 0x004fe20000400000 */
[----:B------:R-:W-:Y:S01]  /*9600*/  FSETP.GEU.AND P4, PT, R132, -126, PT ;  /* 0xc2fc00008400780b */ /* 0x000fe20003f8e000 */
[----:B-1----:R-:W-:-:S01]  /*9610*/  FFMA R149, R126, UR23, -R13 ;  /* 0x000000177e957c23 */ /* 0x002fc2000800080d */
[--C-:B------:R-:W-:Y:S01]  /*9620*/  FFMA R119, R119, UR23, -R13.reuse ;  /* 0x0000001777777c23 */ /* 0x100fe2000800080d */
[----:B------:R-:W-:-:S01]  /*9630*/  FFMA R130, R130, UR23, -R13 ;  /* 0x0000001782827c23 */ /* 0x000fc2000800080d */
[--C-:B------:R-:W-:Y:S01]  /*9640*/  FFMA R131, R131, UR23, -R13.reuse ;  /* 0x0000001783837c23 */ /* 0x100fe2000800080d */
[----:B------:R-:W-:Y:S01]  /*9650*/  @!P5 FMUL R133, R133, 0.5 ;  /* 0x3f0000008585d820 */ /* 0x000fe20000400000 */
[--C-:B------:R-:W-:Y:S01]  /*9660*/  FFMA R134, R134, UR23, -R13.reuse ;  /* 0x0000001786867c23 */ /* 0x100fe2000800080d */
[----:B---3--:R-:W-:Y:S01]  /*9670*/  @!P3 FMUL R26, R26, R26 ;  /* 0x0000001a1a1ab220 */ /* 0x008fe20000400000 */
[----:B------:R-:W-:Y:S01]  /*9680*/  FSETP.GEU.AND P3, PT, R137, -126, PT ;  /* 0xc2fc00008900780b */ /* 0x000fe20003f6e000 */
[----:B------:R1:W2:Y:S01]  /*9690*/  MUFU.EX2 R30, R133 ;  /* 0x00000085001e7308 */ /* 0x0002a20000000800 */
[----:B------:R-:W-:-:S01]  /*96a0*/  FFMA R145, R135, UR23, -R13 ;  /* 0x0000001787917c23 */ /* 0x000fc2000800080d */
[--C-:B------:R-:W-:Y:S01]  /*96b0*/  FFMA R126, R138, UR23, -R13.reuse ;  /* 0x000000178a7e7c23 */ /* 0x100fe2000800080d */
[----:B------:R-:W-:-:S01]  /*96c0*/  FFMA R139, R147, UR23, -R13 ;  /* 0x00000017938b7c23 */ /* 0x000fc2000800080d */
[----:B------:R-:W-:Y:S01]  /*96d0*/  @!P4 FMUL R132, R132, 0.5 ;  /* 0x3f0000008484c820 */ /* 0x000fe20000400000 */
[----:B----4-:R-:W-:-:S01]  /*96e0*/  FFMA R148, R150, UR23, -R13 ;  /* 0x0000001796947c23 */ /* 0x010fc2000800080d */
[----:B-----5:R-:W-:Y:S01]  /*96f0*/  @!P2 FMUL R129, R129, R129 ;  /* 0x000000818181a220 */ /* 0x020fe20000400000 */
[----:B------:R-:W-:Y:S01]  /*9700*/  FSETP.GEU.AND P2, PT, R136, -126, PT ;  /* 0xc2fc00008800780b */ /* 0x000fe20003f4e000 */
[----:B------:R3:W4:Y:S01]  /*9710*/  MUFU.EX2 R27, R132 ;  /* 0x00000084001b7308 */ /* 0x0007220000000800 */
[----:B-1----:R-:W-:-:S01]  /*9720*/  FFMA R133, R38, UR23, -R13 ;  /* 0x0000001726857c23 */ /* 0x002fc2000800080d */
[----:B------:R-:W-:Y:S01]  /*9730*/  FFMA R151, R151, UR23, -R13 ;  /* 0x0000001797977c23 */ /* 0x000fe2000800080d */
[----:B------:R-:W-:-:S01]  /*9740*/  FADD R138, R37, R100 ;  /* 0x00000064258a7221 */ /* 0x000fc20000000000 */
[----:B------:R-:W-:Y:S01]  /*9750*/  @!P3 FMUL R137, R137, 0.5 ;  /* 0x3f0000008989b820 */ /* 0x000fe20000400000 */
[----:B------:R-:W-:-:S01]  /*9760*/  FADD R150, R23, R84 ;  /* 0x0000005417967221 */ /* 0x000fc20000000000 */
[----:B------:R-:W-:Y:S01]  /*9770*/  FADD R135, R14, R69 ;  /* 0x000000450e877221 */ /* 0x000fe20000000000 */
[----:B------:R-:W-:-:S01]  /*9780*/  FADD R147, R32, R97 ;  /* 0x0000006120937221 */ /* 0x000fc20000000000 */
[----:B------:R1:W5:Y:S01]  /*9790*/  MUFU.EX2 R34, R137 ;  /* 0x0000008900227308 */ /* 0x0003620000000800 */
[----:B---3--:R-:W-:-:S01]  /*97a0*/  FFMA R132, R35, UR23, -R13 ;  /* 0x0000001723847c23 */ /* 0x008fc2000800080d */
[----:B--2---:R-:W-:Y:S01]  /*97b0*/  @!P5 FMUL R30, R30, R30 ;  /* 0x0000001e1e1ed220 */ /* 0x004fe20000400000 */
[----:B------:R-:W-:-:S01]  /*97c0*/  FADD R222, R64, R129 ;  /* 0x0000008140de7221 */ /* 0x000fc20000000000 */
[----:B------:R-:W-:Y:S01]  /*97d0*/  @!P2 FMUL R136, R136, 0.5 ;  /* 0x3f0000008888a820 */ /* 0x000fe20000400000 */
[----:B------:R-:W-:Y:S01]  /*97e0*/  F2FP.SATFINITE.E4M3.F32.PACK_AB_MERGE_C R14, RZ, R14, RZ ;  /* 0x0000000eff0e723e */ /* 0x000fe200048070ff */
[----:B------:R-:W-:Y:S01]  /*97f0*/  FMUL R124, R124, UR23 ;  /* 0x000000177c7c7c20 */ /* 0x000fe20008400000 */
[----:B------:R-:W-:Y:S01]  /*9800*/  FSETP.GEU.AND P5, PT, R132, -126, PT ;  /* 0xc2fc00008400780b */ /* 0x000fe20003fae000 */
[----:B------:R2:W3:Y:S01]  /*9810*/  MUFU.EX2 R31, R136 ;  /* 0x00000088001f7308 */ /* 0x0004e20000000800 */
[----:B----4-:R-:W-:Y:S01]  /*9820*/  @!P4 FMUL R27, R27, R27 ;  /* 0x0000001b1b1bc220 */ /* 0x010fe20000400000 */
[----:B------:R-:W-:Y:S01]  /*9830*/  FSETP.GEU.AND P4, PT, R140, -126, PT ;  /* 0xc2fc00008c00780b */ /* 0x000fe20003f8e000 */
[----:B-1----:R-:W-:-:S01]  /*9840*/  FFMA R137, R42, UR23, -R13 ;  /* 0x000000172a897c23 */ /* 0x002fc2000800080d */
[----:B------:R-:W-:Y:S01]  /*9850*/  FADD R147, R147, R222 ;  /* 0x000000de93937221 */ /* 0x000fe20000000000 */
[----:B------:R-:W-:-:S02]  /*9860*/  LOP3.LUT R14, R14, 0xff, RZ, 0xc0, !PT ;  /* 0x000000ff0e0e7812 */ /* 0x000fc400078ec0ff */
[----:B------:R-:W-:Y:S01]  /*9870*/  F2FP.SATFINITE.E4M3.F32.PACK_AB_MERGE_C R23, RZ, R23, RZ ;  /* 0x00000017ff17723e */ /* 0x000fe200048070ff */
[----:B--2---:R-:W-:-:S01]  /*9880*/  FFMA R136, R39, UR23, -R13 ;  /* 0x0000001727887c23 */ /* 0x004fc2000800080d */
[----:B-----5:R-:W-:Y:S01]  /*9890*/  @!P3 FMUL R34, R34, R34 ;  /* 0x000000222222b220 */ /* 0x020fe20000400000 */
[----:B------:R-:W-:Y:S02]  /*98a0*/  F2FP.SATFINITE.E4M3.F32.PACK_AB_MERGE_C R32, RZ, R32, RZ ;  /* 0x00000020ff20723e */ /* 0x000fe400048070ff */
[----:B------:R-:W-:Y:S01]  /*98b0*/  @!P5 FMUL R132, R132, 0.5 ;  /* 0x3f0000008484d820 */ /* 0x000fe20000400000 */
[----:B------:R-:W-:Y:S02]  /*98c0*/  LOP3.LUT R23, R23, 0xffff, RZ, 0xc0, !PT ;  /* 0x0000ffff17177812 */ /* 0x000fe400078ec0ff */
[----:B------:R-:W-:Y:S01]  /*98d0*/  FSETP.GEU.AND P3, PT, R136, -126, PT ;  /* 0xc2fc00008800780b */ /* 0x000fe20003f6e000 */
[----:B------:R1:W2:Y:S01]  /*98e0*/  MUFU.EX2 R38, R132 ;  /* 0x0000008400267308 */ /* 0x0002a20000000800 */
[----:B---3--:R-:W-:Y:S01]  /*98f0*/  @!P2 FMUL R31, R31, R31 ;  /* 0x0000001f1f1fa220 */ /* 0x008fe20000400000 */
[----:B------:R-:W-:Y:S01]  /*9900*/  FSETP.GEU.AND P2, PT, R133, -126, PT ;  /* 0xc2fc00008500780b */ /* 0x000fe20003f4e000 */
[----:B------:R-:W-:Y:S01]  /*9910*/  @!P4 FMUL R140, R140, 0.5 ;  /* 0x3f0000008c8cc820 */ /* 0x000fe20000400000 */
[----:B------:R-:W-:-:S02]  /*9920*/  LOP3.LUT R32, R32, 0xff, RZ, 0xc0, !PT ;  /* 0x000000ff20207812 */ /* 0x000fc400078ec0ff */
[----:B------:R-:W-:Y:S02]  /*9930*/  F2FP.SATFINITE.E4M3.F32.PACK_AB_MERGE_C R37, RZ, R37, RZ ;  /* 0x00000025ff25723e */ /* 0x000fe400048070ff */
[----:B------:R3:W4:Y:S01]  /*9940*/  MUFU.EX2 R35, R140 ;  /* 0x0000008c00237308 */ /* 0x0007220000000800 */
[----:B-1----:R-:W-:-:S01]  /*9950*/  FFMA R132, R46, UR23, -R13 ;  /* 0x000000172e847c23 */ /* 0x002fc2000800080d */
[----:B------:R-:W-:Y:S02]  /*9960*/  PRMT R23, R23, 0x7604, R22 ;  /* 0x0000760417177816 */ /* 0x000fe40000000016 */
[----:B------:R-:W-:Y:S01]  /*9970*/  @!P3 FMUL R136, R136, 0.5 ;  /* 0x3f0000008888b820 */ /* 0x000fe20000400000 */
[----:B------:R-:W-:Y:S02]  /*9980*/  PRMT R22, R25, 0x7604, R24 ;  /* 0x0000760419167816 */ /* 0x000fe40000000018 */
[----:B------:R-:W-:Y:S01]  /*9990*/  @!P2 FMUL R133, R133, 0.5 ;  /* 0x3f0000008585a820 */ /* 0x000fe20000400000 */
[----:B------:R1:W5:Y:S01]  /*99a0*/  MUFU.EX2 R42, R136 ;  /* 0x00000088002a7308 */ /* 0x0003620000000800 */
[----:B---3--:R-:W-:-:S01]  /*99b0*/  FFMA R140, R43, UR23, -R13 ;  /* 0x000000172b8c7c23 */ /* 0x008fc2000800080d */
[----:B--2---:R-:W-:Y:S01]  /*99c0*/  @!P5 FMUL R38, R38, R38 ;  /* 0x000000262626d220 */ /* 0x004fe20000400000 */
[----:B------:R-:W-:-:S02]  /*99d0*/  LOP3.LUT R24, R37, 0xffff, RZ, 0xc0, !PT ;  /* 0x0000ffff25187812 */ /* 0x000fc400078ec0ff */
[----:B------:R-:W-:Y:S02]  /*99e0*/  F2FP.SATFINITE.E4M3.F32.PACK_AB_MERGE_C R97, RZ, R97, RZ ;  /* 0x00000061ff61723e */ /* 0x000fe400048070ff */
[----:B------:R-:W-:Y:S01]  /*99f0*/  FSETP.GEU.AND P5, PT, R140, -126, PT ;  /* 0xc2fc00008c00780b */ /* 0x000fe20003fae000 */
[----:B------:R2:W3:Y:S01]  /*9a00*/  MUFU.EX2 R39, R133 ;  /* 0x0000008500277308 */ /* 0x0004e20000000800 */
[----:B----4-:R-:W-:Y:S01]  /*9a10*/  @!P4 FMUL R35, R35, R35 ;  /* 0x000000232323c220 */ /* 0x010fe20000400000 */
[----:B------:R-:W-:Y:S01]  /*9a20*/  FSETP.GEU.AND P4, PT, R137, -126, PT ;  /* 0xc2fc00008900780b */ /* 0x000fe20003f8e000 */
[----:B-1----:R-:W-:-:S01]  /*9a30*/  FFMA R136, R50, UR23, -R13 ;  /* 0x0000001732887c23 */ /* 0x002fc2000800080d */
[----:B------:R-:W-:Y:S02]  /*9a40*/  F2FP.SATFINITE.E4M3.F32.PACK_AB_MERGE_C R64, RZ, R64, RZ ;  /* 0x00000040ff40723e */ /* 0x000fe400048070ff */
[----:B------:R-:W-:Y:S02]  /*9a50*/  F2FP.SATFINITE.E4M3.F32.PACK_AB_MERGE_C R69, RZ, R69, RZ ;  /* 0x00000045ff45723e */ /* 0x000fe400048070ff */
[----:B------:R-:W-:Y:S01]  /*9a60*/  LOP3.LUT R64, R64, 0xff, RZ, 0xc0, !PT ;  /* 0x000000ff40407812 */ /* 0x000fe200078ec0ff */
[----:B--2---:R-:W-:-:S01]  /*9a70*/  FFMA R133, R47, UR23, -R13 ;  /* 0x000000172f857c23 */ /* 0x004fc2000800080d */
[----:B-----5:R-:W-:Y:S01]  /*9a80*/  @!P3 FMUL R42, R42, R42 ;  /* 0x0000002a2a2ab220 */ /* 0x020fe20000400000 */
[----:B------:R-:W-:Y:S01]  /*9a90*/  F2FP.SATFINITE.E4M3.F32.PACK_AB_MERGE_C R84, RZ, R84, RZ ;  /* 0x00000054ff54723e */ /* 0x000fe200048070ff */
[----:B------:R-:W-:Y:S01]  /*9aa0*/  @!P5 FMUL R140, R140, 0.5 ;  /* 0x3f0000008c8cd820 */ /* 0x000fe20000400000 */
[----:B------:R-:W-:-:S02]  /*9ab0*/  F2FP.SATFINITE.E4M3.F32.PACK_AB_MERGE_C R100, RZ, R100, RZ ;  /* 0x00000064ff64723e */ /* 0x000fc400048070ff */
[----:B------:R-:W-:Y:S01]  /*9ac0*/  FSETP.GEU.AND P3, PT, R133, -126, PT ;  /* 0xc2fc00008500780b */ /* 0x000fe20003f6e000 */
[----:B------:R1:W2:Y:S01]  /*9ad0*/  MUFU.EX2 R46, R140 ;  /* 0x0000008c002e7308 */ /* 0x0002a20000000800 */
[----:B---3--:R-:W-:Y:S01]  /*9ae0*/  @!P2 FMUL R39, R39, R39 ;  /* 0x000000272727a220 */ /* 0x008fe20000400000 */
[----:B------:R-:W-:Y:S01]  /*9af0*/  FSETP.GEU.AND P2, PT, R132, -126, PT ;  /* 0xc2fc00008400780b */ /* 0x000fe20003f4e000 */
[----:B------:R-:W-:Y:S01]  /*9b00*/  @!P4 FMUL R137, R137, 0.5 ;  /* 0x3f0000008989c820 */ /* 0x000fe20000400000 */
[----:B------:R-:W-:Y:S02]  /*9b10*/  LOP3.LUT R84, R84, 0xffff, RZ, 0xc0, !PT ;  /* 0x0000ffff54547812 */ /* 0x000fe400078ec0ff */
[----:B------:R-:W-:Y:S02]  /*9b20*/  LOP3.LUT R100, R100, 0xffff, RZ, 0xc0, !PT ;  /* 0x0000ffff64647812 */ /* 0x000fe400078ec0ff */
[----:B------:R3:W4:Y:S01]  /*9b30*/  MUFU.EX2 R43, R137 ;  /* 0x00000089002b7308 */ /* 0x0007220000000800 */
[----:B-1----:R-:W-:-:S01]  /*9b40*/  FFMA R140, R54, UR23, -R13 ;  /* 0x00000017368c7c23 */ /* 0x002fc2000800080d */
[----:B------:R-:W-:-:S02]  /*9b50*/  F2FP.SATFINITE.E4M3.F32.PACK_AB_MERGE_C R129, RZ, R129, RZ ;  /* 0x00000081ff81723e */ /* 0x000fc400048070ff */
[----:B------:R-:W-:-:S03]  /*9b60*/  @!P3 FMUL R133, R133, 0.5 ;  /* 0x3f0000008585b820 */ /* 0x000fc60000400000 */
[----:B------:R-:W-:Y:S01]  /*9b70*/  @!P2 FMUL R132, R132, 0.5 ;  /* 0x3f0000008484a820 */ /* 0x000fe20000400000 */
[----:B------:R1:W5:Y:S01]  /*9b80*/  MUFU.EX2 R50, R133 ;  /* 0x0000008500327308 */ /* 0x0003620000000800 */
[----:B---3--:R-:W-:-:S01]  /*9b90*/  FFMA R137, R51, UR23, -R13 ;  /* 0x0000001733897c23 */ /* 0x008fc2000800080d */
[----:B--2---:R-:W-:-:S04]  /*9ba0*/  @!P5 FMUL R46, R46, R46 ;  /* 0x0000002e2e2ed220 */ /* 0x004fc80000400000 */
[----:B------:R-:W-:Y:S02]  /*9bb0*/  FSETP.GEU.AND P5, PT, R137, -126, PT ;  /* 0xc2fc00008900780b */ /* 0x000fe40003fae000 */
[----:B------:R2:W3:Y:S01]  /*9bc0*/  MUFU.EX2 R47, R132 ;  /* 0x00000084002f7308 */ /* 0x0004e20000000800 */
[----:B----4-:R-:W-:Y:S01]  /*9bd0*/  @!P4 FMUL R43, R43, R43 ;  /* 0x0000002b2b2bc220 */ /* 0x010fe20000400000 */
[----:B------:R-:W-:Y:S01]  /*9be0*/  FSETP.GEU.AND P4, PT, R136, -126, PT ;  /* 0xc2fc00008800780b */ /* 0x000fe20003f8e000 */
[----:B-1----:R-:W-:-:S01]  /*9bf0*/  FFMA R133, R58, UR23, -R13 ;  /* 0x000000173a857c23 */ /* 0x002fc2000800080d */
[----:B--2---:R-:W-:Y:S01]  /*9c00*/  FFMA R132, R55, UR23, -R13 ;  /* 0x0000001737847c23 */ /* 0x004fe2000800080d */
[----:B-----5:R-:W-:-:S06]  /*9c10*/  @!P3 FMUL R50, R50, R50 ;  /* 0x000000323232b220 */ /* 0x020fcc0000400000 */
[----:B------:R-:W-:Y:S01]  /*9c20*/  @!P5 FMUL R137, R137, 0.5 ;  /* 0x3f0000008989d820 */ /* 0x000fe20000400000 */
[----:B------:R-:W-:-:S03]  /*9c30*/  FSETP.GEU.AND P3, PT, R132, -126, PT ;  /* 0xc2fc00008400780b */ /* 0x000fc60003f6e000 */
[----:B------:R1:W2:Y:S01]  /*9c40*/  MUFU.EX2 R54, R137 ;  /* 0x0000008900367308 */ /* 0x0002a20000000800 */
[----:B------:R-:W-:Y:S01]  /*9c50*/  @!P4 FMUL R136, R136, 0.5 ;  /* 0x3f0000008888c820 */ /* 0x000fe20000400000 */
[----:B---3--:R-:W-:Y:S01]  /*9c60*/  @!P2 FMUL R47, R47, R47 ;  /* 0x0000002f2f2fa220 */ /* 0x008fe20000400000 */
[----:B------:R-:W-:-:S05]  /*9c70*/  FSETP.GEU.AND P2, PT, R140, -126, PT ;  /* 0xc2fc00008c00780b */ /* 0x000fca0003f4e000 */
[----:B------:R3:W4:Y:S01]  /*9c80*/  MUFU.EX2 R51, R136 ;  /* 0x0000008800337308 */ /* 0x0007220000000800 */
[----:B-1----:R-:W-:-:S01]  /*9c90*/  FFMA R137, R62, UR23, -R13 ;  /* 0x000000173e897c23 */ /* 0x002fc2000800080d */
[----:B------:R-:W-:-:S06]  /*9ca0*/  @!P3 FMUL R132, R132, 0.5 ;  /* 0x3f0000008484b820 */ /* 0x000fcc0000400000 */
[----:B------:R1:W5:Y:S01]  /*9cb0*/  MUFU.EX2 R58, R132 ;  /* 0x00000084003a7308 */ /* 0x0003620000000800 */
[----:B------:R-:W-:Y:S01]  /*9cc0*/  @!P2 FMUL R140, R140, 0.5 ;  /* 0x3f0000008c8ca820 */ /* 0x000fe20000400000 */
[----:B---3--:R-:W-:Y:S01]  /*9cd0*/  FFMA R136, R59, UR23, -R13 ;  /* 0x000000173b887c23 */ /* 0x008fe2000800080d */
[----:B--2---:R-:W-:-:S04]  /*9ce0*/  @!P5 FMUL R54, R54, R54 ;  /* 0x000000363636d220 */ /* 0x004fc80000400000 */
[----:B------:R-:W-:Y:S01]  /*9cf0*/  FSETP.GEU.AND P5, PT, R136, -126, PT ;  /* 0xc2fc00008800780b */ /* 0x000fe20003fae000 */
[----:B------:R2:W3:Y:S01]  /*9d00*/  MUFU.EX2 R55, R140 ;  /* 0x0000008c00377308 */ /* 0x0004e20000000800 */
[----:B----4-:R-:W-:Y:S01]  /*9d10*/  @!P4 FMUL R51, R51, R51 ;  /* 0x000000333333c220 */ /* 0x010fe20000400000 */
[----:B------:R-:W-:Y:S01]  /*9d20*/  FSETP.GEU.AND P4, PT, R133, -126, PT ;  /* 0xc2fc00008500780b */ /* 0x000fe20003f8e000 */
[----:B-1----:R-:W-:-:S01]  /*9d30*/  FFMA R132, R66, UR23, -R13 ;  /* 0x0000001742847c23 */ /* 0x002fc2000800080d */
[----:B--2---:R-:W-:Y:S01]  /*9d40*/  FFMA R140, R63, UR23, -R13 ;  /* 0x000000173f8c7c23 */ /* 0x004fe2000800080d */
[----:B-----5:R-:W-:-:S07]  /*9d50*/  @!P3 FMUL R58, R58, R58 ;  /* 0x0000003a3a3ab220 */ /* 0x020fce0000400000 */
[----:B------:R-:W-:Y:S01]  /*9d60*/  @!P5 FMUL R136, R136, 0.5 ;  /* 0x3f0000008888d820 */ /* 0x000fe20000400000 */
[----:B------:R-:W-:Y:S02]  /*9d70*/  FSETP.GEU.AND P3, PT, R140, -126, PT ;  /* 0xc2fc00008c00780b */ /* 0x000fe40003f6e000 */
[----:B------:R-:W-:Y:S01]  /*9d80*/  @!P4 FMUL R133, R133, 0.5 ;  /* 0x3f0000008585c820 */ /* 0x000fe20000400000 */
[----:B------:R1:W2:Y:S01]  /*9d90*/  MUFU.EX2 R62, R136 ;  /* 0x00000088003e7308 */ /* 0x0002a20000000800 */
[----:B---3--:R-:W-:Y:S01]  /*9da0*/  @!P2 FMUL R55, R55, R55 ;  /* 0x000000373737a220 */ /* 0x008fe20000400000 */
[----:B------:R-:W-:-:S06]  /*9db0*/  FSETP.GEU.AND P2, PT, R137, -126, PT ;  /* 0xc2fc00008900780b */ /* 0x000fcc0003f4e000 */
[----:B------:R3:W4:Y:S01]  /*9dc0*/  MUFU.EX2 R59, R133 ;  /* 0x00000085003b7308 */ /* 0x0007220000000800 */
[----:B-1----:R-:W-:-:S01]  /*9dd0*/  FFMA R136, R70, UR23, -R13 ;  /* 0x0000001746887c23 */ /* 0x002fc2000800080d */
[----:B------:R-:W-:-:S05]  /*9de0*/  @!P3 FMUL R140, R140, 0.5 ;  /* 0x3f0000008c8cb820 */ /* 0x000fca0000400000 */
        /* <DEDUP_REMOVED lines=99> */
[----:B------:R-:W-:Y:S01]  /*a420*/  FFMA R115, R127, UR23, -R13 ;  /* 0x000000177f737c23 */ /* 0x000fe2000800080d */
[----:B------:R-:W-:-:S01]  /*a430*/  FADD R127, R16, R73 ;  /* 0x00000049107f7221 */ /* 0x000fc20000000000 */
[----:B------:R-:W-:Y:S01]  /*a440*/  @!P3 FMUL R140, R140, 0.5 ;  /* 0x3f0000008c8cb820 */ /* 0x000fe20000400000 */
[----:B------:R-:W-:Y:S02]  /*a450*/  F2FP.SATFINITE.E4M3.F32.PACK_AB_MERGE_C R73, RZ, R73, RZ ;  /* 0x00000049ff49723e */ /* 0x000fe400048070ff */
[----:B------:R-:W-:Y:S01]  /*a460*/  F2FP.SATFINITE.E4M3.F32.PACK_AB_MERGE_C R16, RZ, R16, RZ ;  /* 0x00000010ff10723e */ /* 0x000fe200048070ff */
[----:B------:R1:W5:Y:S01]  /*a470*/  MUFU.EX2 R110, R140 ;  /* 0x0000008c006e7308 */ /* 0x0003620000000800 */
[----:B--2---:R-:W-:Y:S01]  /*a480*/  @!P5 FMUL R99, R99, R99 ;  /* 0x000000636363d220 */ /* 0x004fe20000400000 */
[----:B---3--:R-:W-:Y:S01]  /*a490*/  FFMA R133, R114, UR23, -R13 ;  /* 0x0000001772857c23 */ /* 0x008fe2000800080d */
[----:B------:R-:W-:Y:S01]  /*a4a0*/  @!P2 FMUL R137, R137, 0.5 ;  /* 0x3f0000008989a820 */ /* 0x000fe20000400000 */
[----:B------:R-:W-:-:S04]  /*a4b0*/  FSETP.GEU.AND P5, PT, R132, -126, PT ;  /* 0xc2fc00008400780b */ /* 0x000fc80003fae000 */
[----:B------:R2:W3:Y:S01]  /*a4c0*/  MUFU.EX2 R106, R137 ;  /* 0x00000089006a7308 */ /* 0x0004e20000000800 */
[----:B----4-:R-:W-:Y:S01]  /*a4d0*/  @!P4 FMUL R102, R102, R102 ;  /* 0x000000666666c220 */ /* 0x010fe20000400000 */
[----:B------:R-:W-:Y:S01]  /*a4e0*/  FSETP.GEU.AND P4, PT, R107, -126, PT ;  /* 0xc2fc00006b00780b */ /* 0x000fe20003f8e000 */
[----:B-1----:R-:W-:-:S01]  /*a4f0*/  FFMA R140, R122, UR23, -R13 ;  /* 0x000000177a8c7c23 */ /* 0x002fc2000800080d */
[--C-:B------:R-:W-:Y:S01]  /*a500*/  FFMA R122, R142, UR23, -R13.reuse ;  /* 0x000000178e7a7c23 */ /* 0x100fe2000800080d */
[----:B------:R-:W-:-:S01]  /*a510*/  FFMA R142, R146, UR23, -R13 ;  /* 0x00000017928e7c23 */ /* 0x000fc2000800080d */
[----:B------:R-:W-:Y:S01]  /*a520*/  FADD R146, R61, R128 ;  /* 0x000000803d927221 */ /* 0x000fe20000000000 */
[----:B------:R-:W-:Y:S01]  /*a530*/  F2FP.SATFINITE.E4M3.F32.PACK_AB_MERGE_C R61, RZ, R61, RZ ;  /* 0x0000003dff3d723e */ /* 0x000fe200048070ff */
[----:B-----5:R-:W-:Y:S01]  /*a540*/  @!P3 FMUL R110, R110, R110 ;  /* 0x0000006e6e6eb220 */ /* 0x020fe20000400000 */
[----:B------:R-:W-:Y:S01]  /*a550*/  FSETP.GEU.AND P3, PT, R133, -126, PT ;  /* 0xc2fc00008500780b */ /* 0x000fe20003f6e000 */
[----:B------:R-:W-:Y:S01]  /*a560*/  @!P5 FMUL R132, R132, 0.5 ;  /* 0x3f0000008484d820 */ /* 0x000fe20000400000 */
[----:B--2---:R-:W-:-:S01]  /*a570*/  FFMA R137, R143, UR23, -R13 ;  /* 0x000000178f897c23 */ /* 0x004fc2000800080d */
[----:B------:R-:W-:Y:S01]  /*a580*/  FADD R13, R52, R117 ;  /* 0x00000075340d7221 */ /* 0x000fe20000000000 */
[----:B------:R-:W-:-:S01]  /*a590*/  FADD R143, R56, R121 ;  /* 0x00000079388f7221 */ /* 0x000fc20000000000 */
[----:B------:R1:W2:Y:S01]  /*a5a0*/  MUFU.EX2 R114, R132 ;  /* 0x0000008400727308 */ /* 0x0002a20000000800 */
[----:B------:R-:W-:Y:S01]  /*a5b0*/  @!P4 FMUL R107, R107, 0.5 ;  /* 0x3f0000006b6bc820 */ /* 0x000fe20000400000 */
[----:B---3--:R-:W-:Y:S01]  /*a5c0*/  @!P2 FMUL R106, R106, R106 ;  /* 0x0000006a6a6aa220 */ /* 0x008fe20000400000 */
[----:B------:R-:W-:Y:S01]  /*a5d0*/  FSETP.GEU.AND P2, PT, R111, -126, PT ;  /* 0xc2fc00006f00780b */ /* 0x000fe20003f4e000 */
[----:B------:R-:W-:Y:S01]  /*a5e0*/  FADD R220, R220, R13 ;  /* 0x0000000ddcdc7221 */ /* 0x000fe20000000000 */
[----:B------:R-:W-:-:S01]  /*a5f0*/  FADD R13, R53, R116 ;  /* 0x00000074350d7221 */ /* 0x000fc20000000000 */
[----:B------:R-:W-:Y:S01]  /*a600*/  FADD R218, R218, R143 ;  /* 0x0000008fdada7221 */ /* 0x000fe20000000000 */
[----:B------:R-:W-:-:S01]  /*a610*/  FADD R217, R217, R146 ;  /* 0x00000092d9d97221 */ /* 0x000fc20000000000 */
[----:B------:R-:W-:Y:S01]  /*a620*/  @!P3 FMUL R133, R133, 0.5 ;  /* 0x3f0000008585b820 */ /* 0x000fe20000400000 */
[----:B------:R-:W3:Y:S01]  /*a630*/  MUFU.EX2 R107, R107 ;  /* 0x0000006b006b7308 */ /* 0x000ee20000000800 */
[----:B------:R-:W-:-:S01]  /*a640*/  FADD R150, R150, R13 ;  /* 0x0000000d96967221 */ /* 0x000fc20000000000 */
[----:B------:R-:W-:Y:S01]  /*a650*/  FADD R13, R41, R104 ;  /* 0x00000068290d7221 */ /* 0x000fe20000000000 */
[----:B-1----:R-:W-:-:S01]  /*a660*/  FADD R132, R36, R101 ;  /* 0x0000006524847221 */ /* 0x002fc20000000000 */
[----:B------:R-:W-:Y:S01]  /*a670*/  FADD R143, R48, R113 ;  /* 0x00000071308f7221 */ /* 0x000fe20000000000 */
[----:B------:R-:W-:-:S01]  /*a680*/  FADD R146, R21, R80 ;  /* 0x0000005015927221 */ /* 0x000fc20000000000 */
[----:B------:R-:W-:Y:S01]  /*a690*/  F2FP.SATFINITE.E4M3.F32.PACK_AB_MERGE_C R21, RZ, R21, RZ ;  /* 0x00000015ff15723e */ /* 0x000fe200048070ff */
[----:B------:R-:W-:Y:S01]  /*a6a0*/  @!P2 FMUL R111, R111, 0.5 ;  /* 0x3f0000006f6fa820 */ /* 0x000fe20000400000 */
[----:B------:R1:W4:Y:S01]  /*a6b0*/  MUFU.EX2 R12, R133 ;  /* 0x00000085000c7308 */ /* 0x0003220000000800 */
[----:B--2---:R-:W-:Y:S01]  /*a6c0*/  @!P5 FMUL R114, R114, R114 ;  /* 0x000000727272d220 */ /* 0x004fe20000400000 */
[----:B------:R-:W-:Y:S01]  /*a6d0*/  FSETP.GEU.AND P5, PT, R118, -126, PT ;  /* 0xc2fc00007600780b */ /* 0x000fe20003fae000 */
[----:B------:R-:W-:-:S01]  /*a6e0*/  FADD R135, R135, R132 ;  /* 0x0000008487877221 */ /* 0x000fc20000000000 */
[----:B------:R-:W-:Y:S01]  /*a6f0*/  FADD R132, R40, R105 ;  /* 0x0000006928847221 */ /* 0x000fe20000000000 */
[----:B------:R-:W-:-:S02]  /*a700*/  F2FP.SATFINITE.E4M3.F32.PACK_AB_MERGE_C R36, RZ, R36, RZ ;  /* 0x00000024ff24723e */ /* 0x000fc400048070ff */
[----:B------:R-:W-:Y:S01]  /*a710*/  FADD R135, R135, R220 ;  /* 0x000000dc87877221 */ /* 0x000fe20000000000 */
[----:B------:R-:W2:Y:S01]  /*a720*/  MUFU.EX2 R9, R111 ;  /* 0x0000006f00097308 */ /* 0x000ea20000000800 */
[----:B---3--:R-:W-:Y:S01]  /*a730*/  @!P4 FMUL R107, R107, R107 ;  /* 0x0000006b6b6bc220 */ /* 0x008fe20000400000 */
[----:B------:R-:W-:Y:S01]  /*a740*/  FSETP.GEU.AND P4, PT, R136, -126, PT ;  /* 0xc2fc00008800780b */ /* 0x000fe20003f8e000 */
[----:B-1----:R-:W-:-:S01]  /*a750*/  FADD R133, R15, R68 ;  /* 0x000000440f857221 */ /* 0x002fc20000000000 */
[----:B------:R-:W-:Y:S01]  /*a760*/  FADD R127, R127, R132 ;  /* 0x000000847f7f7221 */ /* 0x000fe20000000000 */
[----:B------:R-:W-:-:S01]  /*a770*/  FADD R220, R65, R26 ;  /* 0x0000001a41dc7221 */ /* 0x000fc20000000000 */
[----:B------:R-:W-:Y:S01]  /*a780*/  F2FP.SATFINITE.E4M3.F32.PACK_AB_MERGE_C R40, RZ, R40, RZ ;  /* 0x00000028ff28723e */ /* 0x000fe200048070ff */
[----:B------:R-:W-:Y:S01]  /*a790*/  @!P5 FMUL R118, R118, 0.5 ;  /* 0x3f0000007676d820 */ /* 0x000fe20000400000 */
[----:B------:R-:W-:Y:S01]  /*a7a0*/  FADD R133, R133, R138 ;  /* 0x0000008a85857221 */ /* 0x000fe20000000000 */
[----:B----4-:R-:W-:Y:S01]  /*a7b0*/  @!P3 FMUL R12, R12, R12 ;  /* 0x0000000c0c0cb220 */ /* 0x010fe20000400000 */
[----:B------:R-:W-:Y:S01]  /*a7c0*/  FSETP.GEU.AND P3, PT, R144, -126, PT ;  /* 0xc2fc00009000780b */ /* 0x000fe20003f6e000 */
[----:B------:R-:W-:-:S01]  /*a7d0*/  FADD R138, R17, R72 ;  /* 0x00000048118a7221 */ /* 0x000fc20000000000 */
[----:B------:R-:W-:Y:S01]  /*a7e0*/  FADD R133, R133, R150 ;  /* 0x0000009685857221 */ /* 0x000fe20000000000 */
[----:B------:R-:W1:Y:S01]  /*a7f0*/  MUFU.EX2 R118, R118 ;  /* 0x0000007600767308 */ /* 0x000e620000000800 */
[----:B------:R-:W-:-:S01]  /*a800*/  FADD R150, R43, R110 ;  /* 0x0000006e2b967221 */ /* 0x000fc20000000000 */
[----:B------:R-:W-:Y:S01]  /*a810*/  @!P4 FMUL R136, R136, 0.5 ;  /* 0x3f0000008888c820 */ /* 0x000fe20000400000 */
[----:B------:R-:W-:-:S01]  /*a820*/  FADD R138, R138, R13 ;  /* 0x0000000d8a8a7221 */ /* 0x000fc20000000000 */
[----:B--2---:R-:W-:Y:S01]  /*a830*/  @!P2 FMUL R9, R9, R9 ;  /* 0x000000090909a220 */ /* 0x004fe20000400000 */
[----:B------:R-:W-:Y:S01]  /*a840*/  FSETP.GEU.AND P2, PT, R140, -126, PT ;  /* 0xc2fc00008c00780b */ /* 0x000fe20003f4e000 */
[----:B------:R-:W-:Y:S01]  /*a850*/  FADD R13, R44, R109 ;  /* 0x0000006d2c0d7221 */ /* 0x000fe20000000000 */
[----:B------:R-:W-:-:S01]  /*a860*/  FADD R221, R221, R220 ;  /* 0x000000dcdddd7221 */ /* 0x000fc20000000000 */
[----:B------:R-:W2:Y:S01]  /*a870*/  MUFU.EX2 R103, R136 ;  /* 0x0000008800677308 */ /* 0x000ea20000000800 */
[----:B------:R-:W-:Y:S01]  /*a880*/  F2FP.SATFINITE.E4M3.F32.PACK_AB_MERGE_C R17, RZ, R17, RZ ;  /* 0x00000011ff11723e */ /* 0x000fe200048070ff */
[----:B------:R-:W-:Y:S01]  /*a890*/  @!P3 FMUL R144, R144, 0.5 ;  /* 0x3f0000009090b820 */ /* 0x000fe20000400000 */
[----:B------:R-:W-:-:S02]  /*a8a0*/  F2FP.SATFINITE.E4M3.F32.PACK_AB_MERGE_C R41, RZ, R41, RZ ;  /* 0x00000029ff29723e */ /* 0x000fc400048070ff */
[----:B------:R-:W-:Y:S02]  /*a8b0*/  F2FP.SATFINITE.E4M3.F32.PACK_AB_MERGE_C R48, RZ, R48, RZ ;  /* 0x00000030ff30723e */ /* 0x000fe400048070ff */
[----:B------:R-:W-:Y:S01]  /*a8c0*/  F2FP.SATFINITE.E4M3.F32.PACK_AB_MERGE_C R44, RZ, R44, RZ ;  /* 0x0000002cff2c723e */ /* 0x000fe200048070ff */
[----:B------:R3:W4:Y:S01]  /*a8d0*/  MUFU.EX2 R111, R144 ;  /* 0x00000090006f7308 */ /* 0x0007220000000800 */
[----:B-1----:R-:W-:Y:S01]  /*a8e0*/  @!P5 FMUL R118, R118, R118 ;  /* 0x000000767676d220 */ /* 0x002fe20000400000 */
[----:B------:R-:W-:Y:S01]  /*a8f0*/  @!P2 FMUL R140, R140, 0.5 ;  /* 0x3f0000008c8ca820 */ /* 0x000fe20000400000 */
[----:B------:R-:W-:Y:S02]  /*a900*/  FSETP.GEU.AND P5, PT, R115, -126, PT ;  /* 0xc2fc00007300780b */ /* 0x000fe40003fae000 */
[----:B------:R-:W-:Y:S02]  /*a910*/  LOP3.LUT R41, R41, 0xffff, RZ, 0xc0, !PT ;  /* 0x0000ffff29297812 */ /* 0x000fe400078ec0ff */
[----:B------:R-:W-:Y:S01]  /*a920*/  LOP3.LUT R48, R48, 0xff, RZ, 0xc0, !PT ;  /* 0x000000ff30307812 */ /* 0x000fe200078ec0ff */
[----:B------:R1:W5:Y:S01]  /*a930*/  MUFU.EX2 R136, R140 ;  /* 0x0000008c00887308 */ /* 0x0003620000000800 */
[----:B--2---:R-:W-:Y:S01]  /*a940*/  @!P4 FMUL R103, R103, R103 ;  /* 0x000000676767c220 */ /* 0x004fe20000400000 */
[----:B------:R-:W-:Y:S01]  /*a950*/  FSETP.GEU.AND P4, PT, R149, -126, PT ;  /* 0xc2fc00009500780b */ /* 0x000fe20003f8e000 */
[----:B---3--:R-:W-:-:S01]  /*a960*/  FADD R144, R60, R125 ;  /* 0x0000007d3c907221 */ /* 0x008fc20000000000 */
[----:B------:R-:W-:-:S02]  /*a970*/  F2FP.SATFINITE.E4M3.F32.PACK_AB_MERGE_C R60, RZ, R60, RZ ;  /* 0x0000003cff3c723e */ /* 0x000fc400048070ff */
[----:B------:R-:W-:Y:S02]  /*a980*/  F2FP.SATFINITE.E4M3.F32.PACK_AB_MERGE_C R72, RZ, R72, RZ ;  /* 0x00000048ff48723e */ /* 0x000fe400048070ff */
[----:B------:R-:W-:Y:S01]  /*a990*/  @!P5 FMUL R115, R115, 0.5 ;  /* 0x3f0000007373d820 */ /* 0x000fe20000400000 */
[----:B----4-:R-:W-:Y:S01]  /*a9a0*/  @!P3 FMUL R111, R111, R111 ;  /* 0x0000006f6f6fb220 */ /* 0x010fe20000400000 */
[----:B------:R-:W-:Y:S01]  /*a9b0*/  FSETP.GEU.AND P3, PT, R131, -126, PT ;  /* 0xc2fc00008300780b */ /* 0x000fe20003f6e000 */
[----:B-1----:R-:W-:-:S01]  /*a9c0*/  FADD R140, R57, R120 ;  /* 0x00000078398c7221 */ /* 0x002fc20000000000 */
[----:B------:R-:W-:Y:S01]  /*a9d0*/  F2FP.SATFINITE.E4M3.F32.PACK_AB_MERGE_C R80, RZ, R80, RZ ;  /* 0x00000050ff50723e */ /* 0x000fe200048070ff */
[----:B------:R-:W-:-:S01]  /*a9e0*/  FADD R223, R62, R111 ;  /* 0x0000006f3edf7221 */ /* 0x000fc20000000000 */
[----:B------:R-:W1:Y:S01]  /*a9f0*/  MUFU.EX2 R115, R115 ;  /* 0x0000007300737308 */ /* 0x000e620000000800 */
[----:B------:R-:W-:-:S01]  /*aa00*/  FADD R219, R219, R140 ;  /* 0x0000008cdbdb7221 */ /* 0x000fc20000000000 */
[----:B------:R-:W-:Y:S01]  /*aa10*/  FADD R140, R18, R77 ;  /* 0x0000004d128c7221 */ /* 0x000fe20000000000 */
[----:B------:R-:W-:Y:S01]  /*aa20*/  @!P4 FMUL R149, R149, 0.5 ;  /* 0x3f0000009595c820 */ /* 0x000fe20000400000 */
[----:B-----5:R-:W-:Y:S01]  /*aa30*/  @!P2 FMUL R136, R136, R136 ;  /* 0x000000888888a220 */ /* 0x020fe20000400000 */
[----:B------:R-:W-:Y:S01]  /*aa40*/  FSETP.GEU.AND P2, PT, R130, -126, PT ;  /* 0xc2fc00008200780b */ /* 0x000fe20003f4e000 */
[----:B------:R-:W-:Y:S01]  /*aa50*/  FADD R140, R140, R13 ;  /* 0x0000000d8c8c7221 */ /* 0x000fe20000000000 */
[----:B------:R-:W-:-:S01]  /*aa60*/  FADD R13, R45, R108 ;  /* 0x0000006c2d0d7221 */ /* 0x000fc20000000000 */
[----:B------:R2:W3:Y:S01]  /*aa70*/  MUFU.EX2 R132, R149 ;  /* 0x0000009500847308 */ /* 0x0004e20000000800 */
[----:B------:R-:W-:Y:S01]  /*aa80*/  @!P3 FMUL R131, R131, 0.5 ;  /* 0x3f0000008383b820 */ /* 0x000fe20000400000 */
[----:B------:R-:W-:Y:S01]  /*aa90*/  FADD R222, R59, R136 ;  /* 0x000000883bde7221 */ /* 0x000fe20000000000 */
[----:B------:R-:W-:-:S01]  /*aaa0*/  FADD R216, R216, R13 ;  /* 0x0000000dd8d87221 */ /* 0x000fc20000000000 */
[----:B------:R-:W-:-:S02]  /*aab0*/  F2FP.SATFINITE.E4M3.F32.PACK_AB_MERGE_C R45, RZ, R45, RZ ;  /* 0x0000002dff2d723e */ /* 0x000fc400048070ff */
[----:B------:R-:W-:Y:S02]  /*aac0*/  F2FP.SATFINITE.E4M3.F32.PACK_AB_MERGE_C R56, RZ, R56, RZ ;  /* 0x00000038ff38723e */ /* 0x000fe400048070ff */
[----:B------:R-:W4:Y:S01]  /*aad0*/  MUFU.EX2 R13, R131 ;  /* 0x00000083000d7308 */ /* 0x000f220000000800 */
[----:B-1----:R-:W-:Y:S01]  /*aae0*/  @!P5 FMUL R115, R115, R115 ;  /* 0x000000737373d220 */ /* 0x002fe20000400000 */
[----:B------:R-:W-:Y:S01]  /*aaf0*/  FSETP.GEU.AND P5, PT, R123, -126, PT ;  /* 0xc2fc00007b00780b */ /* 0x000fe20003fae000 */
[----:B------:R-:W-:Y:S01]  /*ab00*/  @!P2 FMUL R130, R130, 0.5 ;  /* 0x3f0000008282a820 */ /* 0x000fe20000400000 */
[----:B--2---:R-:W-:Y:S01]  /*ab10*/  FADD R149, R28, R93 ;  /* 0x0000005d1c957221 */ /* 0x004fe20000000000 */
[----:B------:R-:W-:Y:S02]  /*ab20*/  F2FP.SATFINITE.E4M3.F32.PACK_AB_MERGE_C R28, RZ, R28, RZ ;  /* 0x0000001cff1c723e */ /* 0x000fe400048070ff */
[----:B------:R-:W-:Y:S01]  /*ab30*/  F2FP.SATFINITE.E4M3.F32.PACK_AB_MERGE_C R57, RZ, R57, RZ ;  /* 0x00000039ff39723e */ /* 0x000fe200048070ff */
[----:B------:R-:W-:-:S01]  /*ab40*/  FADD R149, R149, R144 ;  /* 0x0000009095957221 */ /* 0x000fc20000000000 */
[----:B---3--:R-:W-:Y:S01]  /*ab50*/  @!P4 FMUL R132, R132, R132 ;  /* 0x000000848484c220 */ /* 0x008fe20000400000 */
[----:B------:R-:W-:Y:S01]  /*ab60*/  FSETP.GEU.AND P4, PT, R126, -126, PT ;  /* 0xc2fc00007e00780b */ /* 0x000fe20003f8e000 */
[----:B------:R-:W1:Y:S01]  /*ab70*/  MUFU.EX2 R130, R130 ;  /* 0x0000008200827308 */ /* 0x000e620000000800 */
[----:B------:R-:W-:-:S01]  /*ab80*/  FADD R144, R20, R81 ;  /* 0x0000005114907221 */ /* 0x000fc20000000000 */
[----:B------:R-:W-:Y:S01]  /*ab90*/  FADD R140, R140, R149 ;  /* 0x000000958c8c7221 */ /* 0x000fe20000000000 */
[----:B------:R-:W-:-:S01]  /*aba0*/  FADD R149, R63, R132 ;  /* 0x000000843f957221 */ /* 0x000fc20000000000 */
[----:B------:R-:W-:Y:S01]  /*abb0*/  @!P5 FMUL R123, R123, 0.5 ;  /* 0x3f0000007b7bd820 */ /* 0x000fe20000400000 */
[----:B------:R-:W-:-:S01]  /*abc0*/  FADD R144, R144, R143 ;  /* 0x0000008f90907221 */ /* 0x000fc20000000000 */
[----:B----4-:R-:W-:Y:S01]  /*abd0*/  @!P3 FMUL R13, R13, R13 ;  /* 0x0000000d0d0db220 */ /* 0x010fe20000400000 */
[----:B------:R-:W-:Y:S01]  /*abe0*/  FSETP.GEU.AND P3, PT, R122, -126, PT ;  /* 0xc2fc00007a00780b */ /* 0x000fe20003f6e000 */
[----:B------:R-:W-:Y:S01]  /*abf0*/  FADD R143, R49, R112 ;  /* 0x00000070318f7221 */ /* 0x000fe20000000000 */
[----:B------:R-:W-:-:S01]  /*ac00*/  FADD R144, R144, R147 ;  /* 0x0000009390907221 */ /* 0x000fc20000000000 */
[----:B------:R-:W2:Y:S01]  /*ac10*/  MUFU.EX2 R123, R123 ;  /* 0x0000007b007b7308 */ /* 0x000ea20000000800 */
[----:B------:R-:W-:Y:S01]  /*ac20*/  F2FP.SATFINITE.E4M3.F32.PACK_AB_MERGE_C R147, RZ, R15, RZ ;  /* 0x0000000fff93723e */ /* 0x000fe200048070ff */
[----:B------:R-:W-:Y:S01]  /*ac30*/  @!P4 FMUL R126, R126, 0.5 ;  /* 0x3f0000007e7ec820 */ /* 0x000fe20000400000 */
[----:B------:R-:W-:-:S01]  /*ac40*/  FADD R146, R146, R143 ;  /* 0x0000008f92927221 */ /* 0x000fc20000000000 */
[----:B------:R-:W-:Y:S01]  /*ac50*/  FADD R143, R27, R94 ;  /* 0x0000005e1b8f7221 */ /* 0x000fe20000000000 */
[----:B------:R-:W-:Y:S01]  /*ac60*/  LOP3.LUT R147, R147, 0xffff, RZ, 0xc0, !PT ;  /* 0x0000ffff93937812 */ /* 0x000fe200078ec0ff */
[----:B------:R-:W-:Y:S01]  /*ac70*/  FADD R135, R135, R140 ;  /* 0x0000008c87877221 */ /* 0x000fe20000000000 */
[----:B-1----:R-:W-:Y:S01]  /*ac80*/  @!P2 FMUL R130, R130, R130 ;  /* 0x000000828282a220 */ /* 0x002fe20000400000 */
[----:B------:R-:W1:Y:S01]  /*ac90*/  MUFU.EX2 R126, R126 ;  /* 0x0000007e007e7308 */ /* 0x000e620000000800 */
[----:B------:R-:W-:Y:S01]  /*aca0*/  FSETP.GEU.AND P2, PT, R134, -126, PT ;  /* 0xc2fc00008600780b */ /* 0x000fe20003f4e000 */
[----:B------:R-:W-:Y:S01]  /*acb0*/  @!P3 FMUL R122, R122, 0.5 ;  /* 0x3f0000007a7ab820 */ /* 0x000fe20000400000 */
[----:B------:R-:W-:-:S01]  /*acc0*/  FADD R143, R143, R222 ;  /* 0x000000de8f8f7221 */ /* 0x000fc20000000000 */
[----:B------:R-:W-:Y:S01]  /*acd0*/  PRMT R14, R147, 0x7604, R14 ;  /* 0x00007604930e7816 */ /* 0x000fe2000000000e */
[----:B------:R-:W-:-:S01]  /*ace0*/  FADD R147, R67, R130 ;  /* 0x0000008243937221 */ /* 0x000fc20000000000 */
[----:B------:R-:W-:Y:S01]  /*acf0*/  F2FP.SATFINITE.E4M3.F32.PACK_AB_MERGE_C R20, RZ, R20, RZ ;  /* 0x00000014ff14723e */ /* 0x000fe200048070ff */
[----:B------:R-:W-:-:S01]  /*ad00*/  FADD R146, R146, R221 ;  /* 0x000000dd92927221 */ /* 0x000fc20000000000 */
[----:B------:R-:W3:Y:S01]  /*ad10*/  MUFU.EX2 R122, R122 ;  /* 0x0000007a007a7308 */ /* 0x000ee20000000800 */
[----:B--2---:R-:W-:Y:S01]  /*ad20*/  @!P5 FMUL R123, R123, R123 ;  /* 0x0000007b7b7bd220 */ /* 0x004fe20000400000 */
[----:B------:R-:W-:-:S02]  /*ad30*/  FSETP.GEU.AND P5, PT, R142, -126, PT ;  /* 0xc2fc00008e00780b */ /* 0x000fc40003fae000 */
[----:B------:R-:W-:Y:S02]  /*ad40*/  F2FP.SATFINITE.E4M3.F32.PACK_AB_MERGE_C R49, RZ, R49, RZ ;  /* 0x00000031ff31723e */ /* 0x000fe400048070ff */
[----:B------:R-:W-:Y:S01]  /*ad50*/  @!P2 FMUL R134, R134, 0.5 ;  /* 0x3f0000008686a820 */ /* 0x000fe20000400000 */
[----:B------:R-:W-:Y:S01]  /*ad60*/  F2FP.SATFINITE.E4M3.F32.PACK_AB_MERGE_C R27, RZ, R27, RZ ;  /* 0x0000001bff1b723e */ /* 0x000fe200048070ff */
[----:B-1----:R-:W-:Y:S01]  /*ad70*/  @!P4 FMUL R126, R126, R126 ;  /* 0x0000007e7e7ec220 */ /* 0x002fe20000400000 */
[----:B------:R-:W-:-:S03]  /*ad80*/  FSETP.GEU.AND P4, PT, R137, -126, PT ;  /* 0xc2fc00008900780b */ /* 0x000fc60003f8e000 */
[----:B------:R-:W1:Y:S01]  /*ad90*/  MUFU.EX2 R134, R134 ;  /* 0x0000008600867308 */ /* 0x000e620000000800 */
[----:B------:R-:W-:-:S01]  /*ada0*/  FADD R131, R75, R126 ;  /* 0x0000007e4b837221 */ /* 0x000fc20000000000 */
[----:B------:R-:W-:Y:S01]  /*adb0*/  LOP3.LUT R49, R49, 0xffff, RZ, 0xc0, !PT ;  /* 0x0000ffff31317812 */ /* 0x000fe200078ec0ff */
[----:B------:R-:W-:Y:S01]  /*adc0*/  @!P5 FMUL R142, R142, 0.5 ;  /* 0x3f0000008e8ed820 */ /* 0x000fe20000400000 */
[----:B------:R-:W-:Y:S01]  /*add0*/  F2FP.SATFINITE.E4M3.F32.PACK_AB_MERGE_C R81, RZ, R81, RZ ;  /* 0x00000051ff51723e */ /* 0x000fe200048070ff */
[----:B---3--:R-:W-:Y:S01]  /*ade0*/  @!P3 FMUL R122, R122, R122 ;  /* 0x0000007a7a7ab220 */ /* 0x008fe20000400000 */
[----:B------:R-:W-:Y:S01]  /*adf0*/  FSETP.GEU.AND P3, PT, R148, -126, PT ;  /* 0xc2fc00009400780b */ /* 0x000fe20003f6e000 */
[----:B------:R-:W-:-:S01]  /*ae00*/  FADD R150, R150, R131 ;  /* 0x0000008396967221 */ /* 0x000fc20000000000 */
[----:B------:R-:W-:Y:S01]  /*ae10*/  FADD R131, R127, R218 ;  /* 0x000000da7f837221 */ /* 0x000fe20000000000 */
[----:B------:R-:W2:Y:S01]  /*ae20*/  MUFU.EX2 R142, R142 ;  /* 0x0000008e008e7308 */ /* 0x000ea20000000800 */
[----:B------:R-:W-:-:S01]  /*ae30*/  FADD R127, R138, R219 ;  /* 0x000000db8a7f7221 */ /* 0x000fc20000000000 */
[----:B------:R-:W-:Y:S01]  /*ae40*/  @!P4 FMUL R137, R137, 0.5 ;  /* 0x3f0000008989c820 */ /* 0x000fe20000400000 */
[----:B------:R-:W-:-:S01]  /*ae50*/  FADD R219, R46, R107 ;  /* 0x0000006b2edb7221 */ /* 0x000fc20000000000 */
[----:B------:R-:W-:Y:S01]  /*ae60*/  FADD R138, R78, R123 ;  /* 0x0000007b4e8a7221 */ /* 0x000fe20000000000 */
[----:B------:R-:W-:-:S01]  /*ae70*/  FADD R220, R79, R122 ;  /* 0x0000007a4fdc7221 */ /* 0x000fc20000000000 */
[----:B------:R-:W-:Y:S01]  /*ae80*/  FADD R218, R30, R91 ;  /* 0x0000005b1eda7221 */ /* 0x000fe20000000000 */
[----:B------:R-:W-:-:S01]  /*ae90*/  FADD R143, R143, R150 ;  /* 0x000000968f8f7221 */ /* 0x000fc20000000000 */
[----:B------:R-:W3:Y:S01]  /*aea0*/  MUFU.EX2 R137, R137 ;  /* 0x0000008900897308 */ /* 0x000ee20000000800 */
[----:B-1----:R-:W-:Y:S01]  /*aeb0*/  @!P2 FMUL R134, R134, R134 ;  /* 0x000000868686a220 */ /* 0x002fe20000400000 */
[----:B------:R-:W-:Y:S01]  /*aec0*/  @!P3 FMUL R148, R148, 0.5 ;  /* 0x3f0000009494b820 */ /* 0x000fe20000400000 */
[----:B------:R-:W-:Y:S01]  /*aed0*/  FSETP.GEU.AND P2, PT, R139, -126, PT ;  /* 0xc2fc00008b00780b */ /* 0x000fe20003f4e000 */
[----:B------:R-:W-:Y:S01]  /*aee0*/  FADD R219, R219, R138 ;  /* 0x0000008adbdb7221 */ /* 0x000fe20000000000 */
[----:B------:R-:W-:-:S01]  /*aef0*/  FADD R138, R216, R217 ;  /* 0x000000d9d88a7221 */ /* 0x000fc20000000000 */
[----:B------:R-:W-:Y:S01]  /*af00*/  FADD R216, R31, R98 ;  /* 0x000000621fd87221 */ /* 0x000fe20000000000 */
[----:B------:R-:W-:-:S01]  /*af10*/  FADD R217, R47, R114 ;  /* 0x000000722fd97221 */ /* 0x000fc20000000000 */
[----:B------:R-:W1:Y:S01]  /*af20*/  MUFU.EX2 R148, R148 ;  /* 0x0000009400947308 */ /* 0x000e620000000800 */
[----:B--2---:R-:W-:Y:S01]  /*af30*/  @!P5 FMUL R142, R142, R142 ;  /* 0x0000008e8e8ed220 */ /* 0x004fe20000400000 */
[----:B------:R-:W-:Y:S01]  /*af40*/  FSETP.GEU.AND P5, PT, R119, -126, PT ;  /* 0xc2fc00007700780b */ /* 0x000fe20003fae000 */
[----:B------:R-:W-:-:S01]  /*af50*/  FADD R216, R216, R149 ;  /* 0x00000095d8d87221 */ /* 0x000fc20000000000 */
[----:B------:R-:W-:Y:S01]  /*af60*/  FADD R217, R217, R220 ;  /* 0x000000dcd9d97221 */ /* 0x000fe20000000000 */
[----:B------:R-:W-:-:S01]  /*af70*/  FADD R149, R34, R95 ;  /* 0x0000005f22957221 */ /* 0x000fc20000000000 */
[----:B------:R-:W-:Y:S01]  /*af80*/  FADD R220, R66, R115 ;  /* 0x0000007342dc7221 */ /* 0x000fe20000000000 */
[----:B------:R-:W-:-:S01]  /*af90*/  FADD R150, R35, R102 ;  /* 0x0000006623967221 */ /* 0x000fc20000000000 */
[----:B------:R-:W-:Y:S01]  /*afa0*/  @!P2 FMUL R139, R139, 0.5 ;  /* 0x3f0000008b8ba820 */ /* 0x000fe20000400000 */
[----:B---3--:R-:W-:Y:S01]  /*afb0*/  @!P4 FMUL R137, R137, R137 ;  /* 0x000000898989c220 */ /* 0x008fe20000400000 */
[----:B------:R-:W-:Y:S01]  /*afc0*/  FSETP.GEU.AND P4, PT, R141, -126, PT ;  /* 0xc2fc00008d00780b */ /* 0x000fe20003f8e000 */
[----:B------:R-:W-:-:S01]  /*afd0*/  FADD R149, R149, R220 ;  /* 0x000000dc95957221 */ /* 0x000fc20000000000 */
[----:B------:R-:W-:Y:S01]  /*afe0*/  FADD R220, R50, R9 ;  /* 0x0000000932dc7221 */ /* 0x000fe20000000000 */
[----:B------:R-:W-:-:S01]  /*aff0*/  FADD R15, R82, R137 ;  /* 0x00000089520f7221 */ /* 0x000fc20000000000 */
[----:B------:R-:W2:Y:S01]  /*b000*/  MUFU.EX2 R139, R139 ;  /* 0x0000008b008b7308 */ /* 0x000ea20000000800 */
[----:B------:R-:W-:Y:S01]  /*b010*/  @!P5 FMUL R119, R119, 0.5 ;  /* 0x3f0000007777d820 */ /* 0x000fe20000400000 */
[----:B------:R-:W-:Y:S01]  /*b020*/  FADD R222, R83, R142 ;  /* 0x0000008e53de7221 */ /* 0x000fe20000000000 */
[----:B-1----:R-:W-:Y:S01]  /*b030*/  @!P3 FMUL R148, R148, R148 ;  /* 0x000000949494b220 */ /* 0x002fe20000400000 */
[----:B------:R-:W-:Y:S01]  /*b040*/  FSETP.GEU.AND P3, PT, R151, -126, PT ;  /* 0xc2fc00009700780b */ /* 0x000fe20003f6e000 */
[----:B------:R-:W-:-:S01]  /*b050*/  FADD R220, R220, R15 ;  /* 0x0000000fdcdc7221 */ /* 0x000fc20000000000 */
[----:B------:R-:W-:Y:S01]  /*b060*/  FADD R218, R218, R223 ;  /* 0x000000dfdada7221 */ /* 0x000fe20000000000 */
[----:B------:R-:W-:-:S01]  /*b070*/  FADD R150, R150, R147 ;  /* 0x0000009396967221 */ /* 0x000fc20000000000 */
[----:B------:R-:W1:Y:S01]  /*b080*/  MUFU.EX2 R119, R119 ;  /* 0x0000007700777308 */ /* 0x000e620000000800 */
[----:B------:R-:W-:Y:S01]  /*b090*/  @!P4 FMUL R141, R141, 0.5 ;  /* 0x3f0000008d8dc820 */ /* 0x000fe20000400000 */
[----:B------:R-:W-:Y:S01]  /*b0a0*/  FADD R147, R216, R217 ;  /* 0x000000d9d8937221 */ /* 0x000fe20000000000 */
[----:B------:R-:W-:-:S01]  /*b0b0*/  FADD R216, R38, R99 ;  /* 0x0000006326d87221 */ /* 0x000fc20000000000 */
[----:B------:R-:W-:Y:S01]  /*b0c0*/  FADD R217, R54, R103 ;  /* 0x0000006736d97221 */ /* 0x000fe20000000000 */
[----:B------:R-:W-:Y:S01]  /*b0d0*/  IMAD.U32 R27, R27, 0x10000, RZ ;  /* 0x000100001b1b7824 */ /* 0x000fe200078e00ff */
[----:B------:R-:W-:Y:S01]  /*b0e0*/  F2FP.SATFINITE.E4M3.F32.PACK_AB_MERGE_C R98, RZ, R98, RZ ;  /* 0x00000062ff62723e */ /* 0x000fe200048070ff */
[----:B------:R-:W-:-:S01]  /*b0f0*/  FADD R149, R149, R220 ;  /* 0x000000dc95957221 */ /* 0x000fc20000000000 */
[----:B------:R3:W-:Y:S01]  /*b100*/  MUFU.EX2 R15, R141 ;  /* 0x0000008d000f7308 */ /* 0x0007e20000000800 */
[----:B------:R-:W-:Y:S01]  /*b110*/  @!P3 FMUL R151, R151, 0.5 ;  /* 0x3f0000009797b820 */ /* 0x000fe20000400000 */
[----:B--2---:R-:W-:Y:S01]  /*b120*/  @!P2 FMUL R139, R139, R139 ;  /* 0x0000008b8b8ba220 */ /* 0x004fe20000400000 */
[----:B------:R-:W-:Y:S01]  /*b130*/  FSETP.GEU.AND P2, PT, R145, -126, PT ;  /* 0xc2fc00009100780b */ /* 0x000fe20003f4e000 */
[----:B------:R-:W-:Y:S01]  /*b140*/  FADD R133, R133, R138 ;  /* 0x0000008a85857221 */ /* 0x000fe20000000000 */
[----:B------:R-:W-:Y:S01]  /*b150*/  LOP3.LUT R25, R44, 0xff, RZ, 0xc0, !PT ;  /* 0x000000ff2c197812 */ /* 0x000fe200078ec0ff */
[----:B------:R-:W-:Y:S01]  /*b160*/  FADD R144, R131, R144 ;  /* 0x0000009083907221 */ /* 0x000fe20000000000 */
[----:B------:R-:W-:Y:S01]  /*b170*/  LOP3.LUT R44, R73, 0xff, RZ, 0xc0, !PT ;  /* 0x000000ff492c7812 */ /* 0x000fe200078ec0ff */
[----:B------:R-:W2:Y:S01]  /*b180*/  MUFU.EX2 R151, R151 ;  /* 0x0000009700977308 */ /* 0x000ea20000000800 */
[----:B---3--:R-:W-:-:S01]  /*b190*/  FADD R141, R51, R12 ;  /* 0x0000000c338d7221 */ /* 0x008fc20000000000 */
[----:B-1----:R-:W-:Y:S01]  /*b1a0*/  @!P5 FMUL R119, R119, R119 ;  /* 0x000000777777d220 */ /* 0x002fe20000400000 */
[----:B------:R-:W-:Y:S01]  /*b1b0*/  F2FP.SATFINITE.E4M3.F32.PACK_AB_MERGE_C R52, RZ, R52, RZ ;  /* 0x00000034ff34723e */ /* 0x000fe200048070ff */
[----:B------:R-:W-:Y:S01]  /*b1c0*/  FADD R146, R127, R146 ;  /* 0x000000927f927221 */ /* 0x000fe20000000000 */
[----:B------:R-:W-:-:S01]  /*b1d0*/  FADD R223, R141, R222 ;  /* 0x000000de8ddf7221 */ /* 0x000fc20000000000 */
[----:B------:R-:W-:Y:S01]  /*b1e0*/  FADD R141, R218, R219 ;  /* 0x000000dbda8d7221 */ /* 0x000fe20000000000 */
[----:B------:R-:W-:-:S01]  /*b1f0*/  FADD R219, R70, R13 ;  /* 0x0000000d46db7221 */ /* 0x000fc20000000000 */
[----:B------:R-:W-:Y:S01]  /*b200*/  FADD R218, R86, R139 ;  /* 0x0000008b56da7221 */ /* 0x000fe20000000000 */
[----:B------:R-:W-:Y:S01]  /*b210*/  @!P2 FMUL R145, R145, 0.5 ;  /* 0x3f0000009191a820 */ /* 0x000fe20000400000 */
[----:B------:R-:W-:Y:S01]  /*b220*/  LOP3.LUT R57, R57, 0xffff, RZ, 0xc0, !PT ;  /* 0x0000ffff39397812 */ /* 0x000fe200078ec0ff */
[----:B------:R-:W-:-:S01]  /*b230*/  FADD R219, R216, R219 ;  /* 0x000000dbd8db7221 */ /* 0x000fc20000000000 */
[----:B------:R-:W-:Y:S01]  /*b240*/  FADD R218, R217, R218 ;  /* 0x000000dad9da7221 */ /* 0x000fe20000000000 */
[----:B------:R-:W-:Y:S01]  /*b250*/  LOP3.LUT R14, R14, 0xff0000, R27, 0xf8, !PT ;  /* 0x00ff00000e0e7812 */ /* 0x000fe200078ef81b */
[----:B------:R-:W-:Y:S01]  /*b260*/  IMAD.U32 R27, R98, 0x10000, RZ ;  /* 0x00010000621b7824 */ /* 0x000fe200078e00ff */
[----:B------:R-:W1:Y:S01]  /*b270*/  MUFU.EX2 R145, R145 ;  /* 0x0000009100917308 */ /* 0x000e620000000800 */
[----:B------:R-:W-:-:S01]  /*b280*/  FADD R218, R219, R218 ;  /* 0x000000dadbda7221 */ /* 0x000fc20000000000 */
[----:B--2---:R-:W-:Y:S01]  /*b290*/  @!P3 FMUL R151, R151, R151 ;  /* 0x000000979797b220 */ /* 0x004fe20000400000 */
[----:B------:R-:W-:-:S01]  /*b2a0*/  FADD R219, R58, R119 ;  /* 0x000000773adb7221 */ /* 0x000fc20000000000 */
[----:B------:R-:W-:Y:S01]  /*b2b0*/  F2FP.SATFINITE.E4M3.F32.PACK_AB_MERGE_C R53, RZ, R53, RZ ;  /* 0x00000035ff35723e */ /* 0x000fe200048070ff */
[----:B------:R-:W-:-:S01]  /*b2c0*/  FADD R216, R39, R106 ;  /* 0x0000006a27d87221 */ /* 0x000fc20000000000 */
[----:B------:R-:W-:Y:S01]  /*b2d0*/  FADD R222, R90, R151 ;  /* 0x000000975ade7221 */ /* 0x000fe20000000000 */
[----:B------:R-:W-:Y:S01]  /*b2e0*/  F2FP.SATFINITE.E4M3.F32.PACK_AB_MERGE_C R65, RZ, R65, RZ ;  /* 0x00000041ff41723e */ /* 0x000fe200048070ff */
[----:B------:R-:W-:Y:S01]  /*b2f0*/  FADD R217, R71, R134 ;  /* 0x0000008647d97221 */ /* 0x000fe20000000000 */
[----:B------:R-:W-:Y:S01]  /*b300*/  F2FP.SATFINITE.E4M3.F32.PACK_AB_MERGE_C R114, RZ, R114, RZ ;  /* 0x00000072ff72723e */ /* 0x000fe200048070ff */
[----:B------:R-:W-:Y:S01]  /*b310*/  FADD R222, R219, R222 ;  /* 0x000000dedbde7221 */ /* 0x000fe20000000000 */
[----:B------:R-:W-:Y:S01]  /*b320*/  F2FP.SATFINITE.E4M3.F32.PACK_AB_MERGE_C R219, RZ, R18, RZ ;  /* 0x00000012ffdb723e */ /* 0x000fe200048070ff */
[----:B------:R-:W-:Y:S01]  /*b330*/  FADD R221, R216, R217 ;  /* 0x000000d9d8dd7221 */ /* 0x000fe20000000000 */
[----:B------:R-:W-:Y:S01]  /*b340*/  LOP3.LUT R18, R17, 0xffff, RZ, 0xc0, !PT ;  /* 0x0000ffff11127812 */ /* 0x000fe200078ec0ff */
[----:B------:R-:W-:Y:S01]  /*b350*/  FADD R216, R55, R118 ;  /* 0x0000007637d87221 */ /* 0x000fe20000000000 */
[----:B------:R-:W-:Y:S01]  /*b360*/  LOP3.LUT R17, R20, 0xff, RZ, 0xc0, !PT ;  /* 0x000000ff14117812 */ /* 0x000fe200078ec0ff */
[----:B------:R-:W-:Y:S01]  /*b370*/  FADD R217, R87, R148 ;  /* 0x0000009457d97221 */ /* 0x000fe20000000000 */
[----:B------:R-:W-:Y:S01]  /*b380*/  LOP3.LUT R20, R21, 0xffff, RZ, 0xc0, !PT ;  /* 0x0000ffff15147812 */ /* 0x000fe200078ec0ff */
[----:B------:R-:W-:Y:S01]  /*b390*/  @!P4 FMUL R15, R15, R15 ;  /* 0x0000000f0f0fc220 */ /* 0x000fe20000400000 */
[----:B------:R-:W-:Y:S01]  /*b3a0*/  LOP3.LUT R21, R28, 0xff, RZ, 0xc0, !PT ;  /* 0x000000ff1c157812 */ /* 0x000fe200078ec0ff */
[----:B-1----:R-:W-:Y:S01]  /*b3b0*/  @!P2 FMUL R145, R145, R145 ;  /* 0x000000919191a220 */ /* 0x002fe20000400000 */
[----:B------:R-:W-:Y:S01]  /*b3c0*/  PRMT R17, R20, 0x7604, R17 ;  /* 0x0000760414117816 */ /* 0x000fe20000000011 */
[----:B------:R-:W-:Y:S01]  /*b3d0*/  FADD R216, R216, R217 ;  /* 0x000000d9d8d87221 */ /* 0x000fe20000000000 */
[----:B------:R-:W-:Y:S01]  /*b3e0*/  LOP3.LUT R20, R29, 0xffff, RZ, 0xc0, !PT ;  /* 0x0000ffff1d147812 */ /* 0x000fe200078ec0ff */
[----:B------:R-:W-:Y:S01]  /*b3f0*/  FADD R217, R42, R15 ;  /* 0x0000000f2ad97221 */ /* 0x000fe20000000000 */
[----:B------:R-:W-:Y:S01]  /*b400*/  LOP3.LUT R29, R36, 0xff, RZ, 0xc0, !PT ;  /* 0x000000ff241d7812 */ /* 0x000fe200078ec0ff */
        /* <DEDUP_REMOVED lines=15> */
[----:B------:R-:W-:Y:S01]  /*b500*/  PRMT R24, R49, 0x7604, R48 ;  /* 0x0000760431187816 */ /* 0x000fe20000000030 */
[----:B------:R-:W-:Y:S01]  /*b510*/  FADD R143, R143, R216 ;  /* 0x000000d88f8f7221 */ /* 0x000fe20000000000 */
[----:B------:R-:W-:Y:S01]  /*b520*/  PRMT R33, R40, 0x7604, R33 ;  /* 0x0000760428217816 */ /* 0x000fe20000000021 */
[----:B------:R-:W-:Y:S01]  /*b530*/  FADD R146, R133, R146 ;  /* 0x0000009285927221 */ /* 0x000fe20000000000 */
[----:B------:R-:W-:-:S02]  /*b540*/  LOP3.LUT R41, R72, 0xffff, RZ, 0xc0, !PT ;  /* 0x0000ffff48297812 */ /* 0x000fc400078ec0ff */
[----:B------:R-:W-:Y:S01]  /*b550*/  LOP3.LUT R40, R81, 0xff, RZ, 0xc0, !PT ;  /* 0x000000ff51287812 */ /* 0x000fe200078ec0ff */
[----:B------:R-:W-:-:S01]  /*b560*/  FADD R135, R135, R146 ;  /* 0x0000009287877221 */ /* 0x000fc20000000000 */
[----:B------:R-:W-:Y:S02]  /*b570*/  LOP3.LUT R49, R80, 0xffff, RZ, 0xc0, !PT ;  /* 0x0000ffff50317812 */ /* 0x000fe400078ec0ff */
[----:B------:R-:W-:Y:S02]  /*b580*/  LOP3.LUT R32, R45, 0xffff, RZ, 0xc0, !PT ;  /* 0x0000ffff2d207812 */ /* 0x000fe400078ec0ff */
[----:B------:R-:W-:Y:S02]  /*b590*/  LOP3.LUT R36, R56, 0xff, RZ, 0xc0, !PT ;  /* 0x000000ff38247812 */ /* 0x000fe400078ec0ff */
[----:B------:R-:W-:Y:S02]  /*b5a0*/  PRMT R44, R41, 0x7604, R44 ;  /* 0x00007604292c7816 */ /* 0x000fe4000000002c */
[----:B------:R-:W-:-:S02]  /*b5b0*/  LOP3.LUT R37, R52, 0xff, RZ, 0xc0, !PT ;  /* 0x000000ff34257812 */ /* 0x000fc400078ec0ff */
[----:B------:R-:W-:Y:S02]  /*b5c0*/  PRMT R40, R49, 0x7604, R40 ;  /* 0x0000760431287816 */ /* 0x000fe40000000028 */
[----:B------:R-:W-:Y:S02]  /*b5d0*/  PRMT R25, R32, 0x7604, R25 ;  /* 0x0000760420197816 */ /* 0x000fe40000000019 */
[----:B------:R-:W-:Y:S02]  /*b5e0*/  PRMT R36, R57, 0x7604, R36 ;  /* 0x0000760439247816 */ /* 0x000fe40000000024 */
[----:B------:R-:W-:Y:S02]  /*b5f0*/  LOP3.LUT R52, R89, 0xff, RZ, 0xc0, !PT ;  /* 0x000000ff59347812 */ /* 0x000fe400078ec0ff */
[----:B------:R-:W-:Y:S02]  /*b600*/  LOP3.LUT R49, R88, 0xffff, RZ, 0xc0, !PT ;  /* 0x0000ffff58317812 */ /* 0x000fe400078ec0ff */
[----:B------:R-:W-:-:S02]  /*b610*/  LOP3.LUT R32, R53, 0xffff, RZ, 0xc0, !PT ;  /* 0x0000ffff35207812 */ /* 0x000fc400078ec0ff */
[----:B------:R-:W-:Y:S02]  /*b620*/  LOP3.LUT R48, R97, 0xff, RZ, 0xc0, !PT ;  /* 0x000000ff61307812 */ /* 0x000fe400078ec0ff */
[----:B------:R-:W-:Y:S02]  /*b630*/  LOP3.LUT R57, R96, 0xffff, RZ, 0xc0, !PT ;  /* 0x0000ffff60397812 */ /* 0x000fe400078ec0ff */
[----:B------:R-:W-:Y:S02]  /*b640*/  LOP3.LUT R65, R65, 0xffff, RZ, 0xc0, !PT ;  /* 0x0000ffff41417812 */ /* 0x000fe400078ec0ff */
[----:B------:R-:W-:Y:S02]  /*b650*/  F2FP.SATFINITE.E4M3.F32.PACK_AB_MERGE_C R105, RZ, R105, RZ ;  /* 0x00000069ff69723e */ /* 0x000fe400048070ff */
[----:B------:R-:W-:Y:S02]  /*b660*/  F2FP.SATFINITE.E4M3.F32.PACK_AB_MERGE_C R104, RZ, R104, RZ ;  /* 0x00000068ff68723e */ /* 0x000fe400048070ff */
[----:B------:R-:W-:Y:S01]  /*b670*/  LOP3.LUT R44, R44, 0xff0000, R27, 0xf8, !PT ;  /* 0x00ff00002c2c7812 */ /* 0x000fe200078ef81b */
[----:B------:R-:W-:Y:S01]  /*b680*/  IMAD.U32 R27, R114, 0x10000, RZ ;  /* 0x00010000721b7824 */ /* 0x000fe200078e00ff */
[----:B------:R-:W-:-:S02]  /*b690*/  F2FP.SATFINITE.E4M3.F32.PACK_AB_MERGE_C R68, RZ, R68, RZ ;  /* 0x00000044ff44723e */ /* 0x000fc400048070ff */
[----:B------:R-:W-:Y:S02]  /*b6a0*/  F2FP.SATFINITE.E4M3.F32.PACK_AB_MERGE_C R113, RZ, R113, RZ ;  /* 0x00000071ff71723e */ /* 0x000fe400048070ff */
[----:B------:R-:W-:Y:S02]  /*b6b0*/  F2FP.SATFINITE.E4M3.F32.PACK_AB_MERGE_C R112, RZ, R112, RZ ;  /* 0x00000070ff70723e */ /* 0x000fe400048070ff */
[----:B------:R-:W-:Y:S02]  /*b6c0*/  PRMT R52, R49, 0x7604, R52 ;  /* 0x0000760431347816 */ /* 0x000fe40000000034 */
[----:B------:R-:W-:Y:S02]  /*b6d0*/  F2FP.SATFINITE.E4M3.F32.PACK_AB_MERGE_C R132, RZ, R132, RZ ;  /* 0x00000084ff84723e */ /* 0x000fe400048070ff */
[----:B------:R-:W-:Y:S02]  /*b6e0*/  PRMT R37, R32, 0x7604, R37 ;  /* 0x0000760420257816 */ /* 0x000fe40000000025 */
[----:B------:R-:W-:-:S02]  /*b6f0*/  F2FP.SATFINITE.E4M3.F32.PACK_AB_MERGE_C R93, RZ, R93, RZ ;  /* 0x0000005dff5d723e */ /* 0x000fc400048070ff */
[----:B------:R-:W-:Y:S02]  /*b700*/  PRMT R48, R57, 0x7604, R48 ;  /* 0x0000760439307816 */ /* 0x000fe40000000030 */
[----:B------:R-:W-:Y:S02]  /*b710*/  PRMT R32, R65, 0x7604, R64 ;  /* 0x0000760441207816 */ /* 0x000fe40000000040 */
[----:B------:R-:W-:Y:S02]  /*b720*/  LOP3.LUT R60, R105, 0xff, RZ, 0xc0, !PT ;  /* 0x000000ff693c7812 */ /* 0x000fe400078ec0ff */
[----:B------:R-:W-:Y:S02]  /*b730*/  LOP3.LUT R57, R104, 0xffff, RZ, 0xc0, !PT ;  /* 0x0000ffff68397812 */ /* 0x000fe400078ec0ff */
[----:B------:R-:W-:Y:S02]  /*b740*/  LOP3.LUT R45, R69, 0xff, RZ, 0xc0, !PT ;  /* 0x000000ff452d7812 */ /* 0x000fe400078ec0ff */
[----:B------:R-:W-:-:S02]  /*b750*/  LOP3.LUT R68, R68, 0xffff, RZ, 0xc0, !PT ;  /* 0x0000ffff44447812 */ /* 0x000fc400078ec0ff */
[----:B------:R-:W-:Y:S02]  /*b760*/  LOP3.LUT R56, R113, 0xff, RZ, 0xc0, !PT ;  /* 0x000000ff71387812 */ /* 0x000fe400078ec0ff */
[----:B------:R-:W-:Y:S02]  /*b770*/  LOP3.LUT R65, R112, 0xffff, RZ, 0xc0, !PT ;  /* 0x0000ffff70417812 */ /* 0x000fe400078ec0ff */
[----:B------:R-:W-:Y:S02]  /*b780*/  F2FP.SATFINITE.E4M3.F32.PACK_AB_MERGE_C R72, RZ, R26, RZ ;  /* 0x0000001aff48723e */ /* 0x000fe400048070ff */
[----:B------:R-:W-:Y:S02]  /*b790*/  F2FP.SATFINITE.E4M3.F32.PACK_AB_MERGE_C R31, RZ, R31, RZ ;  /* 0x0000001fff1f723e */ /* 0x000fe400048070ff */
[----:B------:R-:W-:Y:S02]  /*b7a0*/  F2FP.SATFINITE.E4M3.F32.PACK_AB_MERGE_C R12, RZ, R12, RZ ;  /* 0x0000000cff0c723e */ /* 0x000fe400048070ff */
[----:B------:R-:W-:-:S02]  /*b7b0*/  F2FP.SATFINITE.E4M3.F32.PACK_AB_MERGE_C R117, RZ, R117, RZ ;  /* 0x00000075ff75723e */ /* 0x000fc400048070ff */
[----:B------:R-:W-:Y:S01]  /*b7c0*/  F2FP.SATFINITE.E4M3.F32.PACK_AB_MERGE_C R116, RZ, R116, RZ ;  /* 0x00000074ff74723e */ /* 0x000fe200048070ff */
[----:B------:R-:W-:Y:S01]  /*b7d0*/  IMAD.U32 R12, R12, 0x10000, RZ ;  /* 0x000100000c0c7824 */ /* 0x000fe200078e00ff */
[----:B------:R-:W-:Y:S02]  /*b7e0*/  F2FP.SATFINITE.E4M3.F32.PACK_AB_MERGE_C R106, RZ, R106, RZ ;  /* 0x0000006aff6a723e */ /* 0x000fe400048070ff */
[----:B------:R-:W-:Y:S01]  /*b7f0*/  LOP3.LUT R52, R52, 0xff0000, R27, 0xf8, !PT ;  /* 0x00ff000034347812 */ /* 0x000fe200078ef81b */
[----:B------:R-:W-:Y:S01]  /*b800*/  IMAD.U32 R27, R132, 0x10000, RZ ;  /* 0x00010000841b7824 */ /* 0x000fe200078e00ff */
[----:B------:R-:W-:Y:S02]  /*b810*/  LOP3.LUT R93, R93, 0xff, RZ, 0xc0, !PT ;  /* 0x000000ff5d5d7812 */ /* 0x000fe400078ec0ff */
[----:B------:R-:W-:Y:S02]  /*b820*/  F2FP.SATFINITE.E4M3.F32.PACK_AB_MERGE_C R94, RZ, R94, RZ ;  /* 0x0000005eff5e723e */ /* 0x000fe400048070ff */
[----:B------:R-:W-:-:S02]  /*b830*/  F2FP.SATFINITE.E4M3.F32.PACK_AB_MERGE_C R91, RZ, R91, RZ ;  /* 0x0000005bff5b723e */ /* 0x000fc400048070ff */
[----:B------:R-:W-:Y:S01]  /*b840*/  PRMT R60, R57, 0x7604, R60 ;  /* 0x00007604393c7816 */ /* 0x000fe2000000003c */
[----:B------:R-:W-:Y:S01]  /*b850*/  IMAD.U32 R94, R94, 0x10000, RZ ;  /* 0x000100005e5e7824 */ /* 0x000fe200078e00ff */
[----:B------:R-:W-:Y:S02]  /*b860*/  F2FP.SATFINITE.E4M3.F32.PACK_AB_MERGE_C R126, RZ, R126, RZ ;  /* 0x0000007eff7e723e */ /* 0x000fe400048070ff */
[----:B------:R-:W-:Y:S02]  /*b870*/  PRMT R45, R68, 0x7604, R45 ;  /* 0x00007604442d7816 */ /* 0x000fe4000000002d */
[----:B------:R-:W-:Y:S02]  /*b880*/  PRMT R56, R65, 0x7604, R56 ;  /* 0x0000760441387816 */ /* 0x000fe40000000038 */
[----:B------:R-:W-:Y:S01]  /*b890*/  LOP3.LUT R73, R72, 0xffff, RZ, 0xc0, !PT ;  /* 0x0000ffff48497812 */ /* 0x000fe200078ec0ff */
[----:B------:R-:W-:Y:S01]  /*b8a0*/  IMAD.U32 R72, R31, 0x10000, RZ ;  /* 0x000100001f487824 */ /* 0x000fe200078e00ff */
[----:B------:R-:W-:Y:S01]  /*b8b0*/  LOP3.LUT R68, R117, 0xff, RZ, 0xc0, !PT ;  /* 0x000000ff75447812 */ /* 0x000fe200078ec0ff */
[----:B------:R-:W-:Y:S01]  /*b8c0*/  IMAD.U32 R31, R106, 0x10000, RZ ;  /* 0x000100006a1f7824 */ /* 0x000fe200078e00ff */
[----:B------:R-:W-:-:S02]  /*b8d0*/  LOP3.LUT R65, R116, 0xffff, RZ, 0xc0, !PT ;  /* 0x0000ffff74417812 */ /* 0x000fc400078ec0ff */
[----:B------:R-:W-:Y:S02]  /*b8e0*/  F2FP.SATFINITE.E4M3.F32.PACK_AB_MERGE_C R30, RZ, R30, RZ ;  /* 0x0000001eff1e723e */ /* 0x000fe400048070ff */
[----:B------:R-:W-:Y:S02]  /*b8f0*/  F2FP.SATFINITE.E4M3.F32.PACK_AB_MERGE_C R77, RZ, R77, RZ ;  /* 0x0000004dff4d723e */ /* 0x000fe400048070ff */
[----:B------:R-:W-:Y:S02]  /*b900*/  PRMT R49, R92, 0x7604, R93 ;  /* 0x000076045c317816 */ /* 0x000fe4000000005d */
[----:B------:R-:W-:Y:S02]  /*b910*/  LOP3.LUT R91, R91, 0xffff, RZ, 0xc0, !PT ;  /* 0x0000ffff5b5b7812 */ /* 0x000fe400078ec0ff */
[----:B------:R-:W-:Y:S02]  /*b920*/  F2FP.SATFINITE.E4M3.F32.PACK_AB_MERGE_C R118, RZ, R118, RZ ;  /* 0x00000076ff76723e */ /* 0x000fe400048070ff */
[----:B------:R-:W-:Y:S01]  /*b930*/  LOP3.LUT R60, R60, 0xff0000, R27, 0xf8, !PT ;  /* 0x00ff00003c3c7812 */ /* 0x000fe200078ef81b */
[----:B------:R-:W-:Y:S01]  /*b940*/  IMAD.U32 R27, R126, 0x10000, RZ ;  /* 0x000100007e1b7824 */ /* 0x000fe200078e00ff */
[----:B------:R-:W-:-:S02]  /*b950*/  F2FP.SATFINITE.E4M3.F32.PACK_AB_MERGE_C R102, RZ, R102, RZ ;  /* 0x00000066ff66723e */ /* 0x000fc400048070ff */
[----:B------:R-:W-:Y:S02]  /*b960*/  F2FP.SATFINITE.E4M3.F32.PACK_AB_MERGE_C R99, RZ, R99, RZ ;  /* 0x00000063ff63723e */ /* 0x000fe400048070ff */
[----:B------:R-:W-:Y:S01]  /*b970*/  F2FP.SATFINITE.E4M3.F32.PACK_AB_MERGE_C R220, RZ, R19, RZ ;  /* 0x00000013ffdc723e */ /* 0x000fe200048070ff */
[----:B------:R-:W-:Y:S01]  /*b980*/  IMAD.U32 R102, R102, 0x10000, RZ ;  /* 0x0001000066667824 */ /* 0x000fe200078e00ff */
[----:B------:R-:W-:Y:S02]  /*b990*/  PRMT R68, R65, 0x7604, R68 ;  /* 0x0000760441447816 */ /* 0x000fe40000000044 */
[----:B------:R-:W-:Y:S02]  /*b9a0*/  LOP3.LUT R30, R30, 0xffff, RZ, 0xc0, !PT ;  /* 0x0000ffff1e1e7812 */ /* 0x000fe400078ec0ff */
[----:B------:R-:W-:Y:S02]  /*b9b0*/  LOP3.LUT R77, R77, 0xff, RZ, 0xc0, !PT ;  /* 0x000000ff4d4d7812 */ /* 0x000fe400078ec0ff */
[----:B------:R-:W-:Y:S01]  /*b9c0*/  LOP3.LUT R49, R49, 0xff0000, R12, 0xf8, !PT ;  /* 0x00ff000031317812 */ /* 0x000fe200078ef80c */
[----:B------:R-:W-:Y:S01]  /*b9d0*/  IMAD.SHL.U32 R12, R91, 0x1000000, RZ ;  /* 0x010000005b0c7824 */ /* 0x000fe200078e00ff */
[----:B------:R-:W-:-:S02]  /*b9e0*/  F2FP.SATFINITE.E4M3.F32.PACK_AB_MERGE_C R35, RZ, R35, RZ ;  /* 0x00000023ff23723e */ /* 0x000fc400048070ff */
[----:B------:R-:W-:Y:S01]  /*b9f0*/  LOP3.LUT R40, R40, 0xff0000, R31, 0xf8, !PT ;  /* 0x00ff000028287812 */ /* 0x000fe200078ef81f */
[----:B------:R-:W-:Y:S01]  /*ba00*/  IMAD.U32 R31, R118, 0x10000, RZ ;  /* 0x00010000761f7824 */ /* 0x000fe200078e00ff */
[----:B------:R-:W-:Y:S01]  /*ba10*/  F2FP.SATFINITE.E4M3.F32.PACK_AB_MERGE_C R38, RZ, R38, RZ ;  /* 0x00000026ff26723e */ /* 0x000fe200048070ff */
[----:B------:R-:W-:Y:S01]  /*ba20*/  IMAD.U32 R35, R35, 0x10000, RZ ;  /* 0x0001000023237824 */ /* 0x000fe200078e00ff */
[----:B------:R-:W-:Y:S01]  /*ba30*/  LOP3.LUT R19, R16, 0xff, RZ, 0xc0, !PT ;  /* 0x000000ff10137812 */ /* 0x000fe200078ec0ff */
[----:B------:R-:W-:-:S01]  /*ba40*/  FADD R16, R217, R222 ;  /* 0x000000ded9107221 */ /* 0x000fc20000000000 */
[----:B------:R-:W-:Y:S02]  /*ba50*/  LOP3.LUT R45, R45, 0xff0000, R94, 0xf8, !PT ;  /* 0x00ff00002d2d7812 */ /* 0x000fe400078ef85e */
[----:B------:R-:W-:Y:S01]  /*ba60*/  LOP3.LUT R99, R99, 0xffff, RZ, 0xc0, !PT ;  /* 0x0000ffff63637812 */ /* 0x000fe200078ec0ff */
[----:B------:R-:W-:Y:S01]  /*ba70*/  FADD R16, R149, R16 ;  /* 0x0000001095107221 */ /* 0x000fe20000000000 */
[----:B------:R-:W-:-:S02]  /*ba80*/  LOP3.LUT R219, R219, 0xff, RZ, 0xc0, !PT ;  /* 0x000000ffdbdb7812 */ /* 0x000fc400078ec0ff */
[----:B------:R-:W-:Y:S01]  /*ba90*/  LOP3.LUT R220, R220, 0xffff, RZ, 0xc0, !PT ;  /* 0x0000ffffdcdc7812 */ /* 0x000fe200078ec0ff */
[----:B------:R-:W-:-:S01]  /*baa0*/  FADD R16, R141, R16 ;  /* 0x000000108d107221 */ /* 0x000fc20000000000 */
[----:B------:R-:W-:Y:S02]  /*bab0*/  F2FP.SATFINITE.E4M3.F32.PACK_AB_MERGE_C R134, RZ, R134, RZ ;  /* 0x00000086ff86723e */ /* 0x000fe400048070ff */
[----:B------:R-:W-:Y:S01]  /*bac0*/  LOP3.LUT R68, R68, 0xff0000, R27, 0xf8, !PT ;  /* 0x00ff000044447812 */ /* 0x000fe200078ef81b */
[----:B------:R-:W-:Y:S01]  /*bad0*/  IMAD.SHL.U32 R27, R30, 0x1000000, RZ ;  /* 0x010000001e1b7824 */ /* 0x000fe200078e00ff */
[----:B------:R-:W-:Y:S01]  /*bae0*/  PRMT R41, R76, 0x7604, R77 ;  /* 0x000076044c297816 */ /* 0x000fe2000000004d */
[----:B------:R-:W-:Y:S01]  /*baf0*/  FADD R16, R143, R16 ;  /* 0x000000108f107221 */ /* 0x000fe20000000000 */
[----:B------:R-:W-:Y:S02]  /*bb00*/  F2FP.SATFINITE.E4M3.F32.PACK_AB_MERGE_C R110, RZ, R110, RZ ;  /* 0x0000006eff6e723e */ /* 0x000fe400048070ff */
[----:B------:R-:W-:-:S02]  /*bb10*/  F2FP.SATFINITE.E4M3.F32.PACK_AB_MERGE_C R107, RZ, R107, RZ ;  /* 0x0000006bff6b723e */ /* 0x000fc400048070ff */
[----:B------:R-:W-:Y:S01]  /*bb20*/  F2FP.SATFINITE.E4M3.F32.PACK_AB_MERGE_C R39, RZ, R39, RZ ;  /* 0x00000027ff27723e */ /* 0x000fe200048070ff */
[----:B------:R-:W-:Y:S01]  /*bb30*/  IMAD.U32 R110, R110, 0x10000, RZ ;  /* 0x000100006e6e7824 */ /* 0x000fe200078e00ff */
[----:B------:R-:W-:Y:S02]  /*bb40*/  LOP3.LUT R38, R38, 0xffff, RZ, 0xc0, !PT ;  /* 0x0000ffff26267812 */ /* 0x000fe400078ec0ff */
[----:B------:R-:W-:Y:S01]  /*bb50*/  PRMT R19, R18, 0x7604, R19 ;  /* 0x0000760412137816 */ /* 0x000fe20000000013 */
[----:B------:R-:W-:Y:S01]  /*bb60*/  IMAD.U32 R76, R39, 0x10000, RZ ;  /* 0x00010000274c7824 */ /* 0x000fe200078e00ff */
[----:B------:R-:W-:Y:S02]  /*bb70*/  LOP3.LUT R53, R85, 0xff, RZ, 0xc0, !PT ;  /* 0x000000ff55357812 */ /* 0x000fe400078ec0ff */
[----:B------:R-:W-:Y:S01]  /*bb80*/  LOP3.LUT R45, R45, R12, RZ, 0xfc, !PT ;  /* 0x0000000c2d2d7212 */ /* 0x000fe200078efcff */
[----:B------:R-:W-:Y:S01]  /*bb90*/  IMAD.SHL.U32 R12, R99, 0x1000000, RZ ;  /* 0x01000000630c7824 */ /* 0x000fe200078e00ff */
[----:B------:R-:W-:-:S02]  /*bba0*/  PRMT R18, R220, 0x7604, R219 ;  /* 0x00007604dc127816 */ /* 0x000fc400000000db */
[----:B------:R-:W-:Y:S02]  /*bbb0*/  F2FP.SATFINITE.E4M3.F32.PACK_AB_MERGE_C R125, RZ, R125, RZ ;  /* 0x0000007dff7d723e */ /* 0x000fe400048070ff */
[----:B------:R-:W-:Y:S02]  /*bbc0*/  F2FP.SATFINITE.E4M3.F32.PACK_AB_MERGE_C R128, RZ, R128, RZ ;  /* 0x00000080ff80723e */ /* 0x000fe400048070ff */
[----:B------:R-:W-:Y:S02]  /*bbd0*/  F2FP.SATFINITE.E4M3.F32.PACK_AB_MERGE_C R43, RZ, R43, RZ ;  /* 0x0000002bff2b723e */ /* 0x000fe400048070ff */
[----:B------:R-:W-:Y:S02]  /*bbe0*/  F2FP.SATFINITE.E4M3.F32.PACK_AB_MERGE_C R47, RZ, R47, RZ ;  /* 0x0000002fff2f723e */ /* 0x000fe400048070ff */
[----:B------:R-:W-:Y:S01]  /*bbf0*/  LOP3.LUT R48, R48, 0xff0000, R31, 0xf8, !PT ;  /* 0x00ff000030307812 */ /* 0x000fe200078ef81f */
[----:B------:R-:W-:Y:S01]  /*bc00*/  IMAD.U32 R31, R134, 0x10000, RZ ;  /* 0x00010000861f7824 */ /* 0x000fe200078e00ff */
[----:B------:R-:W-:Y:S01]  /*bc10*/  F2FP.SATFINITE.E4M3.F32.PACK_AB_MERGE_C R50, RZ, R50, RZ ;  /* 0x00000032ff32723e */ /* 0x000fe200048070ff */
[----:B------:R-:W-:Y:S01]  /*bc20*/  IMAD.U32 R47, R47, 0x10000, RZ ;  /* 0x000100002f2f7824 */ /* 0x000fe200078e00ff */
[----:B------:R-:W-:-:S02]  /*bc30*/  LOP3.LUT R41, R41, 0xff0000, R102, 0xf8, !PT ;  /* 0x00ff000029297812 */ /* 0x000fc400078ef866 */
[----:B------:R-:W-:Y:S02]  /*bc40*/  LOP3.LUT R107, R107, 0xffff, RZ, 0xc0, !PT ;  /* 0x0000ffff6b6b7812 */ /* 0x000fe400078ec0ff */
[----:B------:R-:W-:Y:S02]  /*bc50*/  F2FP.SATFINITE.E4M3.F32.PACK_AB_MERGE_C R142, RZ, R142, RZ ;  /* 0x0000008eff8e723e */ /* 0x000fe400048070ff */
[----:B------:R-:W-:Y:S01]  /*bc60*/  LOP3.LUT R14, R14, R27, RZ, 0xfc, !PT ;  /* 0x0000001b0e0e7212 */ /* 0x000fe200078efcff */
[----:B------:R-:W-:Y:S01]  /*bc70*/  IMAD.SHL.U32 R27, R38, 0x1000000, RZ ;  /* 0x01000000261b7824 */ /* 0x000fe200078e00ff */
[----:B------:R-:W-:Y:S02]  /*bc80*/  PRMT R53, R84, 0x7604, R53 ;  /* 0x0000760454357816 */ /* 0x000fe40000000035 */
[----:B------:R-:W-:Y:S02]  /*bc90*/  F2FP.SATFINITE.E4M3.F32.PACK_AB_MERGE_C R103, RZ, R103, RZ ;  /* 0x00000067ff67723e */ /* 0x000fe400048070ff */
[----:B------:R-:W-:-:S02]  /*bca0*/  LOP3.LUT R64, R125, 0xff, RZ, 0xc0, !PT ;  /* 0x000000ff7d407812 */ /* 0x000fc400078ec0ff */
[----:B------:R-:W-:Y:S02]  /*bcb0*/  LOP3.LUT R69, R128, 0xffff, RZ, 0xc0, !PT ;  /* 0x0000ffff80457812 */ /* 0x000fe400078ec0ff */
[----:B------:R-:W-:Y:S01]  /*bcc0*/  LOP3.LUT R19, R19, 0xff0000, R72, 0xf8, !PT ;  /* 0x00ff000013137812 */ /* 0x000fe200078ef848 */
[----:B------:R-:W-:Y:S01]  /*bcd0*/  IMAD.U32 R72, R43, 0x10000, RZ ;  /* 0x000100002b487824 */ /* 0x000fe200078e00ff */
[----:B------:R-:W-:Y:S02]  /*bce0*/  LOP3.LUT R18, R18, 0xff0000, R35, 0xf8, !PT ;  /* 0x00ff000012127812 */ /* 0x000fe400078ef823 */
[----:B------:R-:W-:Y:S02]  /*bcf0*/  F2FP.SATFINITE.E4M3.F32.PACK_AB_MERGE_C R51, RZ, R51, RZ ;  /* 0x00000033ff33723e */ /* 0x000fe400048070ff */
[----:B------:R-:W-:Y:S02]  /*bd00*/  F2FP.SATFINITE.E4M3.F32.PACK_AB_MERGE_C R55, RZ, R55, RZ ;  /* 0x00000037ff37723e */ /* 0x000fe400048070ff */
[----:B------:R-:W-:-:S02]  /*bd10*/  F2FP.SATFINITE.E4M3.F32.PACK_AB_MERGE_C R58, RZ, R58, RZ ;  /* 0x0000003aff3a723e */ /* 0x000fc400048070ff */
[----:B------:R-:W-:Y:S01]  /*bd20*/  LOP3.LUT R50, R50, 0xffff, RZ, 0xc0, !PT ;  /* 0x0000ffff32327812 */ /* 0x000fe200078ec0ff */
[----:B------:R-:W-:Y:S01]  /*bd30*/  IMAD.U32 R55, R55, 0x10000, RZ ;  /* 0x0001000037377824 */ /* 0x000fe200078e00ff */
[----:B------:R-:W-:Y:S01]  /*bd40*/  LOP3.LUT R41, R41, R12, RZ, 0xfc, !PT ;  /* 0x0000000c29297212 */ /* 0x000fe200078efcff */
[----:B------:R-:W-:Y:S01]  /*bd50*/  IMAD.SHL.U32 R12, R107, 0x1000000, RZ ;  /* 0x010000006b0c7824 */ /* 0x000fe200078e00ff */
[----:B------:R-:W-:Y:S02]  /*bd60*/  F2FP.SATFINITE.E4M3.F32.PACK_AB_MERGE_C R59, RZ, R59, RZ ;  /* 0x0000003bff3b723e */ /* 0x000fe400048070ff */
[----:B------:R-:W-:Y:S02]  /*bd70*/  F2FP.SATFINITE.E4M3.F32.PACK_AB_MERGE_C R63, RZ, R63, RZ ;  /* 0x0000003fff3f723e */ /* 0x000fe400048070ff */
[----:B------:R-:W-:Y:S01]  /*bd80*/  LOP3.LUT R56, R56, 0xff0000, R31, 0xf8, !PT ;  /* 0x00ff000038387812 */ /* 0x000fe200078ef81f */
[----:B------:R-:W-:Y:S01]  /*bd90*/  IMAD.U32 R31, R142, 0x10000, RZ ;  /* 0x000100008e1f7824 */ /* 0x000fe200078e00ff */
[----:B------:R-:W-:Y:S01]  /*bda0*/  F2FP.SATFINITE.E4M3.F32.PACK_AB_MERGE_C R42, RZ, R42, RZ ;  /* 0x0000002aff2a723e */ /* 0x000fe200048070ff */
[----:B------:R-:W-:Y:S01]  /*bdb0*/  IMAD.U32 R63, R63, 0x10000, RZ ;  /* 0x000100003f3f7824 */ /* 0x000fe200078e00ff */
[----:B------:R-:W-:-:S02]  /*bdc0*/  F2FP.SATFINITE.E4M3.F32.PACK_AB_MERGE_C R66, RZ, R66, RZ ;  /* 0x00000042ff42723e */ /* 0x000fc400048070ff */
[----:B------:R-:W-:Y:S02]  /*bdd0*/  F2FP.SATFINITE.E4M3.F32.PACK_AB_MERGE_C R101, RZ, R101, RZ ;  /* 0x00000065ff65723e */ /* 0x000fe400048070ff */
[----:B------:R-:W-:Y:S02]  /*bde0*/  LOP3.LUT R53, R53, 0xff0000, R110, 0xf8, !PT ;  /* 0x00ff000035357812 */ /* 0x000fe400078ef86e */
[----:B------:R-:W-:Y:S02]  /*bdf0*/  F2FP.SATFINITE.E4M3.F32.PACK_AB_MERGE_C R34, RZ, R34, RZ ;  /* 0x00000022ff22723e */ /* 0x000fe400048070ff */
[----:B------:R-:W-:Y:S02]  /*be00*/  LOP3.LUT R103, R103, 0xffff, RZ, 0xc0, !PT ;  /* 0x0000ffff67677812 */ /* 0x000fe400078ec0ff */
[----:B------:R-:W-:Y:S02]  /*be10*/  PRMT R64, R69, 0x7604, R64 ;  /* 0x0000760445407816 */ /* 0x000fe40000000040 */
[----:B------:R-:W-:Y:S01]  /*be20*/  LOP3.LUT R17, R17, 0xff0000, R76, 0xf8, !PT ;  /* 0x00ff000011117812 */ /* 0x000fe200078ef84c */
[----:B------:R-:W-:Y:S01]  /*be30*/  IMAD.U32 R76, R51, 0x10000, RZ ;  /* 0x00010000334c7824 */ /* 0x000fe200078e00ff */
[----:B------:R-:W-:-:S02]  /*be40*/  F2FP.SATFINITE.E4M3.F32.PACK_AB_MERGE_C R46, RZ, R46, RZ ;  /* 0x0000002eff2e723e */ /* 0x000fc400048070ff */
[----:B------:R-:W-:Y:S01]  /*be50*/  LOP3.LUT R18, R18, R27, RZ, 0xfc, !PT ;  /* 0x0000001b12127212 */ /* 0x000fe200078efcff */
[----:B------:R-:W-:Y:S01]  /*be60*/  IMAD.SHL.U32 R27, R50, 0x1000000, RZ ;  /* 0x01000000321b7824 */ /* 0x000fe200078e00ff */
[----:B------:R-:W-:Y:S02]  /*be70*/  LOP3.LUT R58, R58, 0xffff, RZ, 0xc0, !PT ;  /* 0x0000ffff3a3a7812 */ /* 0x000fe400078ec0ff */
[----:B------:R-:W-:Y:S02]  /*be80*/  F2FP.SATFINITE.E4M3.F32.PACK_AB_MERGE_C R136, RZ, R136, RZ ;  /* 0x00000088ff88723e */ /* 0x000fe400048070ff */
[----:B------:R-:W-:Y:S02]  /*be90*/  F2FP.SATFINITE.E4M3.F32.PACK_AB_MERGE_C R54, RZ, R54, RZ ;  /* 0x00000036ff36723e */ /* 0x000fe400048070ff */
[----:B------:R-:W-:Y:S01]  /*bea0*/  F2FP.SATFINITE.E4M3.F32.PACK_AB_MERGE_C R15, RZ, R15, RZ ;  /* 0x0000000fff0f723e */ /* 0x000fe200048070ff */
[----:B------:R-:W-:Y:S01]  /*beb0*/  IMAD.U32 R136, R136, 0x10000, RZ ;  /* 0x0001000088887824 */ /* 0x000fe200078e00ff */
[----:B------:R-:W-:-:S02]  /*bec0*/  F2FP.SATFINITE.E4M3.F32.PACK_AB_MERGE_C R111, RZ, R111, RZ ;  /* 0x0000006fff6f723e */ /* 0x000fc400048070ff */
[----:B------:R-:W-:Y:S01]  /*bed0*/  LOP3.LUT R23, R23, 0xff0000, R72, 0xf8, !PT ;  /* 0x00ff000017177812 */ /* 0x000fe200078ef848 */
[----:B------:R-:W-:Y:S01]  /*bee0*/  IMAD.U32 R72, R59, 0x10000, RZ ;  /* 0x000100003b487824 */ /* 0x000fe200078e00ff */
[----:B------:R-:W-:Y:S02]  /*bef0*/  LOP3.LUT R22, R22, 0xff0000, R47, 0xf8, !PT ;  /* 0x00ff000016167812 */ /* 0x000fe400078ef82f */
[----:B------:R-:W-:Y:S02]  /*bf00*/  F2FP.SATFINITE.E4M3.F32.PACK_AB_MERGE_C R67, RZ, R67, RZ ;  /* 0x00000043ff43723e */ /* 0x000fe400048070ff */
[----:B------:R-:W-:Y:S02]  /*bf10*/  F2FP.SATFINITE.E4M3.F32.PACK_AB_MERGE_C R71, RZ, R71, RZ ;  /* 0x00000047ff47723e */ /* 0x000fe400048070ff */
[----:B------:R-:W-:Y:S02]  /*bf20*/  LOP3.LUT R42, R42, 0xffff, RZ, 0xc0, !PT ;  /* 0x0000ffff2a2a7812 */ /* 0x000fe400078ec0ff */
[----:B------:R-:W-:Y:S01]  /*bf30*/  F2FP.SATFINITE.E4M3.F32.PACK_AB_MERGE_C R70, RZ, R70, RZ ;  /* 0x00000046ff46723e */ /* 0x000fe200048070ff */
[----:B------:R-:W-:Y:S01]  /*bf40*/  IMAD.U32 R71, R71, 0x10000, RZ ;  /* 0x0001000047477824 */ /* 0x000fe200078e00ff */
[----:B------:R-:W-:Y:S01]  /*bf50*/  F2FP.SATFINITE.E4M3.F32.PACK_AB_MERGE_C R74, RZ, R74, RZ ;  /* 0x0000004aff4a723e */ /* 0x000fe200048070ff */
[----:B------:R-:W-:Y:S01]  /*bf60*/  IMAD.SHL.U32 R42, R42, 0x1000000, RZ ;  /* 0x010000002a2a7824 */ /* 0x000fe200078e00ff */
[----:B------:R-:W-:-:S02]  /*bf70*/  LOP3.LUT R66, R66, 0xffff, RZ, 0xc0, !PT ;  /* 0x0000ffff42427812 */ /* 0x000fc400078ec0ff */
[----:B------:R-:W-:Y:S02]  /*bf80*/  LOP3.LUT R61, R101, 0xff, RZ, 0xc0, !PT ;  /* 0x000000ff653d7812 */ /* 0x000fe400078ec0ff */
[----:B------:R-:W-:Y:S02]  /*bf90*/  LOP3.LUT R34, R34, 0xffff, RZ, 0xc0, !PT ;  /* 0x0000ffff22227812 */ /* 0x000fe400078ec0ff */
[----:B------:R-:W-:Y:S02]  /*bfa0*/  F2FP.SATFINITE.E4M3.F32.PACK_AB_MERGE_C R62, RZ, R62, RZ ;  /* 0x0000003eff3e723e */ /* 0x000fe400048070ff */
[----:B------:R-:W-:Y:S01]  /*bfb0*/  LOP3.LUT R53, R53, R12, RZ, 0xfc, !PT ;  /* 0x0000000c35357212 */ /* 0x000fe200078efcff */
[----:B------:R-:W-:Y:S01]  /*bfc0*/  IMAD.SHL.U32 R12, R103, 0x1000000, RZ ;  /* 0x01000000670c7824 */ /* 0x000fe200078e00ff */
[----:B------:R-:W-:Y:S01]  /*bfd0*/  F2FP.SATFINITE.E4M3.F32.PACK_AB_MERGE_C R75, RZ, R75, RZ ;  /* 0x0000004bff4b723e */ /* 0x000fe200048070ff */
[----:B------:R-:W-:Y:S01]  /*bfe0*/  IMAD.SHL.U32 R34, R34, 0x1000000, RZ ;  /* 0x0100000022227824 */ /* 0x000fe200078e00ff */
[----:B------:R-:W-:-:S02]  /*bff0*/  F2FP.SATFINITE.E4M3.F32.PACK_AB_MERGE_C R79, RZ, R79, RZ ;  /* 0x0000004fff4f723e */ /* 0x000fc400048070ff */
[----:B------:R-:W-:Y:S01]  /*c000*/  LOP3.LUT R64, R64, 0xff0000, R31, 0xf8, !PT ;  /* 0x00ff000040407812 */ /* 0x000fe200078ef81f */
[----:B------:R-:W-:Y:S01]  /*c010*/  IMAD.SHL.U32 R31, R58, 0x1000000, RZ ;  /* 0x010000003a1f7824 */ /* 0x000fe200078e00ff */
[----:B------:R-:W-:Y:S01]  /*c020*/  LOP3.LUT R46, R46, 0xffff, RZ, 0xc0, !PT ;  /* 0x0000ffff2e2e7812 */ /* 0x000fe200078ec0ff */
[----:B------:R-:W-:Y:S01]  /*c030*/  IMAD.U32 R79, R79, 0x10000, RZ ;  /* 0x000100004f4f7824 */ /* 0x000fe200078e00ff */
[----:B------:R-:W-:Y:S02]  /*c040*/  F2FP.SATFINITE.E4M3.F32.PACK_AB_MERGE_C R78, RZ, R78, RZ ;  /* 0x0000004eff4e723e */ /* 0x000fe400048070ff */
[----:B------:R-:W-:Y:S01]  /*c050*/  F2FP.SATFINITE.E4M3.F32.PACK_AB_MERGE_C R82, RZ, R82, RZ ;  /* 0x00000052ff52723e */ /* 0x000fe200048070ff */
[----:B------:R-:W-:Y:S01]  /*c060*/  IMAD.SHL.U32 R46, R46, 0x1000000, RZ ;  /* 0x010000002e2e7824 */ /* 0x000fe200078e00ff */
[----:B------:R-:W-:Y:S02]  /*c070*/  LOP3.LUT R54, R54, 0xffff, RZ, 0xc0, !PT ;  /* 0x0000ffff36367812 */ /* 0x000fe400078ec0ff */
[----:B------:R-:W-:-:S02]  /*c080*/  LOP3.LUT R15, R15, 0xffff, RZ, 0xc0, !PT ;  /* 0x0000ffff0f0f7812 */ /* 0x000fc400078ec0ff */
[----:B------:R-:W-:Y:S01]  /*c090*/  LOP3.LUT R111, R111, 0xffff, RZ, 0xc0, !PT ;  /* 0x0000ffff6f6f7812 */ /* 0x000fe200078ec0ff */
[----:B------:R-:W-:Y:S01]  /*c0a0*/  IMAD.SHL.U32 R54, R54, 0x1000000, RZ ;  /* 0x0100000036367824 */ /* 0x000fe200078e00ff */
[----:B------:R-:W-:Y:S01]  /*c0b0*/  LOP3.LUT R21, R21, 0xff0000, R76, 0xf8, !PT ;  /* 0x00ff000015157812 */ /* 0x000fe200078ef84c */
[----:B------:R-:W-:Y:S01]  /*c0c0*/  IMAD.U32 R76, R67, 0x10000, RZ ;  /* 0x00010000434c7824 */ /* 0x000fe200078e00ff */
[----:B------:R-:W-:Y:S01]  /*c0d0*/  LOP3.LUT R20, R20, 0xff0000, R55, 0xf8, !PT ;  /* 0x00ff000014147812 */ /* 0x000fe200078ef837 */
[----:B------:R-:W-:Y:S01]  /*c0e0*/  IMAD.SHL.U32 R15, R15, 0x1000000, RZ ;  /* 0x010000000f0f7824 */ /* 0x000fe200078e00ff */
[----:B------:R-:W-:Y:S01]  /*c0f0*/  LOP3.LUT R22, R22, R27, RZ, 0xfc, !PT ;  /* 0x0000001b16167212 */ /* 0x000fe200078efcff */
[----:B------:R-:W-:Y:S01]  /*c100*/  IMAD.SHL.U32 R27, R66, 0x1000000, RZ ;  /* 0x01000000421b7824 */ /* 0x000fe200078e00ff */
[----:B------:R-:W-:Y:S02]  /*c110*/  LOP3.LUT R70, R70, 0xffff, RZ, 0xc0, !PT ;  /* 0x0000ffff46467812 */ /* 0x000fe400078ec0ff */
[----:B------:R-:W-:-:S02]  /*c120*/  LOP3.LUT R74, R74, 0xffff, RZ, 0xc0, !PT ;  /* 0x0000ffff4a4a7812 */ /* 0x000fc400078ec0ff */
[----:B------:R-:W-:Y:S01]  /*c130*/  FSETP.GEU.AND P3, PT, R124, -126, PT ;  /* 0xc2fc00007c00780b */ /* 0x000fe20003f6e000 */
[----:B------:R-:W-:Y:S01]  /*c140*/  IMAD.SHL.U32 R70, R70, 0x1000000, RZ ;  /* 0x0100000046467824 */ /* 0x000fe200078e00ff */
[----:B------:R-:W-:Y:S02]  /*c150*/  PRMT R61, R100, 0x7604, R61 ;  /* 0x00007604643d7816 */ /* 0x000fe4000000003d */
[----:B------:R-:W-:Y:S02]  /*c160*/  F2FP.SATFINITE.E4M3.F32.PACK_AB_MERGE_C R148, RZ, R148, RZ ;  /* 0x00000094ff94723e */ /* 0x000fe400048070ff */
[----:B------:R-:W-:Y:S02]  /*c170*/  LOP3.LUT R62, R62, 0xffff, RZ, 0xc0, !PT ;  /* 0x0000ffff3e3e7812 */ /* 0x000fe400078ec0ff */
[----:B------:R-:W-:Y:S01]  /*c180*/  F2FP.SATFINITE.E4M3.F32.PACK_AB_MERGE_C R13, RZ, R13, RZ ;  /* 0x0000000dff0d723e */ /* 0x000fe200048070ff */
[----:B------:R-:W-:Y:S01]  /*c190*/  IMAD.U32 R35, R148, 0x10000, RZ ;  /* 0x0001000094237824 */ /* 0x000fe200078e00ff */
[----:B------:R-:W-:Y:S01]  /*c1a0*/  F2FP.SATFINITE.E4M3.F32.PACK_AB_MERGE_C R151, RZ, R151, RZ ;  /* 0x00000097ff97723e */ /* 0x000fe200048070ff */
[----:B------:R-:W-:Y:S01]  /*c1b0*/  IMAD.SHL.U32 R62, R62, 0x1000000, RZ ;  /* 0x010000003e3e7824 */ /* 0x000fe200078e00ff */
[----:B------:R-:W-:Y:S01]  /*c1c0*/  LOP3.LUT R29, R29, 0xff0000, R72, 0xf8, !PT ;  /* 0x00ff00001d1d7812 */ /* 0x000fe200078ef848 */
[----:B------:R-:W-:Y:S01]  /*c1d0*/  IMAD.U32 R72, R75, 0x10000, RZ ;  /* 0x000100004b487824 */ /* 0x000fe200078e00ff */
[----:B------:R-:W-:Y:S01]  /*c1e0*/  LOP3.LUT R28, R28, 0xff0000, R63, 0xf8, !PT ;  /* 0x00ff00001c1c7812 */ /* 0x000fe200078ef83f */
[----:B------:R-:W-:Y:S01]  /*c1f0*/  @!P3 FMUL R124, R124, 0.5 ;  /* 0x3f0000007c7cb820 */ /* 0x000fe20000400000 */
[----:B------:R-:W-:-:S02]  /*c200*/  LOP3.LUT R78, R78, 0xffff, RZ, 0xc0, !PT ;  /* 0x0000ffff4e4e7812 */ /* 0x000fc400078ec0ff */
[----:B------:R-:W-:Y:S02]  /*c210*/  LOP3.LUT R82, R82, 0xffff, RZ, 0xc0, !PT ;  /* 0x0000ffff52527812 */ /* 0x000fe400078ec0ff */
[----:B------:R-:W-:Y:S01]  /*c220*/  F2FP.SATFINITE.E4M3.F32.PACK_AB_MERGE_C R9, RZ, R9, RZ ;  /* 0x00000009ff09723e */ /* 0x000fe200048070ff */
[----:B------:R-:W-:Y:S01]  /*c230*/  IMAD.SHL.U32 R78, R78, 0x1000000, RZ ;  /* 0x010000004e4e7824 */ /* 0x000fe200078e00ff */
[----:B------:R-:W-:Y:S02]  /*c240*/  F2FP.SATFINITE.E4M3.F32.PACK_AB_MERGE_C R109, RZ, R109, RZ ;  /* 0x0000006dff6d723e */ /* 0x000fe400048070ff */
[----:B------:R-:W-:Y:S02]  /*c250*/  F2FP.SATFINITE.E4M3.F32.PACK_AB_MERGE_C R108, RZ, R108, RZ ;  /* 0x0000006cff6c723e */ /* 0x000fe400048070ff */
[----:B------:R-:W-:Y:S02]  /*c260*/  LOP3.LUT R26, R129, 0xff, RZ, 0xc0, !PT ;  /* 0x000000ff811a7812 */ /* 0x000fe400078ec0ff */
[----:B------:R-:W-:Y:S01]  /*c270*/  LOP3.LUT R49, R49, R12, RZ, 0xfc, !PT ;  /* 0x0000000c31317212 */ /* 0x000fe200078efcff */
[----:B------:R-:W-:Y:S01]  /*c280*/  IMAD.SHL.U32 R12, R111, 0x1000000, RZ ;  /* 0x010000006f0c7824 */ /* 0x000fe200078e00ff */
[----:B------:R-:W-:Y:S01]  /*c290*/  LOP3.LUT R20, R20, R31, RZ, 0xfc, !PT ;  /* 0x0000001f14147212 */ /* 0x000fe200078efcff */
[----:B------:R-:W-:Y:S01]  /*c2a0*/  IMAD.SHL.U32 R31, R74, 0x1000000, RZ ;  /* 0x010000004a1f7824 */ /* 0x000fe200078e00ff */
[----:B------:R-:W-:-:S02]  /*c2b0*/  F2FP.SATFINITE.E4M3.F32.PACK_AB_MERGE_C R130, RZ, R130, RZ ;  /* 0x00000082ff82723e */ /* 0x000fc400048070ff */
[----:B------:R-:W-:Y:S02]  /*c2c0*/  LOP3.LUT R61, R61, 0xff0000, R136, 0xf8, !PT ;  /* 0x00ff00003d3d7812 */ /* 0x000fe400078ef888 */
[----:B------:R-:W-:Y:S01]  /*c2d0*/  LOP3.LUT R13, R13, 0xffff, RZ, 0xc0, !PT ;  /* 0x0000ffff0d0d7812 */ /* 0x000fe200078ec0ff */
[----:B------:R-:W-:Y:S01]  /*c2e0*/  IMAD.U32 R130, R130, 0x10000, RZ ;  /* 0x0001000082827824 */ /* 0x000fe200078e00ff */
[----:B------:R-:W-:Y:S02]  /*c2f0*/  LOP3.LUT R151, R151, 0xffff, RZ, 0xc0, !PT ;  /* 0x0000ffff97977812 */ /* 0x000fe400078ec0ff */
[----:B------:R-:W-:Y:S02]  /*c300*/  LOP3.LUT R25, R25, 0xff0000, R76, 0xf8, !PT ;  /* 0x00ff000019197812 */ /* 0x000fe400078ef84c */
[----:B------:R-:W-:Y:S01]  /*c310*/  LOP3.LUT R24, R24, 0xff0000, R71, 0xf8, !PT ;  /* 0x00ff000018187812 */ /* 0x000fe200078ef847 */
[----:B------:R-:W-:Y:S01]  /*c320*/  IMAD.SHL.U32 R151, R151, 0x1000000, RZ ;  /* 0x0100000097977824 */ /* 0x000fe200078e00ff */
[----:B------:R-:W-:-:S02]  /*c330*/  LOP3.LUT R17, R17, R42, RZ, 0xfc, !PT ;  /* 0x0000002a11117212 */ /* 0x000fc400078efcff */
[----:B------:R-:W-:Y:S01]  /*c340*/  LOP3.LUT R28, R28, R27, RZ, 0xfc, !PT ;  /* 0x0000001b1c1c7212 */ /* 0x000fe200078efcff */
[----:B------:R-:W-:Y:S01]  /*c350*/  IMAD.SHL.U32 R27, R82, 0x1000000, RZ ;  /* 0x01000000521b7824 */ /* 0x000fe200078e00ff */
[----:B------:R-:W-:Y:S02]  /*c360*/  LOP3.LUT R9, R9, 0xffff, RZ, 0xc0, !PT ;  /* 0x0000ffff09097812 */ /* 0x000fe400078ec0ff */
[----:B------:R-:W-:Y:S02]  /*c370*/  F2FP.SATFINITE.E4M3.F32.PACK_AB_MERGE_C R145, RZ, R145, RZ ;  /* 0x00000091ff91723e */ /* 0x000fe400048070ff */
[----:B------:R-:W-:Y:S01]  /*c380*/  LOP3.LUT R109, R109, 0xff, RZ, 0xc0, !PT ;  /* 0x000000ff6d6d7812 */ /* 0x000fe200078ec0ff */
[----:B------:R-:W-:Y:S01]  /*c390*/  IMAD.SHL.U32 R9, R9, 0x1000000, RZ ;  /* 0x0100000009097824 */ /* 0x000fe200078e00ff */
[----:B------:R-:W-:Y:S02]  /*c3a0*/  LOP3.LUT R108, R108, 0xffff, RZ, 0xc0, !PT ;  /* 0x0000ffff6c6c7812 */ /* 0x000fe400078ec0ff */
[----:B------:R-:W-:-:S02]  /*c3b0*/  PRMT R26, R73, 0x7604, R26 ;  /* 0x00007604491a7816 */ /* 0x000fc4000000001a */
[----:B------:R-:W-:Y:S02]  /*c3c0*/  LOP3.LUT R19, R19, R34, RZ, 0xfc, !PT ;  /* 0x0000002213137212 */ /* 0x000fe400078efcff */
[----:B------:R-:W-:Y:S02]  /*c3d0*/  F2FP.SATFINITE.E4M3.F32.PACK_AB_MERGE_C R83, RZ, R83, RZ ;  /* 0x00000053ff53723e */ /* 0x000fe400048070ff */
[----:B------:R-:W-:Y:S02]  /*c3e0*/  F2FP.SATFINITE.E4M3.F32.PACK_AB_MERGE_C R87, RZ, R87, RZ ;  /* 0x00000057ff57723e */ /* 0x000fe400048070ff */
[----:B------:R-:W-:Y:S01]  /*c3f0*/  LOP3.LUT R37, R37, 0xff0000, R72, 0xf8, !PT ;  /* 0x00ff000025257812 */ /* 0x000fe200078ef848 */
[----:B------:R-:W-:Y:S01]  /*c400*/  IMAD.U32 R76, R83, 0x10000, RZ ;  /* 0x00010000534c7824 */ /* 0x000fe200078e00ff */
[----:B------:R-:W-:Y:S01]  /*c410*/  LOP3.LUT R36, R36, 0xff0000, R79, 0xf8, !PT ;  /* 0x00ff000024247812 */ /* 0x000fe200078ef84f */
[----:B------:R-:W-:Y:S01]  /*c420*/  IMAD.U32 R87, R87, 0x10000, RZ ;  /* 0x0001000057577824 */ /* 0x000fe200078e00ff */
[----:B------:R-:W-:-:S02]  /*c430*/  LOP3.LUT R23, R23, R46, RZ, 0xfc, !PT ;  /* 0x0000002e17177212 */ /* 0x000fc400078efcff */
[----:B------:R-:W-:Y:S02]  /*c440*/  F2FP.SATFINITE.E4M3.F32.PACK_AB_MERGE_C R86, RZ, R86, RZ ;  /* 0x00000056ff56723e */ /* 0x000fe400048070ff */
[----:B------:R-:W-:Y:S02]  /*c450*/  F2FP.SATFINITE.E4M3.F32.PACK_AB_MERGE_C R90, RZ, R90, RZ ;  /* 0x0000005aff5a723e */ /* 0x000fe400048070ff */
[----:B------:R-:W-:Y:S02]  /*c460*/  F2FP.SATFINITE.E4M3.F32.PACK_AB_MERGE_C R121, RZ, R121, RZ ;  /* 0x00000079ff79723e */ /* 0x000fe400048070ff */
[----:B------:R-:W-:Y:S02]  /*c470*/  F2FP.SATFINITE.E4M3.F32.PACK_AB_MERGE_C R120, RZ, R120, RZ ;  /* 0x00000078ff78723e */ /* 0x000fe400048070ff */
[----:B------:R-:W-:Y:S02]  /*c480*/  LOP3.LUT R21, R21, R54, RZ, 0xfc, !PT ;  /* 0x0000003615157212 */ /* 0x000fe400078efcff */
[----:B------:R-:W-:-:S02]  /*c490*/  LOP3.LUT R40, R40, R15, RZ, 0xfc, !PT ;  /* 0x0000000f28287212 */ /* 0x000fc400078efcff */
[----:B------:R-:W-:Y:S01]  /*c4a0*/  LOP3.LUT R61, R61, R12, RZ, 0xfc, !PT ;  /* 0x0000000c3d3d7212 */ /* 0x000fe200078efcff */
[----:B------:R-:W-:Y:S01]  /*c4b0*/  IMAD.SHL.U32 R12, R13, 0x1000000, RZ ;  /* 0x010000000d0c7824 */ /* 0x000fe200078e00ff */
[----:B------:R-:W-:Y:S02]  /*c4c0*/  LOP3.LUT R25, R25, R70, RZ, 0xfc, !PT ;  /* 0x0000004619197212 */ /* 0x000fe400078efcff */
[----:B------:R-:W-:Y:S02]  /*c4d0*/  LOP3.LUT R24, R24, R31, RZ, 0xfc, !PT ;  /* 0x0000001f18187212 */ /* 0x000fe400078efcff */
[----:B------:R-:W-:Y:S02]  /*c4e0*/  LOP3.LUT R145, R145, 0xffff, RZ, 0xc0, !PT ;  /* 0x0000ffff91917812 */ /* 0x000fe400078ec0ff */
[----:B------:R-:W-:Y:S02]  /*c4f0*/  SEL R15, R17, R18, P6 ;  /* 0x00000012110f7207 */ /* 0x000fe40003000000 */
[----:B------:R-:W-:Y:S01]  /*c500*/  PRMT R57, R108, 0x7604, R109 ;  /* 0x000076046c397816 */ /* 0x000fe2000000006d */
[----:B------:R-:W-:Y:S01]  /*c510*/  IMAD.SHL.U32 R145, R145, 0x1000000, RZ ;  /* 0x0100000091917824 */ /* 0x000fe200078e00ff */
[----:B------:R-:W-:-:S02]  /*c520*/  F2FP.SATFINITE.E4M3.F32.PACK_AB_MERGE_C R122, RZ, R122, RZ ;  /* 0x0000007aff7a723e */ /* 0x000fc400048070ff */
[----:B------:R-:W-:Y:S02]  /*c530*/  LOP3.LUT R26, R26, 0xff0000, R35, 0xf8, !PT ;  /* 0x00ff00001a1a7812 */ /* 0x000fe400078ef823 */
[----:B------:R-:W-:Y:S01]  /*c540*/  LOP3.LUT R29, R29, R62, RZ, 0xfc, !PT ;  /* 0x0000003e1d1d7212 */ /* 0x000fe200078efcff */
[----:B------:R-:W-:Y:S01]  /*c550*/  IMAD.U32 R122, R122, 0x10000, RZ ;  /* 0x000100007a7a7824 */ /* 0x000fe200078e00ff */
[----:B------:R-:W-:Y:S02]  /*c560*/  F2FP.SATFINITE.E4M3.F32.PACK_AB_MERGE_C R115, RZ, R115, RZ ;  /* 0x00000073ff73723e */ /* 0x000fe400048070ff */
[----:B------:R-:W-:Y:S02]  /*c570*/  F2FP.SATFINITE.E4M3.F32.PACK_AB_MERGE_C R123, RZ, R123, RZ ;  /* 0x0000007bff7b723e */ /* 0x000fe400048070ff */
[----:B------:R-:W-:Y:S02]  /*c580*/  F2FP.SATFINITE.E4M3.F32.PACK_AB_MERGE_C R137, RZ, R137, RZ ;  /* 0x00000089ff89723e */ /* 0x000fe400048070ff */
[----:B------:R-:W-:-:S02]  /*c590*/  SEL R13, R19, R14, P6 ;  /* 0x0000000e130d7207 */ /* 0x000fc40003000000 */
[----:B------:R-:W-:Y:S02]  /*c5a0*/  SEL R17, R18, R17, P6 ;  /* 0x0000001112117207 */ /* 0x000fe40003000000 */
[----:B------:R-:W-:Y:S02]  /*c5b0*/  LOP3.LUT R86, R86, 0xffff, RZ, 0xc0, !PT ;  /* 0x0000ffff56567812 */ /* 0x000fe400078ec0ff */
[----:B------:R-:W-:Y:S02]  /*c5c0*/  LOP3.LUT R90, R90, 0xffff, RZ, 0xc0, !PT ;  /* 0x0000ffff5a5a7812 */ /* 0x000fe400078ec0ff */
[----:B------:R-:W-:Y:S01]  /*c5d0*/  LOP3.LUT R37, R37, R78, RZ, 0xfc, !PT ;  /* 0x0000004e25257212 */ /* 0x000fe200078efcff */
[----:B------:R-:W-:Y:S01]  /*c5e0*/  IMAD.SHL.U32 R86, R86, 0x1000000, RZ ;  /* 0x0100000056567824 */ /* 0x000fe200078e00ff */
[----:B------:R-:W-:Y:S01]  /*c5f0*/  LOP3.LUT R36, R36, R27, RZ, 0xfc, !PT ;  /* 0x0000001b24247212 */ /* 0x000fe200078efcff */
[----:B------:R-:W-:Y:S01]  /*c600*/  IMAD.SHL.U32 R31, R90, 0x1000000, RZ ;  /* 0x010000005a1f7824 */ /* 0x000fe200078e00ff */
[----:B------:R-:W-:-:S02]  /*c610*/  F2FP.SATFINITE.E4M3.F32.PACK_AB_MERGE_C R95, RZ, R95, RZ ;  /* 0x0000005fff5f723e */ /* 0x000fc400048070ff */
[----:B------:R-:W-:Y:S02]  /*c620*/  F2FP.SATFINITE.E4M3.F32.PACK_AB_MERGE_C R119, RZ, R119, RZ ;  /* 0x00000077ff77723e */ /* 0x000fe400048070ff */
[----:B------:R-:W-:Y:S02]  /*c630*/  FSETP.GEU.AND P2, PT, R11, -126, PT ;  /* 0xc2fc00000b00780b */ /* 0x000fe40003f4e000 */
[----:B------:R-:W-:Y:S02]  /*c640*/  SEL R14, R14, R19, P6 ;  /* 0x000000130e0e7207 */ /* 0x000fe40003000000 */
[----:B------:R-:W-:Y:S02]  /*c650*/  SEL R18, R22, R23, P6 ;  /* 0x0000001716127207 */ /* 0x000fe40003000000 */
[----:B------:R-:W-:Y:S02]  /*c660*/  LOP3.LUT R121, R121, 0xff, RZ, 0xc0, !PT ;  /* 0x000000ff79797812 */ /* 0x000fe400078ec0ff */
[----:B------:R-:W-:-:S02]  /*c670*/  LOP3.LUT R120, R120, 0xffff, RZ, 0xc0, !PT ;  /* 0x0000ffff78787812 */ /* 0x000fc400078ec0ff */
[----:B------:R-:W-:Y:S02]  /*c680*/  SEL R22, R23, R22, P6 ;  /* 0x0000001617167207 */ /* 0x000fe40003000000 */
[----:B------:R-:W-:Y:S01]  /*c690*/  SEL R19, R20, R21, P6 ;  /* 0x0000001514137207 */ /* 0x000fe20003000000 */
[----:B------:R-:W-:Y:S01]  /*c6a0*/  @!P2 FMUL R11, R11, 0.5 ;  /* 0x3f0000000b0ba820 */ /* 0x000fe20000400000 */
[----:B------:R-:W-:Y:S02]  /*c6b0*/  SEL R20, R21, R20, P6 ;  /* 0x0000001415147207 */ /* 0x000fe40003000000 */
[----:B------:R-:W-:Y:S02]  /*c6c0*/  SEL R23, R24, R25, P6 ;  /* 0x0000001918177207 */ /* 0x000fe40003000000 */
[----:B------:R-:W-:Y:S02]  /*c6d0*/  LOP3.LUT R57, R57, 0xff0000, R130, 0xf8, !PT ;  /* 0x00ff000039397812 */ /* 0x000fe400078ef882 */
[----:B------:R-:W-:-:S02]  /*c6e0*/  LOP3.LUT R115, R115, 0xffff, RZ, 0xc0, !PT ;  /* 0x0000ffff73737812 */ /* 0x000fc400078ec0ff */
[----:B------:R-:W-:Y:S02]  /*c6f0*/  LOP3.LUT R123, R123, 0xffff, RZ, 0xc0, !PT ;  /* 0x0000ffff7b7b7812 */ /* 0x000fe400078ec0ff */
[----:B------:R-:W-:Y:S01]  /*c700*/  LOP3.LUT R137, R137, 0xffff, RZ, 0xc0, !PT ;  /* 0x0000ffff89897812 */ /* 0x000fe200078ec0ff */
[----:B------:R-:W-:Y:S01]  /*c710*/  IMAD.SHL.U32 R115, R115, 0x1000000, RZ ;  /* 0x0100000073737824 */ /* 0x000fe200078e00ff */
[----:B------:R-:W-:Y:S01]  /*c720*/  LOP3.LUT R151, R26, R151, RZ, 0xfc, !PT ;  /* 0x000000971a977212 */ /* 0x000fe200078efcff */
[----:B------:R-:W-:Y:S01]  /*c730*/  IMAD.SHL.U32 R123, R123, 0x1000000, RZ ;  /* 0x010000007b7b7824 */ /* 0x000fe200078e00ff */
[----:B------:R-:W-:Y:S02]  /*c740*/  SEL R21, R28, R29, P6 ;  /* 0x0000001d1c157207 */ /* 0x000fe40003000000 */
[----:B------:R-:W-:Y:S02]  /*c750*/  SEL R24, R25, R24, P6 ;  /* 0x0000001819187207 */ /* 0x000fe40003000000 */
[----:B------:R-:W-:-:S02]  /*c760*/  LOP3.LUT R95, R95, 0xffff, RZ, 0xc0, !PT ;  /* 0x0000ffff5f5f7812 */ /* 0x000fc400078ec0ff */
[----:B------:R-:W-:Y:S02]  /*c770*/  LOP3.LUT R119, R119, 0xffff, RZ, 0xc0, !PT ;  /* 0x0000ffff77777812 */ /* 0x000fe400078ec0ff */
[----:B------:R-:W-:Y:S01]  /*c780*/  LOP3.LUT R52, R52, R9, RZ, 0xfc, !PT ;  /* 0x0000000934347212 */ /* 0x000fe200078efcff */
[----:B------:R-:W-:Y:S01]  /*c790*/  IMAD.SHL.U32 R95, R95, 0x1000000, RZ ;  /* 0x010000005f5f7824 */ /* 0x000fe200078e00ff */
[----:B------:R-:W-:Y:S01]  /*c7a0*/  F2FP.SATFINITE.E4M3.F32.PACK_AB_MERGE_C R139, RZ, R139, RZ ;  /* 0x0000008bff8b723e */ /* 0x000fe200048070ff */
[----:B------:R-:W1:Y:S01]  /*c7b0*/  MUFU.EX2 R9, R124 ;  /* 0x0000007c00097308 */ /* 0x000e620000000800 */
[----:B------:R-:W-:Y:S01]  /*c7c0*/  SEL R28, R29, R28, P6 ;  /* 0x0000001c1d1c7207 */ /* 0x000fe20003000000 */
[----:B------:R-:W-:Y:S01]  /*c7d0*/  IMAD.MOV.U32 R29, RZ, RZ, 0x3021 ;  /* 0x00003021ff1d7424 */ /* 0x000fe200078e00ff */
[----:B------:R-:W-:Y:S01]  /*c7e0*/  SEL R25, R36, R37, P6 ;  /* 0x0000002524197207 */ /* 0x000fe20003000000 */
[----:B------:R-:W-:Y:S01]  /*c7f0*/  IMAD.SHL.U32 R119, R119, 0x1000000, RZ ;  /* 0x0100000077777824 */ /* 0x000fe200078e00ff */
[----:B------:R-:W-:Y:S01]  /*c800*/  SEL R26, R37, R36, P6 ;  /* 0x00000024251a7207 */ /* 0x000fe20003000000 */
[----:B------:R-:W-:Y:S01]  /*c810*/  IMAD.MOV.U32 R37, RZ, RZ, 0x2130 ;  /* 0x00002130ff257424 */ /* 0x000fe200078e00ff */
[----:B------:R-:W-:-:S02]  /*c820*/  PRMT R65, R120, 0x7604, R121 ;  /* 0x0000760478417816 */ /* 0x000fc40000000079 */
[----:B------:R-:W-:Y:S02]  /*c830*/  LOP3.LUT R33, R33, 0xff0000, R76, 0xf8, !PT ;  /* 0x00ff000021217812 */ /* 0x000fe400078ef84c */
[----:B------:R-:W-:Y:S02]  /*c840*/  LOP3.LUT R32, R32, 0xff0000, R87, 0xf8, !PT ;  /* 0x00ff000020207812 */ /* 0x000fe400078ef857 */
[----:B------:R-:W-:Y:S01]  /*c850*/  LOP3.LUT R57, R57, R12, RZ, 0xfc, !PT ;  /* 0x0000000c39397212 */ /* 0x000fe200078efcff */
[----:B------:R-:W-:Y:S01]  /*c860*/  IMAD.SHL.U32 R12, R137, 0x1000000, RZ ;  /* 0x01000000890c7824 */ /* 0x000fe200078e00ff */
[----:B------:R-:W-:Y:S02]  /*c870*/  LOP3.LUT R56, R56, R145, RZ, 0xfc, !PT ;  /* 0x0000009138387212 */ /* 0x000fe400078efcff */
[----:B------:R-:W-:Y:S01]  /*c880*/  LOP3.LUT R139, R139, 0xffff, RZ, 0xc0, !PT ;  /* 0x0000ffff8b8b7812 */ /* 0x000fe200078ec0ff */
[----:B-1----:R-:W-:Y:S01]  /*c890*/  @!P3 FMUL R9, R9, R9 ;  /* 0x000000090909b220 */ /* 0x002fe20000400000 */
[----:B------:R-:W-:-:S02]  /*c8a0*/  LOP3.LUT R65, R65, 0xff0000, R122, 0xf8, !PT ;  /* 0x00ff000041417812 */ /* 0x000fc400078ef87a */
[----:B------:R-:W-:Y:S01]  /*c8b0*/  LOP3.LUT R33, R33, R86, RZ, 0xfc, !PT ;  /* 0x0000005621217212 */ /* 0x000fe200078efcff */
[----:B------:R-:W-:Y:S01]  /*c8c0*/  IMAD.SHL.U32 R139, R139, 0x1000000, RZ ;  /* 0x010000008b8b7824 */ /* 0x000fe200078e00ff */
[----:B------:R-:W-:Y:S01]  /*c8d0*/  LOP3.LUT R32, R32, R31, RZ, 0xfc, !PT ;  /* 0x0000001f20207212 */ /* 0x000fe200078efcff */
[----:B------:R-:W-:-:S01]  /*c8e0*/  FFMA R4, R9, R4, R16 ;  /* 0x0000000409047223 */ /* 0x000fc20000000010 */
[-C--:B------:R-:W-:Y:S01]  /*c8f0*/  SHF.R.U32.HI R29, RZ, R0.reuse, R29 ;  /* 0x00000000ff1d7219 */ /* 0x080fe2000001161d */
[-C--:B------:R-:W-:Y:S01]  /*c900*/  FMUL R154, R154, R9.reuse ;  /* 0x000000099a9a7220 */ /* 0x080fe20000400000 */
[----:B------:R-:W-:Y:S01]  /*c910*/  SHF.R.U32.HI R37, RZ, R0, R37 ;  /* 0x00000000ff257219 */ /* 0x000fe20000011625 */
[----:B------:R-:W-:Y:S01]  /*c920*/  FMUL R155, R155, R9 ;  /* 0x000000099b9b7220 */ /* 0x000fe20000400000 */
[----:B------:R-:W-:Y:S01]  /*c930*/  SEL R42, R56, R57, P6 ;  /* 0x00000039382a7207 */ /* 0x000fe20003000000 */
[----:B------:R-:W-:Y:S01]  /*c940*/  FMUL R158, R158, R9 ;  /* 0x000000099e9e7220 */ /* 0x000fe20000400000 */
[----:B------:R-:W-:Y:S01]  /*c950*/  LOP3.LUT R60, R60, R115, RZ, 0xfc, !PT ;  /* 0x000000733c3c7212 */ /* 0x000fe200078efcff */
[----:B------:R-:W-:Y:S01]  /*c960*/  FMUL R159, R159, R9 ;  /* 0x000000099f9f7220 */ /* 0x000fe20000400000 */
[----:B------:R-:W-:Y:S01]  /*c970*/  LOP3.LUT R68, R68, R123, RZ, 0xfc, !PT ;  /* 0x0000007b44447212 */ /* 0x000fe200078efcff */
[-C--:B------:R-:W-:Y:S01]  /*c980*/  FMUL R162, R162, R9.reuse ;  /* 0x00000009a2a27220 */ /* 0x080fe20000400000 */
[----:B------:R-:W-:Y:S01]  /*c990*/  LOP3.LUT R65, R65, R12, RZ, 0xfc, !PT ;  /* 0x0000000c41417212 */ /* 0x000fe200078efcff */
[----:B------:R-:W-:Y:S01]  /*c9a0*/  FMUL R163, R163, R9 ;  /* 0x00000009a3a37220 */ /* 0x000fe20000400000 */
[----:B------:R-:W-:Y:S01]  /*c9b0*/  SEL R56, R57, R56, P6 ;  /* 0x0000003839387207 */ /* 0x000fe20003000000 */
[----:B------:R-:W1:Y:S01]  /*c9c0*/  MUFU.EX2 R12, R11 ;  /* 0x0000000b000c7308 */ /* 0x000e620000000800 */
[----:B------:R-:W-:Y:S01]  /*c9d0*/  LOP3.LUT R44, R44, R95, RZ, 0xfc, !PT ;  /* 0x0000005f2c2c7212 */ /* 0x000fe200078efcff */
[----:B------:R-:W-:Y:S01]  /*c9e0*/  FMUL R166, R166, R9 ;  /* 0x00000009a6a67220 */ /* 0x000fe20000400000 */
[----:B------:R-:W-:Y:S01]  /*c9f0*/  LOP3.LUT R48, R48, R119, RZ, 0xfc, !PT ;  /* 0x0000007730307212 */ /* 0x000fe200078efcff */
[----:B------:R-:W-:Y:S01]  /*ca00*/  FMUL R167, R167, R9 ;  /* 0x00000009a7a77220 */ /* 0x000fe20000400000 */
[----:B------:R-:W-:Y:S01]  /*ca10*/  SEL R27, R32, R33, P6 ;  /* 0x00000021201b7207 */ /* 0x000fe20003000000 */
[-C--:B------:R-:W-:Y:S01]  /*ca20*/  FMUL R170, R170, R9.reuse ;  /* 0x00000009aaaa7220 */ /* 0x080fe20000400000 */
[----:B------:R-:W-:Y:S01]  /*ca30*/  LOP3.LUT R50, R29, 0xf, RZ, 0xc0, !PT ;  /* 0x0000000f1d327812 */ /* 0x000fe200078ec0ff */
[-C--:B------:R-:W-:Y:S01]  /*ca40*/  FMUL R171, R171, R9.reuse ;  /* 0x00000009abab7220 */ /* 0x080fe20000400000 */
[----:B------:R-:W-:Y:S01]  /*ca50*/  LOP3.LUT R57, R37, 0xf, RZ, 0xc0, !PT ;  /* 0x0000000f25397812 */ /* 0x000fe200078ec0ff */
[----:B------:R-:W-:Y:S01]  /*ca60*/  FMUL R174, R174, R9 ;  /* 0x00000009aeae7220 */ /* 0x000fe20000400000 */
[----:B------:R-:W-:Y:S01]  /*ca70*/  SEL R32, R33, R32, P6 ;  /* 0x0000002021207207 */ /* 0x000fe20003000000 */
[----:B------:R-:W-:Y:S01]  /*ca80*/  SHFL.IDX PT, R21, R21, R50, 0x1c1f ;  /* 0x001c1f3215157589 */ /* 0x000fe200000e0000 */
[----:B------:R-:W-:Y:S01]  /*ca90*/  SEL R31, R40, R41, P6 ;  /* 0x00000029281f7207 */ /* 0x000fe20003000000 */
[----:B------:R-:W-:Y:S01]  /*caa0*/  FMUL R175, R175, R9 ;  /* 0x00000009afaf7220 */ /* 0x000fe20000400000 */
[----:B------:R-:W-:Y:S01]  /*cab0*/  SEL R33, R41, R40, P6 ;  /* 0x0000002829217207 */ /* 0x000fe20003000000 */
[----:B------:R-:W2:Y:S01]  /*cac0*/  SHFL.IDX PT, R34, R28, R57, 0x1c1f ;  /* 0x001c1f391c227589 */ /* 0x000ea200000e0000 */
[----:B------:R-:W-:Y:S01]  /*cad0*/  SEL R40, R60, R61, P6 ;  /* 0x0000003d3c287207 */ /* 0x000fe20003000000 */
[----:B-1----:R-:W-:Y:S01]  /*cae0*/  @!P2 FMUL R12, R12, R12 ;  /* 0x0000000c0c0ca220 */ /* 0x002fe20000400000 */
[----:B------:R-:W-:Y:S01]  /*caf0*/  SEL R46, R65, R68, P6 ;  /* 0x00000044412e7207 */ /* 0x000fe20003000000 */
[----:B------:R-:W-:Y:S01]  /*cb00*/  SHFL.IDX PT, R23, R23, R50, 0x1c1f ;  /* 0x001c1f3217177589 */ /* 0x000fe200000e0000 */
[----:B------:R-:W-:Y:S01]  /*cb10*/  LOP3.LUT R64, R64, R139, RZ, 0xfc, !PT ;  /* 0x0000008b40407212 */ /* 0x000fe200078efcff */
[----:B------:R-:W-:Y:S01]  /*cb20*/  FFMA R5, R12, R5, R135 ;  /* 0x000000050c057223 */ /* 0x000fe20000000087 */
[----:B------:R-:W-:Y:S01]  /*cb30*/  SEL R30, R44, R45, P6 ;  /* 0x0000002d2c1e7207 */ /* 0x000fe20003000000 */
[----:B------:R-:W1:Y:S01]  /*cb40*/  SHFL.IDX PT, R36, R24, R57, 0x1c1f ;  /* 0x001c1f3918247589 */ /* 0x000e6200000e0000 */
[----:B------:R-:W-:Y:S01]  /*cb50*/  SEL R11, R48, R49, P6 ;  /* 0x00000031300b7207 */ /* 0x000fe20003000000 */
[----:B------:R-:W-:Y:S01]  /*cb60*/  FMUL R152, R152, R12 ;  /* 0x0000000c98987220 */ /* 0x000fe20000400000 */
[----:B------:R-:W-:Y:S01]  /*cb70*/  SEL R44, R45, R44, P6 ;  /* 0x0000002c2d2c7207 */ /* 0x000fe20003000000 */
[----:B------:R-:W-:Y:S01]  /*cb80*/  SHFL.IDX PT, R37, R25, R50, 0x1c1f ;  /* 0x001c1f3219257589 */ /* 0x000fe200000e0000 */
[----:B------:R-:W-:Y:S01]  /*cb90*/  SEL R48, R49, R48, P6 ;  /* 0x0000003031307207 */ /* 0x000fe20003000000 */
[----:B------:R-:W-:Y:S01]  /*cba0*/  FMUL R153, R153, R12 ;  /* 0x0000000c99997220 */ /* 0x000fe20000400000 */
[----:B------:R-:W-:Y:S01]  /*cbb0*/  SEL R35, R52, R53, P6 ;  /* 0x0000003534237207 */ /* 0x000fe20003000000 */
[----:B------:R-:W3:Y:S01]  /*cbc0*/  SHFL.IDX PT, R38, R26, R57, 0x1c1f ;  /* 0x001c1f391a267589 */ /* 0x000ee200000e0000 */
[----:B------:R-:W-:Y:S01]  /*cbd0*/  SEL R60, R61, R60, P6 ;  /* 0x0000003c3d3c7207 */ /* 0x000fe20003000000 */
[----:B------:R-:W-:Y:S01]  /*cbe0*/  FMUL R156, R156, R12 ;  /* 0x0000000c9c9c7220 */ /* 0x000fe20000400000 */
[----:B------:R-:W-:Y:S01]  /*cbf0*/  SEL R52, R53, R52, P6 ;  /* 0x0000003435347207 */ /* 0x000fe20003000000 */
[----:B------:R-:W-:Y:S01]  /*cc00*/  SHFL.IDX PT, R49, R40, R50, 0x1c1f ;  /* 0x001c1f3228317589 */ /* 0x000fe200000e0000 */
[----:B------:R-:W-:Y:S01]  /*cc10*/  SEL R47, R151, R64, P6 ;  /* 0x00000040972f7207 */ /* 0x000fe20003000000 */
[-C--:B------:R-:W-:Y:S01]  /*cc20*/  FMUL R157, R157, R12.reuse ;  /* 0x0000000c9d9d7220 */ /* 0x080fe20000400000 */
[----:B------:R-:W-:Y:S01]  /*cc30*/  SEL R65, R68, R65, P6 ;  /* 0x0000004144417207 */ /* 0x000fe20003000000 */
[----:B------:R-:W-:Y:S01]  /*cc40*/  SHFL.IDX PT, R53, R46, R50, 0x1c1f ;  /* 0x001c1f322e357589 */ /* 0x000fe200000e0000 */
[----:B------:R-:W-:Y:S01]  /*cc50*/  SEL R64, R64, R151, P6 ;  /* 0x0000009740407207 */ /* 0x000fe20003000000 */
[-C--:B------:R-:W-:Y:S01]  /*cc60*/  FMUL R160, R160, R12.reuse ;  /* 0x0000000ca0a07220 */ /* 0x080fe20000400000 */
[----:B------:R-:W-:Y:S01]  /*cc70*/  SHF.L.U32 R55, R10, 0x1f, RZ ;  /* 0x0000001f0a377819 */ /* 0x000fe200000006ff */
[----:B------:R-:W-:Y:S01]  /*cc80*/  SHFL.IDX PT, R39, R27, R50, 0x1c1f ;  /* 0x001c1f321b277589 */ /* 0x000fe200000e0000 */
[-C--:B------:R-:W-:Y:S01]  /*cc90*/  FMUL R161, R161, R12.reuse ;  /* 0x0000000ca1a17220 */ /* 0x080fe20000400000 */
[-C--:B------:R-:W-:Y:S01]  /*cca0*/  FMUL R164, R164, R12.reuse ;  /* 0x0000000ca4a47220 */ /* 0x080fe20000400000 */
[----:B------:R4:W3:Y:S01]  /*ccb0*/  SYNCS.PHASECHK.TRANS64.TRYWAIT P2, [UR6+0x2c000], R55 ;  /* 0x02c00037ff0075a7 */ /* 0x0008e20008040146 */
[----:B------:R-:W-:Y:S01]  /*ccc0*/  SHFL.IDX PT, R43, R31, R50, 0x1c1f ;  /* 0x001c1f321f2b7589 */ /* 0x000fe200000e0000 */
[-C--:B------:R-:W-:Y:S01]  /*ccd0*/  FMUL R165, R165, R12.reuse ;  /* 0x0000000ca5a57220 */ /* 0x080fe20000400000 */
[-C--:B------:R-:W-:Y:S01]  /*cce0*/  FMUL R168, R168, R12.reuse ;  /* 0x0000000ca8a87220 */ /* 0x080fe20000400000 */
[-C--:B------:R-:W-:Y:S01]  /*ccf0*/  FMUL R169, R169, R12.reuse ;  /* 0x0000000ca9a97220 */ /* 0x080fe20000400000 */
[----:B------:R2:W5:Y:S01]  /*cd00*/  SHFL.IDX PT, R40, R32, R57, 0x1c1f ;  /* 0x001c1f3920287589 */ /* 0x00056200000e0000 */
[-C--:B------:R-:W-:Y:S01]  /*cd10*/  FMUL R172, R172, R12.reuse ;  /* 0x0000000cacac7220 */ /* 0x080fe20000400000 */
[-C--:B------:R-:W-:Y:S01]  /*cd20*/  FMUL R173, R173, R12.reuse ;  /* 0x0000000cadad7220 */ /* 0x080fe20000400000 */
[-C--:B------:R-:W-:Y:S01]  /*cd30*/  FMUL R176, R176, R12.reuse ;  /* 0x0000000cb0b07220 */ /* 0x080fe20000400000 */
[----:B------:R1:W4:Y:S01]  /*cd40*/  SHFL.IDX PT, R46, R33, R57, 0x1c1f ;  /* 0x001c1f39212e7589 */ /* 0x00032200000e0000 */
[-C--:B------:R-:W-:Y:S01]  /*cd50*/  FMUL R177, R177, R12.reuse ;  /* 0x0000000cb1b17220 */ /* 0x080fe20000400000 */
[-C--:B------:R-:W-:Y:S01]  /*cd60*/  FMUL R180, R180, R12.reuse ;  /* 0x0000000cb4b47220 */ /* 0x080fe20000400000 */
[-C--:B------:R-:W-:Y:S01]  /*cd70*/  FMUL R181, R181, R12.reuse ;  /* 0x0000000cb5b57220 */ /* 0x080fe20000400000 */
[----:B------:R-:W-:Y:S01]  /*cd80*/  SHFL.IDX PT, R41, R30, R50, 0x1c1f ;  /* 0x001c1f321e297589 */ /* 0x000fe200000e0000 */
[----:B------:R-:W-:Y:S01]  /*cd90*/  FMUL R184, R184, R12 ;  /* 0x0000000cb8b87220 */ /* 0x000fe20000400000 */
[--C-:B--2---:R-:W-:Y:S01]  /*cda0*/  PRMT R32, R21, R6, R34.reuse ;  /* 0x0000000615207216 */ /* 0x104fe20000000022 */
[-C--:B------:R-:W-:Y:S01]  /*cdb0*/  FMUL R185, R185, R12.reuse ;  /* 0x0000000cb9b97220 */ /* 0x080fe20000400000 */
[----:B------:R-:W-:Y:S01]  /*cdc0*/  SHFL.IDX PT, R11, R11, R50, 0x1c1f ;  /* 0x001c1f320b0b7589 */ /* 0x000fe200000e0000 */
[-C--:B------:R-:W-:Y:S01]  /*cdd0*/  FMUL R188, R188, R12.reuse ;  /* 0x0000000cbcbc7220 */ /* 0x080fe20000400000 */
[----:B-1----:R-:W-:Y:S01]  /*cde0*/  PRMT R33, R21, R7, R34 ;  /* 0x0000000715217216 */ /* 0x002fe20000000022 */
[----:B------:R-:W-:Y:S01]  /*cdf0*/  FMUL R189, R189, R12 ;  /* 0x0000000cbdbd7220 */ /* 0x000fe20000400000 */
[----:B------:R-:W1:Y:S01]  /*ce00*/  SHFL.IDX PT, R44, R44, R57, 0x1c1f ;  /* 0x001c1f392c2c7589 */ /* 0x000e6200000e0000 */
[--C-:B------:R-:W-:Y:S01]  /*ce10*/  PRMT R34, R23, R6, R36.reuse ;  /* 0x0000000617227216 */ /* 0x100fe20000000024 */
[-C--:B------:R-:W-:Y:S01]  /*ce20*/  FMUL R192, R192, R12.reuse ;  /* 0x0000000cc0c07220 */ /* 0x080fe20000400000 */
[-C--:B------:R-:W-:Y:S01]  /*ce30*/  FMUL R193, R193, R12.reuse ;  /* 0x0000000cc1c17220 */ /* 0x080fe20000400000 */
[----:B------:R-:W2:Y:S01]  /*ce40*/  SHFL.IDX PT, R48, R48, R57, 0x1c1f ;  /* 0x001c1f3930307589 */ /* 0x000ea200000e0000 */
[-C--:B------:R-:W-:Y:S01]  /*ce50*/  FMUL R196, R196, R12.reuse ;  /* 0x0000000cc4c47220 */ /* 0x080fe20000400000 */
[-C--:B------:R-:W-:Y:S01]  /*ce60*/  FMUL R197, R197, R12.reuse ;  /* 0x0000000cc5c57220 */ /* 0x080fe20000400000 */
[-C--:B------:R-:W-:Y:S01]  /*ce70*/  FMUL R200, R200, R12.reuse ;  /* 0x0000000cc8c87220 */ /* 0x080fe20000400000 */
[----:B------:R-:W-:Y:S01]  /*ce80*/  SHFL.IDX PT, R60, R60, R57, 0x1c1f ;  /* 0x001c1f393c3c7589 */ /* 0x000fe200000e0000 */
[-C--:B------:R-:W-:Y:S01]  /*ce90*/  FMUL R201, R201, R12.reuse ;  /* 0x0000000cc9c97220 */ /* 0x080fe20000400000 */
[-C--:B------:R-:W-:Y:S01]  /*cea0*/  FMUL R204, R204, R12.reuse ;  /* 0x0000000ccccc7220 */ /* 0x080fe20000400000 */
[-C--:B------:R-:W-:Y:S01]  /*ceb0*/  FMUL R205, R205, R12.reuse ;  /* 0x0000000ccdcd7220 */ /* 0x080fe20000400000 */
[----:B------:R-:W-:Y:S01]  /*cec0*/  SHFL.IDX PT, R18, R18, R50, 0x1c1f ;  /* 0x001c1f3212127589 */ /* 0x000fe200000e0000 */
[-C--:B------:R-:W-:Y:S01]  /*ced0*/  FMUL R208, R208, R12.reuse ;  /* 0x0000000cd0d07220 */ /* 0x080fe20000400000 */
[-C--:B------:R-:W-:Y:S01]  /*cee0*/  FMUL R209, R209, R12.reuse ;  /* 0x0000000cd1d17220 */ /* 0x080fe20000400000 */
[-C--:B------:R-:W-:Y:S01]  /*cef0*/  FMUL R212, R212, R12.reuse ;  /* 0x0000000cd4d47220 */ /* 0x080fe20000400000 */
[----:B------:R5:W-:Y:S01]  /*cf00*/  SHFL.IDX PT, R45, R35, R50, 0x1c1f ;  /* 0x001c1f32232d7589 */ /* 0x000be200000e0000 */
[----:B------:R-:W-:Y:S01]  /*cf10*/  FMUL R213, R213, R12 ;  /* 0x0000000cd5d57220 */ /* 0x000fe20000400000 */
[-C--:B------:R-:W-:Y:S01]  /*cf20*/  FMUL R178, R178, R9.reuse ;  /* 0x00000009b2b27220 */ /* 0x080fe20000400000 */
[-C--:B------:R-:W-:Y:S01]  /*cf30*/  FMUL R179, R179, R9.reuse ;  /* 0x00000009b3b37220 */ /* 0x080fe20000400000 */
[----:B------:R4:W-:Y:S01]  /*cf40*/  SHFL.IDX PT, R51, R42, R50, 0x1c1f ;  /* 0x001c1f322a337589 */ /* 0x0009e200000e0000 */
[-C--:B------:R-:W-:Y:S01]  /*cf50*/  FMUL R182, R182, R9.reuse ;  /* 0x00000009b6b67220 */ /* 0x080fe20000400000 */
[-C--:B------:R-:W-:Y:S01]  /*cf60*/  FMUL R183, R183, R9.reuse ;  /* 0x00000009b7b77220 */ /* 0x080fe20000400000 */
[-C--:B------:R-:W-:Y:S01]  /*cf70*/  FMUL R186, R186, R9.reuse ;  /* 0x00000009baba7220 */ /* 0x080fe20000400000 */
[----:B------:R-:W-:Y:S01]  /*cf80*/  SHFL.IDX PT, R16, R17, R57, 0x1c1f ;  /* 0x001c1f3911107589 */ /* 0x000fe200000e0000 */
[----:B------:R-:W-:Y:S01]  /*cf90*/  FMUL R187, R187, R9 ;  /* 0x00000009bbbb7220 */ /* 0x000fe20000400000 */
[----:B-----5:R-:W-:Y:S01]  /*cfa0*/  PRMT R35, R23, R7, R36 ;  /* 0x0000000717237216 */ /* 0x020fe20000000024 */
[-C--:B------:R-:W-:Y:S01]  /*cfb0*/  FMUL R190, R190, R9.reuse ;  /* 0x00000009bebe7220 */ /* 0x080fe20000400000 */
[----:B------:R-:W5:Y:S01]  /*cfc0*/  SHFL.IDX PT, R29, R22, R57, 0x1c1f ;  /* 0x001c1f39161d7589 */ /* 0x000f6200000e0000 */
[-CC-:B---3--:R-:W-:Y:S01]  /*cfd0*/  PRMT R36, R37, R6.reuse, R38.reuse ;  /* 0x0000000625247216 */ /* 0x188fe20000000026 */
[----:B------:R-:W-:Y:S01]  /*cfe0*/  FMUL R191, R191, R9 ;  /* 0x00000009bfbf7220 */ /* 0x000fe20000400000 */
[----:B------:R-:W-:Y:S01]  /*cff0*/  PRMT R37, R37, R7, R38 ;  /* 0x0000000725257216 */ /* 0x000fe20000000026 */
[----:B------:R-:W3:Y:S01]  /*d000*/  SHFL.IDX PT, R52, R52, R57, 0x1c1f ;  /* 0x001c1f3934347589 */ /* 0x000ee200000e0000 */
[-C--:B------:R-:W-:Y:S01]  /*d010*/  PRMT R38, R39, R6.reuse, R40 ;  /* 0x0000000627267216 */ /* 0x080fe20000000028 */
[----:B------:R-:W-:Y:S01]  /*d020*/  FMUL R194, R194, R9 ;  /* 0x00000009c2c27220 */ /* 0x000fe20000400000 */
[-C--:B----4-:R-:W-:Y:S01]  /*d030*/  PRMT R42, R43, R6.reuse, R46 ;  /* 0x000000062b2a7216 */ /* 0x090fe2000000002e */
[----:B------:R-:W4:Y:S01]  /*d040*/  SHFL.IDX PT, R56, R56, R57, 0x1c1f ;  /* 0x001c1f3938387589 */ /* 0x000f2200000e0000 */
[----:B------:R-:W-:Y:S01]  /*d050*/  PRMT R39, R39, R7, R40 ;  /* 0x0000000727277216 */ /* 0x000fe20000000028 */
[----:B------:R-:W-:Y:S01]  /*d060*/  FMUL R195, R195, R9 ;  /* 0x00000009c3c37220 */ /* 0x000fe20000400000 */
[----:B------:R-:W-:Y:S01]  /*d070*/  PRMT R43, R43, R7, R46 ;  /* 0x000000072b2b7216 */ /* 0x000fe2000000002e */
[----:B------:R-:W-:Y:S01]  /*d080*/  SHFL.IDX PT, R13, R13, R50, 0x1c1f ;  /* 0x001c1f320d0d7589 */ /* 0x000fe200000e0000 */
[-C--:B-1----:R-:W-:Y:S01]  /*d090*/  PRMT R40, R41, R6.reuse, R44 ;  /* 0x0000000629287216 */ /* 0x082fe2000000002c */
[----:B------:R-:W-:Y:S01]  /*d0a0*/  FMUL R198, R198, R9 ;  /* 0x00000009c6c67220 */ /* 0x000fe20000400000 */
[-C--:B--2---:R-:W-:Y:S01]  /*d0b0*/  PRMT R46, R11, R6.reuse, R48 ;  /* 0x000000060b2e7216 */ /* 0x084fe20000000030 */
[----:B------:R-:W1:Y:S01]  /*d0c0*/  SHFL.IDX PT, R15, R15, R50, 0x1c1f ;  /* 0x001c1f320f0f7589 */ /* 0x000e6200000e0000 */
[----:B------:R-:W-:Y:S01]  /*d0d0*/  PRMT R41, R41, R7, R44 ;  /* 0x0000000729297216 */ /* 0x000fe2000000002c */
[-C--:B------:R-:W-:Y:S01]  /*d0e0*/  FMUL R199, R199, R9.reuse ;  /* 0x00000009c7c77220 */ /* 0x080fe20000400000 */
[-C--:B------:R-:W-:Y:S01]  /*d0f0*/  FMUL R202, R202, R9.reuse ;  /* 0x00000009caca7220 */ /* 0x080fe20000400000 */
[----:B------:R-:W-:Y:S01]  /*d100*/  SHFL.IDX PT, R19, R19, R50, 0x1c1f ;  /* 0x001c1f3213137589 */ /* 0x000fe200000e0000 */
[-C--:B------:R-:W-:Y:S01]  /*d110*/  FMUL R203, R203, R9.reuse ;  /* 0x00000009cbcb7220 */ /* 0x080fe20000400000 */
[-C--:B------:R-:W-:Y:S01]  /*d120*/  FMUL R206, R206, R9.reuse ;  /* 0x00000009cece7220 */ /* 0x080fe20000400000 */
[-C--:B------:R-:W-:Y:S01]  /*d130*/  FMUL R207, R207, R9.reuse ;  /* 0x00000009cfcf7220 */ /* 0x080fe20000400000 */
[----:B------:R2:W-:Y:S01]  /*d140*/  SHFL.IDX PT, R54, R47, R50, 0x1c1f ;  /* 0x001c1f322f367589 */ /* 0x0005e200000e0000 */
[-CC-:B-----5:R-:W-:Y:S01]  /*d150*/  PRMT R28, R18, R6.reuse, R29.reuse ;  /* 0x00000006121c7216 */ /* 0x1a0fe2000000001d */
[-C--:B------:R-:W-:Y:S01]  /*d160*/  FMUL R210, R210, R9.reuse ;  /* 0x00000009d2d27220 */ /* 0x080fe20000400000 */
[-C--:B------:R-:W-:Y:S01]  /*d170*/  FMUL R211, R211, R9.reuse ;  /* 0x00000009d3d37220 */ /* 0x080fe20000400000 */
[----:B------:R-:W5:Y:S01]  /*d180*/  SHFL.IDX PT, R14, R14, R57, 0x1c1f ;  /* 0x001c1f390e0e7589 */ /* 0x000f6200000e0000 */
[----:B---3--:R-:W-:Y:S01]  /*d190*/  PRMT R44, R45, R6, R52 ;  /* 0x000000062d2c7216 */ /* 0x008fe20000000034 */
[-C--:B------:R-:W-:Y:S01]  /*d1a0*/  FMUL R214, R214, R9.reuse ;  /* 0x00000009d6d67220 */ /* 0x080fe20000400000 */
[----:B------:R-:W-:Y:S01]  /*d1b0*/  FMUL R215, R215, R9 ;  /* 0x00000009d7d77220 */ /* 0x000fe20000400000 */
[----:B------:R-:W3:Y:S01]  /*d1c0*/  SHFL.IDX PT, R20, R20, R57, 0x1c1f ;  /* 0x001c1f3914147589 */ /* 0x000ee200000e0000 */
[----:B------:R-:W-:-:S02]  /*d1d0*/  PRMT R29, R18, R7, R29 ;  /* 0x00000007121d7216 */ /* 0x000fc4000000001d */
[-C--:B--2---:R-:W-:Y:S01]  /*d1e0*/  PRMT R47, R11, R7.reuse, R48 ;  /* 0x000000070b2f7216 */ /* 0x084fe20000000030 */
[----:B------:R-:W2:Y:S01]  /*d1f0*/  SHFL.IDX PT, R22, R65, R57, 0x1c1f ;  /* 0x001c1f3941167589 */ /* 0x000ea200000e0000 */
[CCC-:B------:R-:W-:Y:S02]  /*d200*/  PRMT R48, R49.reuse, R6.reuse, R60.reuse ;  /* 0x0000000631307216 */ /* 0x1c0fe4000000003c */
[-C--:B------:R-:W-:Y:S01]  /*d210*/  PRMT R49, R49, R7.reuse, R60 ;  /* 0x0000000731317216 */ /* 0x080fe2000000003c */
[----:B------:R-:W2:Y:S01]  /*d220*/  SHFL.IDX PT, R17, R64, R57, 0x1c1f ;  /* 0x001c1f3940117589 */ /* 0x000ea200000e0000 */
[-C--:B----4-:R-:W-:Y:S02]  /*d230*/  PRMT R50, R51, R6.reuse, R56 ;  /* 0x0000000633327216 */ /* 0x090fe40000000038 */
[C-C-:B-1----:R-:W-:Y:S02]  /*d240*/  PRMT R26, R15.reuse, R6, R16.reuse ;  /* 0x000000060f1a7216 */ /* 0x142fe40000000010 */
[----:B------:R-:W-:-:S02]  /*d250*/  PRMT R27, R15, R7, R16 ;  /* 0x000000070f1b7216 */ /* 0x000fc40000000010 */
[-C--:B------:R-:W-:Y:S02]  /*d260*/  PRMT R45, R45, R7.reuse, R52 ;  /* 0x000000072d2d7216 */ /* 0x080fe40000000034 */
[-C--:B------:R-:W-:Y:S02]  /*d270*/  PRMT R51, R51, R7.reuse, R56 ;  /* 0x0000000733337216 */ /* 0x080fe40000000038 */
[CCC-:B-----5:R-:W-:Y:S02]  /*d280*/  PRMT R24, R13.reuse, R6.reuse, R14.reuse ;  /* 0x000000060d187216 */ /* 0x1e0fe4000000000e */
[-C--:B------:R-:W-:Y:S02]  /*d290*/  PRMT R25, R13, R7.reuse, R14 ;  /* 0x000000070d197216 */ /* 0x080fe4000000000e */
[C-C-:B---3--:R-:W-:Y:S02]  /*d2a0*/  PRMT R30, R19.reuse, R6, R20.reuse ;  /* 0x00000006131e7216 */ /* 0x148fe40000000014 */
[----:B------:R-:W-:-:S02]  /*d2b0*/  PRMT R31, R19, R7, R20 ;  /* 0x00000007131f7216 */ /* 0x000fc40000000014 */
[CCC-:B--2---:R-:W-:Y:S02]  /*d2c0*/  PRMT R60, R53.reuse, R6.reuse, R22.reuse ;  /* 0x00000006353c7216 */ /* 0x1c4fe40000000016 */
[-C--:B------:R-:W-:Y:S02]  /*d2d0*/  PRMT R61, R53, R7.reuse, R22 ;  /* 0x00000007353d7216 */ /* 0x080fe40000000016 */
[C-C-:B------:R-:W-:Y:S02]  /*d2e0*/  PRMT R62, R54.reuse, R6, R17.reuse ;  /* 0x00000006363e7216 */ /* 0x140fe40000000011 */
[----:B------:R-:W-:Y:S01]  /*d2f0*/  PRMT R63, R54, R7, R17 ;  /* 0x00000007363f7216 */ /* 0x000fe20000000011 */
[----:B------:R-:W-:Y:S06]  /*d300*/  @!P0 BRA `(.L_x_27) ;  /* 0x0000000000048947 */ /* 0x000fec0003800000 */
[----:B------:R-:W-:Y:S01]  /*d310*/  BPT.TRAP 0x1 ;  /* 0x000000040000795c */ /* 0x000fe20000300000 */
.L_x_27:
[----:B------:R-:W-:Y:S05]  /*d320*/  @P2 BRA `(.L_x_28) ;  /* 0x0000000000082947 */ /* 0x000fea0003800000 */
[----:B------:R-:W1:Y:S02]  /*d330*/  SYNCS.PHASECHK.TRANS64.TRYWAIT P2, [UR6+0x2c000], R55 ;  /* 0x02c00037ff0075a7 */ /* 0x000e640008040146 */
[----:B-1----:R-:W-:Y:S05]  /*d340*/  @!P2 BRA `(.L_x_29) ;  /* 0x000000300090a947 */ /* 0x002fea0003800000 */
.L_x_28:
[----:B------:R-:W-:Y:S01]  /*d350*/  ULEA UR6, UR22, UR20, 0xb ;  /* 0x0000001416067291 */ /* 0x000fe2000f8e583f */
[----:B------:R-:W-:Y:S01]  /*d360*/  WARPGROUP.ARRIVE ;  /* 0x00000000000079c5 */ /* 0x000fe20000000000 */
[----:B------:R-:W-:Y:S01]  /*d370*/  UMOV UR7, 0x40000040 ;  /* 0x4000004000077882 */ /* 0x000fe20000000000 */
[----:B------:R-:W-:Y:S01]  /*d380*/  UMOV UR11, 0x40000040 ;  /* 0x40000040000b7882 */ /* 0x000fe20000000000 */
[----:B------:R-:W-:-:S05]  /*d390*/  UIADD3 UR10, UR6, 0x2, URZ ;  /* 0x00000002060a7890 */ /* 0x000fca000fffe03f */
[----:B------:R-:W-:Y:S01]  /*d3a0*/  QGMMA.64x128x32.F32.E4M3.E4M3 R152, R24, gdesc[UR4], R152, gsb0 ;  /* 0x01e0000418987df3 */ /* 0x000fe20008000898 */
[----:B------:R-:W-:Y:S02]  /*d3b0*/  UMOV UR7, 0x40000040 ;  /* 0x4000004000077882 */ /* 0x000fe40000000000 */
        /* <DEDUP_REMOVED lines=25> */
[----:B------:R-:W-:Y:S01]  /*d550*/  UIADD3 UR6, UR6, 0x406, URZ ;  /* 0x0000040606067890 */ /* 0x000fe2000fffe03f */
[----:B------:R-:W-:Y:S02]  /*d560*/  WARPGROUP.DEPBAR.LE gsb0, 0x0 ;  /* 0x00008000000079c5 */ /* 0x000fe40000010000 */
[----:B------:R-:W-:-:S06]  /*d570*/  WARPGROUP.ARRIVE ;  /* 0x00000000000079c5 */ /* 0x000fcc0000000000 */
[----:B------:R-:W-:Y:S03]  /*d580*/  QGMMA.64x128x32.F32.E4M3.E4M3 R152, R48, gdesc[UR8], R152, gsb0 ;  /* 0x01e0000830987df3 */ /* 0x000fe60008000898 */
[----:B------:R-:W-:Y:S02]  /*d590*/  WARPGROUP.DEPBAR.LE gsb0, 0x0 ;  /* 0x00008000000079c5 */ /* 0x000fe40000010000 */
[----:B------:R-:W-:-:S07]  /*d5a0*/  WARPGROUP.ARRIVE ;  /* 0x00000000000079c5 */ /* 0x000fce0000000000 */
[----:B------:R-:W-:Y:S03]  /*d5b0*/  QGMMA.64x128x32.F32.E4M3.E4M3 R152, R60, gdesc[UR4], R152, gsb0 ;  /* 0x01e000043c987df3 */ /* 0x000fe60008000898 */
[----:B------:R-:W-:Y:S02]  /*d5c0*/  WARPGROUP.DEPBAR.LE gsb0, 0x0 ;  /* 0x00008000000079c5 */ /* 0x000fe40000010000 */
[----:B------:R-:W-:Y:S05]  /*d5d0*/  @!P0 BRA `(.L_x_30) ;  /* 0x0000000000048947 */ /* 0x000fea0003800000 */
[----:B------:R-:W-:Y:S01]  /*d5e0*/  BPT.TRAP 0x1 ;  /* 0x000000040000795c */ /* 0x000fe20000300000 */
.L_x_30:
[----:B------:R-:W-:-:S04]  /*d5f0*/  ULEA UR6, UR21, UR36, 0x3 ;  /* 0x0000002415067291 */ /* 0x000fc8000f8e183f */
[----:B------:R-:W-:-:S04]  /*d600*/  UIADD3 UR6, UR6, 0x2c028, URZ ;  /* 0x0002c02806067890 */ /* 0x000fc8000fffe03f */
[----:B------:R-:W-:-:S09]  /*d610*/  UPRMT UR6, URZ, 0x654, UR6 ;  /* 0x000006543f067896 */ /* 0x000fd20008000006 */
[----:B------:R-:W-:Y:S01]  /*d620*/  SYNCS.ARRIVE.TRANS64.RED.A1T0 RZ, [UR6], RZ ;  /* 0x000000ffffff79a7 */ /* 0x000fe20008100406 */
[----:B------:R-:W-:Y:S05]  /*d630*/  @P1 BRA `(.L_x_31) ;  /* 0x0000000000041947 */ /* 0x000fea0003800000 */
[----:B------:R-:W-:Y:S01]  /*d640*/  BPT.TRAP 0x1 ;  /* 0x000000040000795c */ /* 0x000fe20000300000 */
.L_x_31:
[----:B------:R-:W-:-:S04]  /*d650*/  UIADD3 UR21, UR21, 0x1, URZ ;  /* 0x0000000115157890 */ /* 0x000fc8000fffe03f */
[----:B------:R-:W-:-:S04]  /*d660*/  UISETP.NE.AND UP0, UPT, UR21, 0x5, UPT ;  /* 0x000000051500788c */ /* 0x000fc8000bf05270 */
[----:B------:R-:W-:Y:S01]  /*d670*/  USEL UR21, UR21, URZ, UP0 ;  /* 0x0000003f15157287 */ /* 0x000fe20008000000 */
[----:B------:R-:W-:Y:S11]  /*d680*/  @!P0 BRA `(.L_x_32) ;  /* 0x0000000000048947 */ /* 0x000ff60003800000 */
[----:B------:R-:W-:Y:S01]  /*d690*/  BPT.TRAP 0x1 ;  /* 0x000000040000795c */ /* 0x000fe20000300000 */
.L_x_32:
[----:B------:R-:W-:-:S04]  /*d6a0*/  ULEA UR6, UR21, UR36, 0x3 ;  /* 0x0000002415067291 */ /* 0x000fc8000f8e183f */
[----:B------:R-:W-:-:S04]  /*d6b0*/  UIADD3 UR6, UR6, 0x2c028, URZ ;  /* 0x0002c02806067890 */ /* 0x000fc8000fffe03f */
[----:B------:R-:W-:-:S09]  /*d6c0*/  UPRMT UR6, URZ, 0x654, UR6 ;  /* 0x000006543f067896 */ /* 0x000fd20008000006 */
[----:B------:R-:W-:Y:S01]  /*d6d0*/  SYNCS.ARRIVE.TRANS64.RED.A1T0 RZ, [UR6], RZ ;  /* 0x000000ffffff79a7 */ /* 0x000fe20008100406 */
[----:B------:R-:W-:Y:S05]  /*d6e0*/  @P1 BRA `(.L_x_33) ;  /* 0x0000000000041947 */ /* 0x000fea0003800000 */
[----:B------:R-:W-:Y:S01]  /*d6f0*/  BPT.TRAP 0x1 ;  /* 0x000000040000795c */ /* 0x000fe20000300000 */
.L_x_33:
[----:B------:R-:W-:Y:S01]  /*d700*/  UIADD3 UR22, UR22, 0x1, URZ ;  /* 0x0000000116167890 */ /* 0x000fe2000fffe03f */
[C---:B------:R-:W-:Y:S01]  /*d710*/  ISETP.GT.AND P2, PT, R8.reuse, 0x2, PT ;  /* 0x000000020800780c */ /* 0x040fe20003f44270 */
[----:B------:R-:W-:Y:S01]  /*d720*/  UIADD3 UR21, UR21, 0x1, URZ ;  /* 0x0000000115157890 */ /* 0x000fe2000fffe03f */
[----:B------:R-:W-:Y:S01]  /*d730*/  VIADD R8, R8, 0xffffffff ;  /* 0xffffffff08087836 */ /* 0x000fe20000000000 */
[----:B------:R-:W-:Y:S01]  /*d740*/  UISETP.NE.AND UP2, UPT, UR22, 0x5, UPT ;  /* 0x000000051600788c */ /* 0x000fe2000bf45270 */
[----:B-1----:R-:W-:Y:S01]  /*d750*/  IMAD.MOV.U32 R12, RZ, RZ, R2 ;  /* 0x000000ffff0c7224 */ /* 0x002fe200078e0002 */
[----:B------:R-:W-:Y:S01]  /*d760*/  UISETP.NE.AND UP0, UPT, UR21, 0x5, UPT ;  /* 0x000000051500788c */ /* 0x000fe2000bf05270 */
[----:B------:R-:W-:Y:S01]  /*d770*/  IMAD.MOV.U32 R9, RZ, RZ, R3 ;  /* 0x000000ffff097224 */ /* 0x000fe200078e0003 */
[----:B------:R-:W-:Y:S02]  /*d780*/  USEL UR6, URZ, 0x1, UP2 ;  /* 0x000000013f067887 */ /* 0x000fe40009000000 */
[----:B------:R-:W-:-:S02]  /*d790*/  USEL UR21, UR21, URZ, UP0 ;  /* 0x0000003f15157287 */ /* 0x000fc40008000000 */
[----:B------:R-:W-:Y:S02]  /*d7a0*/  USEL UR22, UR22, URZ, UP2 ;  /* 0x0000003f16167287 */ /* 0x000fe40009000000 */
[----:B------:R-:W-:Y:S01]  /*d7b0*/  LOP3.LUT R10, R10, UR6, RZ, 0x3c, !PT ;  /* 0x000000060a0a7c12 */ /* 0x000fe2000f8e3cff */
[----:B------:R-:W-:Y:S09]  /*d7c0*/  @P2 BRA `(.L_x_34) ;  /* 0xffffff9c00302947 */ /* 0x000ff2000383ffff */
.L_x_23:
[----:B------:R-:W1:Y:S01]  /*d7d0*/  SHFL.BFLY PT, R0, R5, 0x1, 0x1f ;  /* 0x0c201f0005007f89 */ /* 0x000e6200000e0000 */
[----:B------:R-:W-:Y:S01]  /*d7e0*/  BSSY B0, `(.L_x_35) ;  /* 0x0000023000007945 */ /* 0x000fe20003800000 */
[----:B------:R-:W-:Y:S02]  /*d7f0*/  IMAD.MOV.U32 R8, RZ, RZ, 0x3f800000 ;  /* 0x3f800000ff087424 */ /* 0x000fe400078e00ff */
[----:B------:R-:W2:Y:S01]  /*d800*/  SHFL.BFLY PT, R7, R4, 0x1, 0x1f ;  /* 0x0c201f0004077f89 */ /* 0x000ea200000e0000 */
[----:B------:R-:W-:Y:S02]  /*d810*/  IMAD.MOV.U32 R10, RZ, RZ, 0x3f800000 ;  /* 0x3f800000ff0a7424 */ /* 0x000fe400078e00ff */
[----:B------:R-:W-:Y:S02]  /*d820*/  IMAD.MOV.U32 R11, RZ, RZ, 0x7f800000 ;  /* 0x7f800000ff0b7424 */ /* 0x000fe400078e00ff */
[----:B-1----:R-:W-:Y:S01]  /*d830*/  FADD R0, R0, R5 ;  /* 0x0000000500007221 */ /* 0x002fe20000000000 */
[----:B--2---:R-:W-:-:S04]  /*d840*/  FADD R16, R7, R4 ;  /* 0x0000000407107221 */ /* 0x004fc80000000000 */
[----:B------:R-:W1:Y:S04]  /*d850*/  SHFL.BFLY PT, R9, R0, 0x2, 0x1f ;  /* 0x0c401f0000097f89 */ /* 0x000e6800000e0000 */
[----:B------:R-:W2:Y:S01]  /*d860*/  SHFL.BFLY PT, R17, R16, 0x2, 0x1f ;  /* 0x0c401f0010117f89 */ /* 0x000ea200000e0000 */
[C---:B-1----:R-:W-:Y:S01]  /*d870*/  FSETP.NE.AND P0, PT, R0.reuse, -R9, PT ;  /* 0x800000090000720b */ /* 0x042fe20003f05000 */
[----:B------:R-:W-:Y:S01]  /*d880*/  FADD R6, R0, R9 ;  /* 0x0000000900067221 */ /* 0x000fe20000000000 */
[----:B------:R-:W-:Y:S02]  /*d890*/  IMAD.MOV.U32 R9, RZ, RZ, 0x7f800000 ;  /* 0x7f800000ff097424 */ /* 0x000fe400078e00ff */
[----:B--2---:R-:W-:-:S09]  /*d8a0*/  FADD R7, R16, R17 ;  /* 0x0000001110077221 */ /* 0x004fd20000000000 */
[----:B------:R-:W-:Y:S05]  /*d8b0*/  @!P0 BRA `(.L_x_36) ;  /* 0x0000000000548947 */ /* 0x000fea0003800000 */
[----:B------:R-:W-:Y:S01]  /*d8c0*/  VIADD R0, R6, 0x1800000 ;  /* 0x0180000006007836 */ /* 0x000fe20000000000 */
[----:B------:R-:W-:Y:S04]  /*d8d0*/  BSSY B1, `(.L_x_37) ;  /* 0x000000c000017945 */ /* 0x000fe80003800000 */
[----:B------:R-:W-:-:S04]  /*d8e0*/  LOP3.LUT R0, R0, 0x7f800000, RZ, 0xc0, !PT ;  /* 0x7f80000000007812 */ /* 0x000fc800078ec0ff */
[----:B------:R-:W-:-:S13]  /*d8f0*/  ISETP.GT.U32.AND P0, PT, R0, 0x1ffffff, PT ;  /* 0x01ffffff0000780c */ /* 0x000fda0003f04070 */
[----:B------:R-:W-:Y:S05]  /*d900*/  @P0 BRA `(.L_x_38) ;  /* 0x0000000000100947 */ /* 0x000fea0003800000 */
[----:B------:R-:W-:Y:S01]  /*d910*/  IMAD.MOV.U32 R4, RZ, RZ, R6 ;  /* 0x000000ffff047224 */ /* 0x000fe200078e0006 */
[----:B------:R-:W-:-:S07]  /*d920*/  MOV R15, 0xd940 ;  /* 0x0000d940000f7802 */ /* 0x000fce0000000f00 */
[----:B------:R-:W-:Y:S05]  /*d930*/  CALL.REL.NOINC `($__internal_0_$__cuda_sm20_rcp_rn_f32_slowpath) ;  /* 0x0000002c00bc7944 */ /* 0x000fea0003c00000 */
[----:B------:R-:W-:Y:S05]  /*d940*/  BRA `(.L_x_39) ;  /* 0x0000000000107947 */ /* 0x000fea0003800000 */
.L_x_38:
[----:B------:R-:W1:Y:S02]  /*d950*/  MUFU.RCP R5, R6 ;  /* 0x0000000600057308 */ /* 0x000e640000001000 */
[----:B-1----:R-:W-:-:S04]  /*d960*/  FFMA R0, R6, R5, -1 ;  /* 0xbf80000006007423 */ /* 0x002fc80000000005 */
[----:B------:R-:W-:-:S04]  /*d970*/  FADD.FTZ R0, -R0, -RZ ;  /* 0x800000ff00007221 */ /* 0x000fc80000010100 */
[----:B------:R-:W-:-:S07]  /*d980*/  FFMA R10, R5, R0, R5 ;  /* 0x00000000050a7223 */ /* 0x000fce0000000005 */
.L_x_39:
[----:B------:R-:W-:Y:S05]  /*d990*/  BSYNC B1 ;  /* 0x0000000000017941 */ /* 0x000fea0003800000 */
.L_x_37:
[----:B------:R-:W-:Y:S01]  /*d9a0*/  FSETP.GEU.AND P0, PT, |R6|, 1.175494350822287508e-38, PT ;  /* 0x008000000600780b */ /* 0x000fe20003f0e200 */
[----:B------:R-:W-:-:S12]  /*d9b0*/  ULDC UR4, c[0x0][0x600] ;  /* 0x0001800000047ab9 */ /* 0x000fd80000000800 */
[----:B------:R-:W-:-:S04]  /*d9c0*/  @!P0 FMUL R6, R6, 16777216 ;  /* 0x4b80000006068820 */ /* 0x000fc80000400000 */
[----:B------:R-:W1:Y:S02]  /*d9d0*/  MUFU.LG2 R0, R6 ;  /* 0x0000000600007308 */ /* 0x000e640000000c00 */
[----:B-1----:R-:W-:-:S04]  /*d9e0*/  @!P0 FADD R0, R0, -24 ;  /* 0xc1c0000000008421 */ /* 0x002fc80000000000 */
[----:B------:R-:W-:-:S04]  /*d9f0*/  FMUL R11, R0, 0.69314718246459960938 ;  /* 0x3f317218000b7820 */ /* 0x000fc80000400000 */
[----:B------:R-:W-:-:S07]  /*da00*/  FFMA R11, R2, UR4, R11 ;  /* 0x00000004020b7c23 */ /* 0x000fce000800000b */
.L_x_36:
[----:B------:R-:W-:Y:S05]  /*da10*/  BSYNC B0 ;  /* 0x0000000000007941 */ /* 0x000fea0003800000 */
.L_x_35:
[----:B------:R-:W-:Y:S01]  /*da20*/  FSETP.NE.AND P0, PT, R16, -R17, PT ;  /* 0x800000111000720b */ /* 0x000fe20003f05000 */
[----:B------:R-:W-:Y:S01]  /*da30*/  ULDC UR4, c[0x0][0x608] ;  /* 0x0001820000047ab9 */ /* 0x000fe20000000800 */
[----:B------:R-:W-:Y:S01]  /*da40*/  BSSY B0, `(.L_x_40) ;  /* 0x0000039000007945 */ /* 0x000fe20003800000 */
[----:B------:R-:W-:-:S04]  /*da50*/  FMUL R10, R10, UR4 ;  /* 0x000000040a0a7c20 */ /* 0x000fc80008400000 */
[-C--:B------:R-:W-:Y:S01]  /*da60*/  FMUL R23, R152, R10.reuse ;  /* 0x0000000a98177220 */ /* 0x080fe20000400000 */
        /* <DEDUP_REMOVED lines=30> */
[----:B------:R-:W-:Y:S01]  /*dc50*/  FMUL R213, R213, R10 ;  /* 0x0000000ad5d57220 */ /* 0x000fe20000400000 */
[----:B------:R-:W-:Y:S06]  /*dc60*/  @!P0 BRA `(.L_x_41) ;  /* 0x0000000000588947 */ /* 0x000fec0003800000 */
        /* <DEDUP_REMOVED lines=8> */
[----:B------:R-:W-:Y:S01]  /*dcf0*/  IMAD.MOV.U32 R8, RZ, RZ, R10 ;  /* 0x000000ffff087224 */ /* 0x000fe200078e000a */
[----:B------:R-:W-:Y:S06]  /*dd00*/  BRA `(.L_x_44) ;  /* 0x0000000000107947 */ /* 0x000fec0003800000 */
.L_x_43:
[----:B------:R-:W1:Y:S02]  /*dd10*/  MUFU.RCP R8, R7 ;  /* 0x0000000700087308 */ /* 0x000e640000001000 */
[----:B-1----:R-:W-:-:S04]  /*dd20*/  FFMA R0, R7, R8, -1 ;  /* 0xbf80000007007423 */ /* 0x002fc80000000008 */
[----:B------:R-:W-:-:S04]  /*dd30*/  FADD.FTZ R5, -R0, -RZ ;  /* 0x800000ff00057221 */ /* 0x000fc80000010100 */
[----:B------:R-:W-:-:S07]  /*dd40*/  FFMA R8, R8, R5, R8 ;  /* 0x0000000508087223 */ /* 0x000fce0000000008 */
.L_x_44:
[----:B------:R-:W-:Y:S05]  /*dd50*/  BSYNC B1 ;  /* 0x0000000000017941 */ /* 0x000fea0003800000 */
.L_x_42:
[----:B------:R-:W-:Y:S01]  /*dd60*/  FSETP.GEU.AND P0, PT, |R7|, 1.175494350822287508e-38, PT ;  /* 0x008000000700780b */ /* 0x000fe20003f0e200 */
[----:B------:R-:W-:-:S12]  /*dd70*/  ULDC UR4, c[0x0][0x600] ;  /* 0x0001800000047ab9 */ /* 0x000fd80000000800 */
[----:B------:R-:W-:-:S04]  /*dd80*/  @!P0 FMUL R7, R7, 16777216 ;  /* 0x4b80000007078820 */ /* 0x000fc80000400000 */
[----:B------:R-:W1:Y:S02]  /*dd90*/  MUFU.LG2 R0, R7 ;  /* 0x0000000700007308 */ /* 0x000e640000000c00 */
[----:B-1----:R-:W-:-:S04]  /*dda0*/  @!P0 FADD R0, R0, -24 ;  /* 0xc1c0000000008421 */ /* 0x002fc80000000000 */
[----:B------:R-:W-:-:S04]  /*ddb0*/  FMUL R0, R0, 0.69314718246459960938 ;  /* 0x3f31721800007820 */ /* 0x000fc80000400000 */
[----:B------:R-:W-:-:S07]  /*ddc0*/  FFMA R9, R3, UR4, R0 ;  /* 0x0000000403097c23 */ /* 0x000fce0008000000 */
.L_x_41:
[----:B------:R-:W-:Y:S05]  /*ddd0*/  BSYNC B0 ;  /* 0x0000000000007941 */ /* 0x000fea0003800000 */
.L_x_40:
[----:B------:R-:W-:Y:S01]  /*dde0*/  UIADD3 UR4, UR37, -0x1, URZ ;  /* 0xffffffff25047890 */ /* 0x000fe2000fffe03f */
[----:B------:R-:W1:Y:S01]  /*ddf0*/  S2R R17, SR_TID.X ;  /* 0x0000000000117919 */ /* 0x000e620000002100 */
[----:B------:R-:W-:Y:S01]  /*de00*/  ULDC UR5, c[0x0][0x608] ;  /* 0x0001820000057ab9 */ /* 0x000fe20000000800 */
[----:B------:R-:W-:Y:S01]  /*de10*/  ULDC.64 UR8, c[0x0][0x208] ;  /* 0x0000820000087ab9 */ /* 0x000fe20000000a00 */
[----:B------:R-:W-:Y:S02]  /*de20*/  FMUL R8, R8, UR5 ;  /* 0x0000000508087c20 */ /* 0x000fe40008400000 */
[----:B------:R-:W-:Y:S01]  /*de30*/  ISETP.NE.AND P0, PT, RZ, UR4, PT ;  /* 0x00000004ff007c0c */ /* 0x000fe2000bf05270 */
[----:B------:R-:W-:-:S03]  /*de40*/  ULEA UR4, UR37, UR36, 0x3 ;  /* 0x0000002425047291 */ /* 0x000fc6000f8e183f */
[----:B------:R-:W-:-:S04]  /*de50*/  SEL R0, RZ, 0x1, P0 ;  /* 0x00000001ff007807 */ /* 0x000fc80000000000 */
[----:B------:R-:W-:-:S04]  /*de60*/  SHF.L.U32 R0, R0, 0x1f, RZ ;  /* 0x0000001f00007819 */ /* 0x000fc800000006ff */
[----:B------:R-:W2:Y:S01]  /*de70*/  SYNCS.PHASECHK.TRANS64.TRYWAIT P0, [UR4+0x2c098], R0 ;  /* 0x02c09800ff0075a7 */ /* 0x000ea20008000144 */
[C---:B-1----:R-:W-:Y:S02]  /*de80*/  LOP3.LUT P1, RZ, R17.reuse, 0x3, RZ, 0xc0, !PT ;  /* 0x0000000311ff7812 */ /* 0x042fe4000782c0ff */
[----:B------:R-:W-:Y:S01]  /*de90*/  LOP3.LUT R16, R17, 0x7f, RZ, 0xc0, !PT ;  /* 0x0000007f11107812 */ /* 0x000fe200078ec0ff */
[----:B--2---:R-:W-:Y:S10]  /*dea0*/  @!P0 BRA `(.L_x_45) ;  /* 0x0000002400d08947 */ /* 0x004ff40003800000 */
.L_x_95:
[----:B------:R-:W-:Y:S01]  /*deb0*/  USHF.L.U32 UR42, UR42, 0x6, URZ ;  /* 0x000000062a2a7899 */ /* 0x000fe2000800063f */
[----:B------:R-:W-:Y:S01]  /*dec0*/  BSSY B0, `(.L_x_46) ;  /* 0x0000018000007945 */ /* 0x000fe20003800000 */
[----:B------:R-:W-:Y:S02]  /*ded0*/  SHF.R.U32.HI R17, RZ, 0x2, R17 ;  /* 0x00000002ff117819 */ /* 0x000fe40000011611 */
[----:B------:R-:W-:Y:S01]  /*dee0*/  SHF.R.U32.HI R18, RZ, 0x5, R16 ;  /* 0x00000005ff127819 */ /* 0x000fe20000011610 */
[----:B------:R-:W-:Y:S07]  /*def0*/  @P1 BRA `(.L_x_47) ;  /* 0x0000000000501947 */ /* 0x000fee0003800000 */
[----:B------:R-:W2:Y:S01]  /*df00*/  S2UR UR4, SR_CTAID.Y ;  /* 0x00000000000479c3 */ /* 0x000ea20000002600 */
[----:B-1----:R-:W-:Y:S01]  /*df10*/  IMAD.SHL.U32 R3, R18, 0x10, RZ ;  /* 0x0000001012037824 */ /* 0x002fe200078e00ff */
[----:B------:R-:W-:Y:S01]  /*df20*/  LOP3.LUT R0, R17, 0x7, RZ, 0xc0, !PT ;  /* 0x0000000711007812 */ /* 0x000fe200078ec0ff */
[----:B------:R-:W-:-:S03]  /*df30*/  ULDC.64 UR6, c[0x0][0x688] ;  /* 0x0001a20000067ab9 */ /* 0x000fc60000000a00 */
[----:B------:R-:W-:Y:S02]  /*df40*/  LOP3.LUT R0, R3, 0xfffffff0, R0, 0xe2, !PT ;  /* 0xfffffff003007812 */ /* 0x000fe400078ee200 */
[----:B------:R-:W1:Y:S03]  /*df50*/  S2UR UR5, SR_CTAID.Z ;  /* 0x00000000000579c3 */ /* 0x000e660000002700 */
[----:B------:R-:W-:-:S04]  /*df60*/  VIADD R3, R0, UR42 ;  /* 0x0000002a00037c36 */ /* 0x000fc80008000000 */
[----:B------:R-:W-:Y:S01]  /*df70*/  VIADD R2, R3, 0x8 ;  /* 0x0000000803027836 */ /* 0x000fe20000000000 */
[----:B--2---:R-:W-:-:S04]  /*df80*/  UIMAD UR4, UR4, UR6, UR42 ;  /* 0x00000006040472a4 */ /* 0x004fc8000f8e022a */
[----:B-1----:R-:W-:-:S03]  /*df90*/  UIMAD UR4, UR5, UR7, UR4 ;  /* 0x00000007050472a4 */ /* 0x002fc6000f8e0204 */
[----:B------:R-:W-:Y:S02]  /*dfa0*/  ULDC UR5, c[0x0][0x288] ;  /* 0x0000a20000057ab9 */ /* 0x000fe40000000800 */
[----:B------:R-:W-:Y:S02]  /*dfb0*/  ISETP.GE.U32.AND P0, PT, R3, UR5, PT ;  /* 0x0000000503007c0c */ /* 0x000fe4000bf06070 */
[----:B------:R-:W-:Y:S02]  /*dfc0*/  IADD3 R0, P2, R0, UR4, RZ ;  /* 0x0000000400007c10 */ /* 0x000fe4000ff5e0ff */
[----:B------:R-:W-:Y:S01]  /*dfd0*/  ISETP.GE.U32.AND P1, PT, R2, UR5, PT ;  /* 0x0000000502007c0c */ /* 0x000fe2000bf26070 */
[----:B------:R-:W-:Y:S02]  /*dfe0*/  ULDC.64 UR4, c[0x0][0x680] ;  /* 0x0001a00000047ab9 */ /* 0x000fe40000000a00 */
[----:B------:R-:W-:Y:S01]  /*dff0*/  IMAD.X R3, RZ, RZ, RZ, P2 ;  /* 0x000000ffff037224 */ /* 0x000fe200010e06ff */
[----:B------:R-:W-:-:S04]  /*e000*/  LEA R2, P2, R0, UR4, 0x2 ;  /* 0x0000000400027c11 */ /* 0x000fc8000f8410ff */
[----:B------:R-:W-:-:S05]  /*e010*/  LEA.HI.X R3, R0, UR5, R3, 0x2, P2 ;  /* 0x0000000500037c11 */ /* 0x000fca00090f1403 */
[----:B------:R2:W-:Y:S04]  /*e020*/  @!P0 STG.E desc[UR8][R2.64], R11 ;  /* 0x0000000b02008986 */ /* 0x0005e8000c101908 */
[----:B------:R2:W-:Y:S02]  /*e030*/  @!P1 STG.E desc[UR8][R2.64+0x20], R9 ;  /* 0x0000200902009986 */ /* 0x0005e4000c101908 */
.L_x_47:
[----:B------:R-:W-:Y:S05]  /*e040*/  BSYNC B0 ;  /* 0x0000000000007941 */ /* 0x000fea0003800000 */
.L_x_46:
[----:B------:R-:W-:Y:S01]  /*e050*/  ULDC.64 UR4, c[0x0][0x730] ;  /* 0x0001cc0000047ab9 */ /* 0x000fe20000000a00 */
[-C--:B------:R-:W-:Y:S01]  /*e060*/  FMUL R27, R154, R8.reuse ;  /* 0x000000089a1b7220 */ /* 0x080fe20000400000 */
[----:B------:R-:W-:Y:S01]  /*e070*/  ISETP.NE.U32.AND P0, PT, RZ, UR4, PT ;  /* 0x00000004ff007c0c */ /* 0x000fe2000bf05070 */
[-C--:B------:R-:W-:Y:S01]  /*e080*/  FMUL R155, R155, R8.reuse ;  /* 0x000000089b9b7220 */ /* 0x080fe20000400000 */
[-C--:B------:R-:W-:Y:S01]  /*e090*/  FMUL R29, R158, R8.reuse ;  /* 0x000000089e1d7220 */ /* 0x080fe20000400000 */
[-C--:B------:R-:W-:Y:S01]  /*e0a0*/  FMUL R159, R159, R8.reuse ;  /* 0x000000089f9f7220 */ /* 0x080fe20000400000 */
[----:B------:R-:W-:Y:S01]  /*e0b0*/  ISETP.NE.AND.EX P0, PT, RZ, UR5, PT, P0 ;  /* 0x00000005ff007c0c */ /* 0x000fe2000bf05300 */
        /* <DEDUP_REMOVED lines=28> */
[----:B------:R-:W-:Y:S06]  /*e280*/  @P0 BRA `(.L_x_48) ;  /* 0x0000000000200947 */ /* 0x000fec0003800000 */
[----:B------:R-:W-:Y:S02]  /*e290*/  ULDC.64 UR4, c[0x0][0x728] ;  /* 0x0001ca0000047ab9 */ /* 0x000fe40000000a00 */
[----:B------:R-:W-:-:S04]  /*e2a0*/  ISETP.NE.U32.AND P0, PT, RZ, UR4, PT ;  /* 0x00000004ff007c0c */ /* 0x000fc8000bf05070 */
[----:B------:R-:W-:-:S13]  /*e2b0*/  ISETP.NE.AND.EX P0, PT, RZ, UR5, PT, P0 ;  /* 0x00000005ff007c0c */ /* 0x000fda000bf05300 */
[----:B------:R-:W-:Y:S05]  /*e2c0*/  @!P0 BRA `(.L_x_49) ;  /* 0x00000000000c8947 */ /* 0x000fea0003800000 */
[----:B-12---:R-:W1:Y:S02]  /*e2d0*/  LDC.64 R2, c[0x0][0x728] ;  /* 0x0001ca00ff027b82 */ /* 0x006e640000000a00 */
[----:B-1----:R4:W5:Y:S01]  /*e2e0*/  LDG.E R2, desc[UR8][R2.64] ;  /* 0x0000000802027981 */ /* 0x002962000c1e1900 */
[----:B------:R-:W-:Y:S05]  /*e2f0*/  BRA `(.L_x_48) ;  /* 0x0000000000047947 */ /* 0x000fea0003800000 */
.L_x_49:
[----:B--2---:R-:W3:Y:S02]  /*e300*/  LDC R2, c[0x0][0x720] ;  /* 0x0001c800ff027b82 */ /* 0x004ee40000000800 */
.L_x_48:
[----:B-1----:R-:W-:Y:S01]  /*e310*/  MOV R0, RZ ;  /* 0x000000ff00007202 */ /* 0x002fe20000000f00 */
[----:B---3-5:R-:W-:-:S03]  /*e320*/  IMAD.MOV.U32 R38, RZ, RZ, R2 ;  /* 0x000000ffff267224 */ /* 0x028fc600078e0002 */
[----:B------:R-:W-:-:S13]  /*e330*/  LOP3.LUT P0, RZ, R0, 0x1bf, RZ, 0xc0, !PT ;  /* 0x000001bf00ff7812 */ /* 0x000fda000780c0ff */
[----:B------:R-:W-:Y:S05]  /*e340*/  @!P0 BRA `(.L_x_50) ;  /* 0x0000000000408947 */ /* 0x000fea0003800000 */
[----:B------:R-:W-:Y:S01]  /*e350*/  MOV R0, 0x0 ;  /* 0x0000000000007802 */ /* 0x000fe20000000f00 */
[----:B------:R-:W-:Y:S01]  /*e360*/  ULDC.64 UR4, c[0x4][0x68] ;  /* 0x01001a0000047ab9 */ /* 0x000fe20000000a00 */
[----:B------:R-:W-:Y:S01]  /*e370*/  ULDC.64 UR6, c[0x4][0x8] ;  /* 0x0100020000067ab9 */ /* 0x000fe20000000a00 */
[----:B------:R-:W-:Y:S01]  /*e380*/  IMAD.U32 R4, RZ, RZ, UR4 ;  /* 0x00000004ff047e24 */ /* 0x000fe2000f8e00ff */
[----:B--2-4-:R1:W2:Y:S01]  /*e390*/  LDC.64 R2, c[0x4][R0] ;  /* 0x0100000000027b82 */ /* 0x0142a20000000a00 */
[----:B------:R-:W-:Y:S01]  /*e3a0*/  IMAD.U32 R5, RZ, RZ, UR5 ;  /* 0x00000005ff057e24 */ /* 0x000fe2000f8e00ff */
[----:B------:R-:W-:Y:S01]  /*e3b0*/  ULDC.64 UR4, c[0x4][0x70] ;  /* 0x01001c0000047ab9 */ /* 0x000fe20000000a00 */
[----:B------:R-:W-:Y:S02]  /*e3c0*/  IMAD.U32 R10, RZ, RZ, UR6 ;  /* 0x00000006ff0a7e24 */ /* 0x000fe4000f8e00ff */
[----:B------:R-:W-:Y:S02]  /*e3d0*/  IMAD.U32 R6, RZ, RZ, UR4 ;  /* 0x00000004ff067e24 */ /* 0x000fe4000f8e00ff */
[----:B------:R-:W-:-:S02]  /*e3e0*/  IMAD.U32 R7, RZ, RZ, UR5 ;  /* 0x00000005ff077e24 */ /* 0x000fc4000f8e00ff */
[----:B------:R-:W-:Y:S02]  /*e3f0*/  IMAD.U32 R11, RZ, RZ, UR7 ;  /* 0x00000007ff0b7e24 */ /* 0x000fe4000f8e00ff */
[----:B------:R-:W-:Y:S02]  /*e400*/  IMAD.MOV.U32 R8, RZ, RZ, 0x70 ;  /* 0x00000070ff087424 */ /* 0x000fe400078e00ff */
[----:B------:R-:W-:Y:S02]  /*e410*/  IMAD.MOV.U32 R12, RZ, RZ, 0x1 ;  /* 0x00000001ff0c7424 */ /* 0x000fe400078e00ff */
[----:B-1----:R-:W-:-:S07]  /*e420*/  IMAD.MOV.U32 R13, RZ, RZ, RZ ;  /* 0x000000ffff0d7224 */ /* 0x002fce00078e00ff */
[----:B------:R-:W-:-:S07]  /*e430*/  LEPC R20, `(.L_x_50) ;  /* 0x000000001014794e */ /* 0x000fce0000000000 */
[----:B--2---:R-:W-:Y:S05]  /*e440*/  CALL.ABS.NOINC R2 ;  /* 0x0000000002007343 */ /* 0x004fea0003c00000 */
.L_x_50:
[----:B------:R-:W-:Y:S01]  /*e450*/  UIADD3 UR4, UR37, -0x1, URZ ;  /* 0xffffffff25047890 */ /* 0x000fe2000fffe03f */
[----:B------:R-:W-:-:S05]  /*e460*/  IMAD.U32 R19, RZ, RZ, UR36 ;  /* 0x00000024ff137e24 */ /* 0x000fca000f8e00ff */
[----:B------:R-:W-:-:S04]  /*e470*/  IMAD.U32 R0, RZ, RZ, UR4 ;  /* 0x00000004ff007e24 */ /* 0x000fc8000f8e00ff */
[----:B------:R-:W-:-:S05]  /*e480*/  IMAD R19, R0, 0x2200, R19 ;  /* 0x0000220000137824 */ /* 0x000fca00078e0213 */
        /* <DEDUP_REMOVED lines=18> */
.L_x_51:
[----:B------:R-:W1:Y:S01]  /*e5b0*/  S2R R4, SR_TID.X ;  /* 0x0000000000047919 */ /* 0x000e620000002100 */
[----:B------:R-:W-:Y:S01]  /*e5c0*/  ULDC.64 UR4, c[0x0][0x730] ;  /* 0x0001cc0000047ab9 */ /* 0x000fe20000000a00 */
[----:B------:R-:W-:Y:S01]  /*e5d0*/  VIADD R16, R16, 0x1f ;  /* 0x0000001f10107836 */ /* 0x000fe20000000000 */
[----:B------:R-:W-:Y:S01]  /*e5e0*/  ISETP.NE.U32.AND P0, PT, RZ, UR4, PT ;  /* 0x00000004ff007c0c */ /* 0x000fe2000bf05070 */
[----:B------:R-:W-:Y:S01]  /*e5f0*/  IMAD.SHL.U32 R17, R17, 0x40, RZ ;  /* 0x0000004011117824 */ /* 0x000fe200078e00ff */
[----:B------:R-:W-:Y:S02]  /*e600*/  BSSY B0, `(.L_x_52) ;  /* 0x000000f000007945 */ /* 0x000fe40003800000 */
[----:B------:R-:W-:-:S13]  /*e610*/  ISETP.NE.AND.EX P0, PT, RZ, UR5, PT, P0 ;  /* 0x00000005ff007c0c */ /* 0x000fda000bf05300 */
[----:B------:R-:W3:Y:S01]  /*e620*/  @P0 LDC R38, c[0x0][0x720] ;  /* 0x0001c800ff260b82 */ /* 0x000ee20000000800 */
[----:B------:R-:W-:Y:S01]  /*e630*/  ISETP.GT.U32.AND P0, PT, R16, 0x3e, PT ;  /* 0x0000003e1000780c */ /* 0x000fe20003f04070 */
[C---:B-1----:R-:W-:Y:S02]  /*e640*/  IMAD.SHL.U32 R0, R4.reuse, 0x2, RZ ;  /* 0x0000000204007824 */ /* 0x042fe400078e00ff */
[----:B--2---:R-:W-:-:S03]  /*e650*/  IMAD.SHL.U32 R2, R4, 0x10, RZ ;  /* 0x0000001004027824 */ /* 0x004fc600078e00ff */
[----:B----4-:R-:W-:Y:S02]  /*e660*/  LOP3.LUT R3, R0, 0x6, RZ, 0xc0, !PT ;  /* 0x0000000600037812 */ /* 0x010fe400078ec0ff */
[----:B------:R-:W-:-:S03]  /*e670*/  LOP3.LUT R5, R2, 0x180, RZ, 0xc0, !PT ;  /* 0x0000018002057812 */ /* 0x000fc600078ec0ff */
[----:B------:R-:W-:Y:S01]  /*e680*/  IMAD R3, R18, 0x400, R3 ;  /* 0x0000040012037824 */ /* 0x000fe200078e0203 */
[----:B------:R-:W-:Y:S02]  /*e690*/  LOP3.LUT R5, R5, 0x30, R0, 0xf8, !PT ;  /* 0x0000003005057812 */ /* 0x000fe400078ef800 */
[----:B------:R-:W-:-:S04]  /*e6a0*/  LOP3.LUT R0, R17, 0x40, RZ, 0xc0, !PT ;  /* 0x0000004011007812 */ /* 0x000fc800078ec0ff */
[----:B------:R-:W-:Y:S01]  /*e6b0*/  IADD3 R20, R5, R3, R0 ;  /* 0x0000000305147210 */ /* 0x000fe20007ffe000 */
[----:B---3--:R-:W-:Y:S01]  /*e6c0*/  FMUL R0, R23, R38 ;  /* 0x0000002617007220 */ /* 0x008fe20000400000 */
[----:B------:R-:W-:Y:S06]  /*e6d0*/  @P0 BRA `(.L_x_53) ;  /* 0x0000000000040947 */ /* 0x000fec0003800000 */
[----:B------:R-:W-:-:S04]  /*e6e0*/  DEPBAR.LE SB0, 0x1 ;  /* 0x000080400000791a */ /* 0x000fc80000000000 */
.L_x_53:
[----:B------:R-:W-:Y:S05]  /*e6f0*/  BSYNC B0 ;  /* 0x0000000000007941 */ /* 0x000fea0003800000 */
.L_x_52:
[----:B------:R-:W-:Y:S05]  /*e700*/  WARPSYNC.ALL ;  /* 0x0000000000007948 */ /* 0x000fea0003800000 */
[----:B------:R-:W-:Y:S01]  /*e710*/  BAR.SYNC.DEFER_BLOCKING 0x1, 0x80 ;  /* 0x0042000000007b1d */ /* 0x000fe20000010000 */
[-C--:B------:R-:W-:Y:S01]  /*e720*/  FMUL R3, R153, R38.reuse ;  /* 0x0000002699037220 */ /* 0x080fe20000400000 */
[----:B------:R-:W-:Y:S01]  /*e730*/  R2P PR, R4, 0x18 ;  /* 0x0000001804007804 */ /* 0x000fe20000000000 */
[-C--:B------:R-:W-:Y:S01]  /*e740*/  FMUL R18, R41, R38.reuse ;  /* 0x0000002629127220 */ /* 0x080fe20000400000 */
[-C--:B------:R-:W-:Y:S01]  /*e750*/  FMUL R2, R27, R38.reuse ;  /* 0x000000261b027220 */ /* 0x080fe20000400000 */
[----:B------:R-:W-:Y:S01]  /*e760*/  FMUL R5, R155, R38 ;  /* 0x000000269b057220 */ /* 0x000fe20000400000 */
[----:B------:R-:W-:Y:S01]  /*e770*/  F2FP.SATFINITE.E4M3.F32.PACK_AB_MERGE_C R41, R3, R0, RZ ;  /* 0x000000000329723e */ /* 0x000fe200048070ff */
[----:B------:R-:W-:-:S02]  /*e780*/  IMAD.MOV.U32 R3, RZ, RZ, 0x10 ;  /* 0x00000010ff037424 */ /* 0x000fc400078e00ff */
[-C--:B------:R-:W-:Y:S01]  /*e790*/  FMUL R4, R25, R38.reuse ;  /* 0x0000002619047220 */ /* 0x080fe20000400000 */
[----:B------:R-:W-:Y:S02]  /*e7a0*/  IMAD.IADD R20, R19, 0x1, R20 ;  /* 0x0000000113147824 */ /* 0x000fe400078e0214 */
        /* <DEDUP_REMOVED lines=11> */
[----:B------:R-:W-:Y:S01]  /*e860*/  SEL R3, R3, 0xfffffff0, !P3 ;  /* 0xfffffff003037807 */ /* 0x000fe20005800000 */
        /* <DEDUP_REMOVED lines=8> */
[----:B------:R-:W-:Y:S01]  /*e8f0*/  F2FP.SATFINITE.E4M3.F32.PACK_AB_MERGE_C R5, R5, R2, RZ ;  /* 0x000000020505723e */ /* 0x000fe200048070ff */
[-C--:B------:R-:W-:Y:S01]  /*e900*/  FMUL R176, R176, R38.reuse ;  /* 0x00000026b0b07220 */ /* 0x080fe20000400000 */
[-C--:B------:R-:W-:Y:S01]  /*e910*/  FMUL R177, R177, R38.reuse ;  /* 0x00000026b1b17220 */ /* 0x080fe20000400000 */
[-C--:B------:R-:W-:Y:S01]  /*e920*/  FMUL R16, R39, R38.reuse ;  /* 0x0000002627107220 */ /* 0x080fe20000400000 */
[-C--:B------:R-:W-:Y:S01]  /*e930*/  FMUL R21, R179, R38.reuse ;  /* 0x00000026b3157220 */ /* 0x080fe20000400000 */
[-C--:B------:R-:W-:Y:S01]  /*e940*/  FMUL R180, R180, R38.reuse ;  /* 0x00000026b4b47220 */ /* 0x080fe20000400000 */
[-C--:B------:R-:W-:Y:S01]  /*e950*/  FMUL R181, R181, R38.reuse ;  /* 0x00000026b5b57220 */ /* 0x080fe20000400000 */
[----:B------:R-:W-:Y:S01]  /*e960*/  FMUL R23, R183, R38 ;  /* 0x00000026b7177220 */ /* 0x000fe20000400000 */
[C---:B------:R-:W-:Y:S01]  /*e970*/  VIADD R2, R20.reuse, 0x20 ;  /* 0x0000002014027836 */ /* 0x040fe20000000000 */
[----:B------:R-:W-:Y:S01]  /*e980*/  F2FP.SATFINITE.E4M3.F32.PACK_AB_MERGE_C R7, R7, R4, RZ ;  /* 0x000000040707723e */ /* 0x000fe200048070ff */
[C---:B------:R-:W-:Y:S01]  /*e990*/  @P4 VIADD R2, R20.reuse, 0xffffffe0 ;  /* 0xffffffe014024836 */ /* 0x040fe20000000000 */
[----:B------:R-:W-:Y:S01]  /*e9a0*/  F2FP.SATFINITE.E4M3.F32.PACK_AB_MERGE_C R9, R9, R6, RZ ;  /* 0x000000060909723e */ /* 0x000fe200048070ff */
[----:B------:R-:W-:Y:S01]  /*e9b0*/  IMAD.IADD R0, R20, 0x1, R3 ;  /* 0x0000000114007824 */ /* 0x000fe200078e0203 */
[----:B------:R-:W-:Y:S01]  /*e9c0*/  F2FP.SATFINITE.E4M3.F32.PACK_AB_MERGE_C R161, R161, R160, RZ ;  /* 0x000000a0a1a1723e */ /* 0x000fe200048070ff */
[----:B------:R-:W-:Y:S01]  /*e9d0*/  IMAD.IADD R3, R3, 0x1, R2 ;  /* 0x0000000103037824 */ /* 0x000fe200078e0202 */
[----:B------:R-:W-:Y:S01]  /*e9e0*/  F2FP.SATFINITE.E4M3.F32.PACK_AB_MERGE_C R11, R11, R8, RZ ;  /* 0x000000080b0b723e */ /* 0x000fe200048070ff */
[----:B------:R1:W-:Y:S01]  /*e9f0*/  STS.U16 [R20], R41 ;  /* 0x0000002914007388 */ /* 0x0003e20000000400 */
[----:B------:R-:W-:Y:S01]  /*ea00*/  F2FP.SATFINITE.E4M3.F32.PACK_AB_MERGE_C R165, R165, R164, RZ ;  /* 0x000000a4a5a5723e */ /* 0x000fe200048070ff */
[----:B------:R-:W-:Y:S01]  /*ea10*/  FMUL R22, R187, R38 ;  /* 0x00000026bb167220 */ /* 0x000fe20000400000 */
[----:B------:R-:W-:Y:S01]  /*ea20*/  F2FP.SATFINITE.E4M3.F32.PACK_AB_MERGE_C R13, R13, R10, RZ ;  /* 0x0000000a0d0d723e */ /* 0x000fe200048070ff */
[----:B------:R1:W-:Y:S01]  /*ea30*/  STS.U16 [R20+0x200], R5 ;  /* 0x0002000514007388 */ /* 0x0003e20000000400 */
        /* <DEDUP_REMOVED lines=11> */
[----:B------:R1:W-:Y:S01]  /*eaf0*/  STS.U16 [R0], R161 ;  /* 0x000000a100007388 */ /* 0x0003e20000000400 */
[----:B------:R-:W-:Y:S01]  /*eb00*/  F2FP.SATFINITE.E4M3.F32.PACK_AB_MERGE_C R180, R181, R180, RZ ;  /* 0x000000b4b5b4723e */ /* 0x000fe200048070ff */
[----:B------:R-:W-:Y:S01]  /*eb10*/  FMUL R24, R191, R38 ;  /* 0x00000026bf187220 */ /* 0x000fe20000400000 */
[----:B------:R-:W-:Y:S01]  /*eb20*/  F2FP.SATFINITE.E4M3.F32.PACK_AB_MERGE_C R18, R23, R18, RZ ;  /* 0x000000121712723e */ /* 0x000fe200048070ff */
[----:B------:R1:W-:Y:S01]  /*eb30*/  STS.U16 [R0+0x200], R11 ;  /* 0x0002000b00007388 */ /* 0x0003e20000000400 */
[-C--:B------:R-:W-:Y:S01]  /*eb40*/  FMUL R27, R45, R38.reuse ;  /* 0x000000262d1b7220 */ /* 0x080fe20000400000 */
[-C--:B------:R-:W-:Y:S01]  /*eb50*/  FMUL R189, R189, R38.reuse ;  /* 0x00000026bdbd7220 */ /* 0x080fe20000400000 */
[-C--:B------:R-:W-:Y:S01]  /*eb60*/  FMUL R188, R188, R38.reuse ;  /* 0x00000026bcbc7220 */ /* 0x080fe20000400000 */
        /* <DEDUP_REMOVED lines=8> */
[----:B------:R1:W-:Y:S01]  /*ebf0*/  STS.U16 [R2], R169 ;  /* 0x000000a902007388 */ /* 0x0003e20000000400 */
        /* <DEDUP_REMOVED lines=22> */
[----:B------:R-:W-:Y:S01]  /*ed60*/  FMUL R212, R212, R38 ;  /* 0x00000026d4d47220 */ /* 0x000fe20000400000 */
[----:B------:R1:W-:Y:S01]  /*ed70*/  STS.U16 [R3+0x8], R180 ;  /* 0x000008b403007388 */ /* 0x0003e20000000400 */
[----:B------:R-:W-:Y:S01]  /*ed80*/  BSSY B0, `(.L_x_54) ;  /* 0x0000024000007945 */ /* 0x000fe20003800000 */
[----:B------:R-:W-:-:S02]  /*ed90*/  F2FP.SATFINITE.E4M3.F32.PACK_AB_MERGE_C R185, R185, R184, RZ ;  /* 0x000000b8b9b9723e */ /* 0x000fc400048070ff */
[----:B------:R1:W-:Y:S01]  /*eda0*/  STS.U16 [R3+0x208], R18 ;  /* 0x0002081203007388 */ /* 0x0003e20000000400 */
[----:B------:R-:W-:Y:S02]  /*edb0*/  F2FP.SATFINITE.E4M3.F32.PACK_AB_MERGE_C R25, R22, R25, RZ ;  /* 0x000000191619723e */ /* 0x000fe400048070ff */
[----:B------:R-:W-:Y:S01]  /*edc0*/  F2FP.SATFINITE.E4M3.F32.PACK_AB_MERGE_C R189, R189, R188, RZ ;  /* 0x000000bcbdbd723e */ /* 0x000fe200048070ff */
[----:B------:R-:W-:Y:S01]  /*edd0*/  @!PT LDS RZ, [RZ] ;  /* 0x00000000fffff984 */ /* 0x000fe20000000800 */
[----:B------:R-:W-:Y:S01]  /*ede0*/  @!PT LDS RZ, [RZ] ;  /* 0x00000000fffff984 */ /* 0x000fe20000000800 */
[----:B------:R-:W-:Y:S01]  /*edf0*/  @!PT LDS RZ, [RZ] ;  /* 0x00000000fffff984 */ /* 0x000fe20000000800 */
[----:B------:R-:W-:Y:S01]  /*ee00*/  @!PT LDS RZ, [RZ] ;  /* 0x00000000fffff984 */ /* 0x000fe20000000800 */
[----:B------:R2:W-:Y:S06]  /*ee10*/  MEMBAR.ALL.CTA ;  /* 0x0000000000007992 */ /* 0x0005ec0000008000 */
[----:B--2---:R-:W2:Y:S01]  /*ee20*/  FENCE.VIEW.ASYNC.S ;  /* 0x00000000000073c6 */ /* 0x004ea20000000000 */
[----:B------:R-:W-:-:S02]  /*ee30*/  F2FP.SATFINITE.E4M3.F32.PACK_AB_MERGE_C R27, R24, R27, RZ ;  /* 0x0000001b181b723e */ /* 0x000fc400048070ff */
[----:B------:R-:W-:Y:S02]  /*ee40*/  F2FP.SATFINITE.E4M3.F32.PACK_AB_MERGE_C R193, R193, R192, RZ ;  /* 0x000000c0c1c1723e */ /* 0x000fe400048070ff */
[----:B------:R-:W-:Y:S02]  /*ee50*/  F2FP.SATFINITE.E4M3.F32.PACK_AB_MERGE_C R29, R26, R29, RZ ;  /* 0x0000001d1a1d723e */ /* 0x000fe400048070ff */
[----:B------:R-:W-:Y:S02]  /*ee60*/  F2FP.SATFINITE.E4M3.F32.PACK_AB_MERGE_C R197, R197, R196, RZ ;  /* 0x000000c4c5c5723e */ /* 0x000fe400048070ff */
[----:B------:R-:W-:Y:S02]  /*ee70*/  F2FP.SATFINITE.E4M3.F32.PACK_AB_MERGE_C R31, R28, R31, RZ ;  /* 0x0000001f1c1f723e */ /* 0x000fe400048070ff */
[----:B------:R-:W-:Y:S02]  /*ee80*/  F2FP.SATFINITE.E4M3.F32.PACK_AB_MERGE_C R201, R201, R200, RZ ;  /* 0x000000c8c9c9723e */ /* 0x000fe400048070ff */
[----:B------:R-:W-:-:S02]  /*ee90*/  F2FP.SATFINITE.E4M3.F32.PACK_AB_MERGE_C R33, R30, R33, RZ ;  /* 0x000000211e21723e */ /* 0x000fc400048070ff */
[----:B------:R-:W-:Y:S02]  /*eea0*/  F2FP.SATFINITE.E4M3.F32.PACK_AB_MERGE_C R205, R205, R204, RZ ;  /* 0x000000cccdcd723e */ /* 0x000fe400048070ff */
[----:B------:R-:W-:Y:S02]  /*eeb0*/  F2FP.SATFINITE.E4M3.F32.PACK_AB_MERGE_C R35, R32, R35, RZ ;  /* 0x000000232023723e */ /* 0x000fe400048070ff */
[----:B------:R-:W-:Y:S02]  /*eec0*/  F2FP.SATFINITE.E4M3.F32.PACK_AB_MERGE_C R208, R209, R208, RZ ;  /* 0x000000d0d1d0723e */ /* 0x000fe400048070ff */
[----:B------:R-:W-:Y:S02]  /*eed0*/  F2FP.SATFINITE.E4M3.F32.PACK_AB_MERGE_C R34, R34, R37, RZ ;  /* 0x000000252222723e */ /* 0x000fe400048070ff */
[----:B------:R-:W-:Y:S02]  /*eee0*/  F2FP.SATFINITE.E4M3.F32.PACK_AB_MERGE_C R212, R213, R212, RZ ;  /* 0x000000d4d5d4723e */ /* 0x000fe400048070ff */
[----:B------:R-:W-:Y:S01]  /*eef0*/  F2FP.SATFINITE.E4M3.F32.PACK_AB_MERGE_C R36, R36, R39, RZ ;  /* 0x000000272424723e */ /* 0x000fe200048070ff */
[----:B--2---:R-:W-:Y:S06]  /*ef00*/  BAR.SYNC.DEFER_BLOCKING 0x1, 0x80 ;  /* 0x0042000000007b1d */ /* 0x004fec0000010000 */
[----:B-1----:R-:W-:Y:S05]  /*ef10*/  @P0 BRA `(.L_x_55) ;  /* 0x0000000000280947 */ /* 0x002fea0003800000 */
[----:B------:R-:W-:Y:S01]  /*ef20*/  S2UR UR44, SR_CTAID.Z ;  /* 0x00000000002c79c3 */ /* 0x000fe20000002700 */
[----:B------:R-:W-:Y:S01]  /*ef30*/  ULDC.64 UR4, c[0x0][0x198] ;  /* 0x0000660000047ab9 */ /* 0x000fe20000000a00 */
[----:B------:R-:W-:Y:S01]  /*ef40*/  R2UR UR40, R19 ;  /* 0x00000000132872ca */ /* 0x000fe200000e0000 */
[----:B------:R-:W-:Y:S01]  /*ef50*/  UIADD3 UR4, UP0, UR4, 0x670, URZ ;  /* 0x0000067004047890 */ /* 0x000fe2000ff1e03f */
[----:B------:R-:W-:-:S03]  /*ef60*/  UMOV UR41, URZ ;  /* 0x0000003f00297c82 */ /* 0x000fc60008000000 */
[----:B------:R-:W-:Y:S01]  /*ef70*/  UIADD3.X UR5, URZ, UR5, URZ, UP0, !UPT ;  /* 0x000000053f057290 */ /* 0x000fe200087fe43f */
[----:B------:R-:W1:Y:S08]  /*ef80*/  S2UR UR43, SR_CTAID.Y ;  /* 0x00000000002b79c3 */ /* 0x000e700000002600 */
[----:B-1----:R1:W-:Y:S01]  /*ef90*/  UTMASTG.4D [UR40], [UR4] ;  /* 0x00000028040073b5 */ /* 0x0023e20008018000 */
[----:B------:R0:W-:Y:S01]  /*efa0*/  UTMACMDFLUSH ;  /* 0x00000000000079b7 */ /* 0x0001e20000000000 */
[----:B-1----:R-:W-:-:S04]  /*efb0*/  DEPBAR.LE SB0, 0x1 ;  /* 0x000080400000791a */ /* 0x002fc80000000000 */
.L_x_55:
[----:B------:R-:W-:Y:S05]  /*efc0*/  BSYNC B0 ;  /* 0x0000000000007941 */ /* 0x000fea0003800000 */
.L_x_54:
[----:B------:R-:W-:Y:S06]  /*efd0*/  BAR.SYNC.DEFER_BLOCKING 0x1, 0x80 ;  /* 0x0042000000007b1d */ /* 0x000fec0000010000 */
[----:B------:R-:W-:Y:S01]  /*efe0*/  BSSY B0, `(.L_x_56) ;  /* 0x0000023000007945 */ /* 0x000fe20003800000 */
[----:B------:R1:W-:Y:S04]  /*eff0*/  STS.U16 [R20+0x1000], R185 ;  /* 0x001000b914007388 */ /* 0x0003e80000000400 */
        /* <DEDUP_REMOVED lines=14> */
[----:B------:R1:W-:Y:S01]  /*f0e0*/  STS.U16 [R3+0x1208], R36 ;  /* 0x0012082403007388 */ /* 0x0003e20000000400 */
[----:B------:R-:W-:Y:S01]  /*f0f0*/  @!PT LDS RZ, [RZ] ;  /* 0x00000000fffff984 */ /* 0x000fe20000000800 */
[----:B------:R-:W-:Y:S01]  /*f100*/  @!PT LDS RZ, [RZ] ;  /* 0x00000000fffff984 */ /* 0x000fe20000000800 */
[----:B------:R-:W-:Y:S01]  /*f110*/  @!PT LDS RZ, [RZ] ;  /* 0x00000000fffff984 */ /* 0x000fe20000000800 */
[----:B------:R-:W-:Y:S01]  /*f120*/  @!PT LDS RZ, [RZ] ;  /* 0x00000000fffff984 */ /* 0x000fe20000000800 */
[----:B------:R2:W-:Y:S06]  /*f130*/  MEMBAR.ALL.CTA ;  /* 0x0000000000007992 */ /* 0x0005ec0000008000 */
[----:B--2---:R-:W2:Y:S02]  /*f140*/  FENCE.VIEW.ASYNC.S ;  /* 0x00000000000073c6 */ /* 0x004ea40000000000 */
[----:B--2---:R-:W-:Y:S06]  /*f150*/  BAR.SYNC.DEFER_BLOCKING 0x1, 0x80 ;  /* 0x0042000000007b1d */ /* 0x004fec0000010000 */
[----:B-1----:R-:W-:Y:S05]  /*f160*/  @P0 BRA `(.L_x_57) ;  /* 0x0000000000280947 */ /* 0x002fea0003800000 */
[----:B------:R-:W-:Y:S01]  /*f170*/  S2UR UR44, SR_CTAID.Z ;  /* 0x00000000002c79c3 */ /* 0x000fe20000002700 */
[----:B------:R-:W-:Y:S01]  /*f180*/  R2UR UR40, R19 ;  /* 0x00000000132872ca */ /* 0x000fe200000e0000 */
[----:B------:R-:W-:Y:S01]  /*f190*/  ULDC.64 UR4, c[0x0][0x198] ;  /* 0x0000660000047ab9 */ /* 0x000fe20000000a00 */
[----:B------:R-:W-:Y:S01]  /*f1a0*/  UMOV UR41, 0x40 ;  /* 0x0000004000297882 */ /* 0x000fe20000000000 */
[----:B------:R-:W-:-:S04]  /*f1b0*/  UIADD3 UR4, UP0, UR4, 0x670, URZ ;  /* 0x0000067004047890 */ /* 0x000fc8000ff1e03f */
[----:B------:R-:W1:Y:S01]  /*f1c0*/  S2UR UR43, SR_CTAID.Y ;  /* 0x00000000002b79c3 */ /* 0x000e620000002600 */
[----:B------:R-:W-:-:S05]  /*f1d0*/  UIADD3.X UR5, URZ, UR5, URZ, UP0, !UPT ;  /* 0x000000053f057290 */ /* 0x000fca00087fe43f */
[----:B------:R-:W-:-:S09]  /*f1e0*/  UIADD3 UR40, UR40, 0x1000, URZ ;  /* 0x0000100028287890 */ /* 0x000fd2000fffe03f */
[----:B-1----:R1:W-:Y:S02]  /*f1f0*/  UTMASTG.4D [UR40], [UR4] ;  /* 0x00000028040073b5 */ /* 0x0023e40008018000 */
[----:B-1----:R0:W-:Y:S02]  /*f200*/  UTMACMDFLUSH ;  /* 0x00000000000079b7 */ /* 0x0021e40000000000 */
.L_x_57:
[----:B------:R-:W-:Y:S05]  /*f210*/  BSYNC B0 ;  /* 0x0000000000007941 */ /* 0x000fea0003800000 */
.L_x_56:
[----:B------:R-:W-:Y:S01]  /*f220*/  UIADD3 UR37, UR37, -0x1, URZ ;  /* 0xffffffff25257890 */ /* 0x000fe2000fffe03f */
[----:B------:R-:W-:-:S04]  /*f230*/  DEPBAR.LE SB0, 0x0 ;  /* 0x000080000000791a */ /* 0x000fc80000000000 */
[----:B------:R-:W-:-:S04]  /*f240*/  USHF.L.U32 UR4, UR37, 0x3, URZ ;  /* 0x0000000325047899 */ /* 0x000fc8000800063f */
[----:B------:R-:W-:-:S04]  /*f250*/  ULOP3.LUT UR4, UR4, 0x8, URZ, 0xe2, !UPT ;  /* 0x0000000804047892 */ /* 0x000fc8000f8ee23f */
[----:B------:R-:W-:-:S06]  /*f260*/  ULOP3.LUT UR4, UR4, 0x18, URZ, 0x3c, !UPT ;  /* 0x0000001804047892 */ /* 0x000fcc000f8e3c3f */
[----:B------:R-:W-:-:S04]  /*f270*/  IMAD.U32 R0, RZ, RZ, UR4 ;  /* 0x00000004ff007e24 */ /* 0x000fc8000f8e00ff */
[----:B------:R-:W-:Y:S01]  /*f280*/  SYNCS.ARRIVE.TRANS64.A1T0 RZ, [R0+UR36+0x2c090], RZ ;  /* 0x02c090ff00ff79a7 */ /* 0x000fe20008100024 */
[----:B------:R-:W-:Y:S05]  /*f290*/  EXIT ;  /* 0x000000000000794d */ /* 0x000fea0003800000 */
.L_x_6:
[----:B------:R-:W-:-:S08]  /*f2a0*/  UISETP.NE.AND UP0, UPT, UR7, 0x1, UPT ;  /* 0x000000010700788c */ /* 0x000fd0000bf05270 */
[----:B------:R-:W1:-:S00]  /*f2b0*/  USETMAXREG.DEALLOC.CTAPOOL 0x18 ;  /* 0x00000018000079c8 */ /* 0x000e4000080e0500 */
[----:B------:R-:W-:-:S13]  /*f2c0*/  PLOP3.LUT P0, PT, PT, PT, UP0, 0x80, 0x0 ;  /* 0x000000000000781c */ /* 0x000fda0003f0f008 */
[----:B------:R-:W-:Y:S05]  /*f2d0*/  @P0 EXIT ;  /* 0x000000000000094d */ /* 0x000fea0003800000 */
[----:B------:R-:W2:Y:S01]  /*f2e0*/  S2UR UR11, SR_CTAID.X ;  /* 0x00000000000b79c3 */ /* 0x000ea20000002500 */
[----:B------:R-:W-:Y:S01]  /*f2f0*/  ELECT P3, URZ, PT ;  /* 0x00000000003f782f */ /* 0x000fe20003860000 */
[----:B------:R-:W-:Y:S01]  /*f300*/  BSSY B0, `(.L_x_58) ;  /* 0x0000029000007945 */ /* 0x000fe20003800000 */
[----:B-1----:R-:W-:Y:S02]  /*f310*/  IMAD.MOV.U32 R2, RZ, RZ, RZ ;  /* 0x000000ffff027224 */ /* 0x002fe400078e00ff */
[----:B------:R-:W-:Y:S02]  /*f320*/  IMAD.MOV.U32 R8, RZ, RZ, RZ ;  /* 0x000000ffff087224 */ /* 0x000fe400078e00ff */
[----:B------:R-:W-:Y:S01]  /*f330*/  IMAD.MOV.U32 R4, RZ, RZ, RZ ;  /* 0x000000ffff047224 */ /* 0x000fe200078e00ff */
[----:B------:R-:W1:Y:S08]  /*f340*/  S2UR UR20, SR_CTAID.Y ;  /* 0x00000000001479c3 */ /* 0x000e700000002600 */
[----:B------:R-:W3:Y:S01]  /*f350*/  S2UR UR21, SR_CTAID.Z ;  /* 0x00000000001579c3 */ /* 0x000ee20000002700 */
[----:B--2---:R-:W-:Y:S01]  /*f360*/  USHF.L.U32 UR11, UR11, 0x7, URZ ;  /* 0x000000070b0b7899 */ /* 0x004fe2000800063f */
[----:B------:R-:W-:Y:S11]  /*f370*/  @!P3 BRA `(.L_x_59) ;  /* 0x000000000084b947 */ /* 0x000ff60003800000 */
[----:B------:R-:W2:Y:S01]  /*f380*/  S2R R4, SR_CgaCtaId ;  /* 0x0000000000047919 */ /* 0x000ea20000008800 */
[----:B------:R-:W-:Y:S01]  /*f390*/  MOV R3, 0x400 ;  /* 0x0000040000037802 */ /* 0x000fe20000000f00 */
[----:B------:R-:W-:-:S03]  /*f3a0*/  IMAD.MOV.U32 R5, RZ, RZ, 0x1 ;  /* 0x00000001ff057424 */ /* 0x000fc600078e00ff */
[----:B--2---:R-:W-:Y:S02]  /*f3b0*/  LEA R4, R4, R3, 0x18 ;  /* 0x0000000304047211 */ /* 0x004fe400078ec0ff */
[----:B------:R-:W-:-:S04]  /*f3c0*/  SHF.L.U32 R3, R5, 0x1f, RZ ;  /* 0x0000001f05037819 */ /* 0x000fc800000006ff */
[----:B------:R-:W2:Y:S02]  /*f3d0*/  SYNCS.PHASECHK.TRANS64.TRYWAIT P0, [R4+URZ+0x2c060], R3 ;  /* 0x02c06003040075a7 */ /* 0x000ea4000800017f */
[----:B--2---:R-:W-:Y:S05]  /*f3e0*/  @!P0 BRA `(.L_x_60) ;  /* 0x0000001000988947 */ /* 0x004fea0003800000 */
.L_x_96:
[----:B------:R-:W-:Y:S01]  /*f3f0*/  ULOP3.LUT UR4, UR6, 0x2, URZ, 0xfc, !UPT ;  /* 0x0000000206047892 */ /* 0x000fe2000f8efc3f */
[----:B--2---:R-:W-:-:S03]  /*f400*/  @P2 IMAD.MOV.U32 R3, RZ, RZ, 0x2000 ;  /* 0x00002000ff032424 */ /* 0x004fc600078e00ff */
[----:B------:R-:W-:Y:S01]  /*f410*/  UPRMT UR4, UR4, 0x9910, URZ ;  /* 0x0000991004047896 */ /* 0x000fe2000800003f */
[----:B------:R2:W-:Y:S03]  /*f420*/  @P2 SYNCS.ARRIVE.TRANS64 RZ, [R4+URZ+0x2c050], R3 ;  /* 0x02c0500304ff29a7 */ /* 0x0005e6000800003f */
[----:B------:R-:W-:-:S06]  /*f430*/  UISETP.NE.AND UP0, UPT, UR4, 0x2, UPT ;  /* 0x000000020400788c */ /* 0x000fcc000bf05270 */
[----:B------:R-:W-:-:S13]  /*f440*/  PLOP3.LUT P0, PT, PT, PT, UP0, 0x80, 0x0 ;  /* 0x000000000000781c */ /* 0x000fda0003f0f008 */
[----:B--2---:R-:W-:Y:S05]  /*f450*/  @P0 BRA `(.L_x_61) ;  /* 0x0000000000040947 */ /* 0x004fea0003800000 */
[----:B-1-3--:R-:W-:Y:S01]  /*f460*/  BPT.TRAP 0x1 ;  /* 0x000000040000795c */ /* 0x00afe20000300000 */
.L_x_61:
[----:B------:R-:W-:-:S04]  /*f470*/  LOP3.LUT P0, RZ, R0, 0x1f, RZ, 0xc0, !PT ;  /* 0x0000001f00ff7812 */ /* 0x000fc8000780c0ff */
[----:B------:R-:W-:-:S13]  /*f480*/  PLOP3.LUT P0, PT, P0, P2, PT, 0x2a, 0x0 ;  /* 0x000000000000781c */ /* 0x000fda0000704572 */
[----:B------:R-:W-:Y:S05]  /*f490*/  @P0 BRA `(.L_x_62) ;  /* 0x0000000000040947 */ /* 0x000fea0003800000 */
[----:B-1-3--:R-:W-:Y:S01]  /*f4a0*/  BPT.TRAP 0x1 ;  /* 0x000000040000795c */ /* 0x00afe20000300000 */
.L_x_62:
[----:B------:R-:W-:Y:S01]  /*f4b0*/  R2UR UR8, R4 ;  /* 0x00000000040872ca */ /* 0x000fe200000e0000 */
[----:B------:R-:W-:Y:S01]  /*f4c0*/  ULDC.64 UR4, c[0x0][0x198] ;  /* 0x0000660000047ab9 */ /* 0x000fe20000000a00 */
[----:B------:R-:W-:Y:S01]  /*f4d0*/  UMOV UR14, 0x0 ;  /* 0x00000000000e7882 */ /* 0x000fe20000000000 */
[----:B------:R-:W-:Y:S01]  /*f4e0*/  UIADD3 UR4, UP0, UR4, 0xf0, URZ ;  /* 0x000000f004047890 */ /* 0x000fe2000ff1e03f */
[----:B------:R-:W-:Y:S01]  /*f4f0*/  IMAD.MOV.U32 R4, RZ, RZ, 0x1 ;  /* 0x00000001ff047424 */ /* 0x000fe200078e00ff */
[----:B------:R-:W-:Y:S01]  /*f500*/  UMOV UR15, 0x10000000 ;  /* 0x10000000000f7882 */ /* 0x000fe20000000000 */
[----:B------:R-:W-:Y:S01]  /*f510*/  UMOV UR10, URZ ;  /* 0x0000003f000a7c82 */ /* 0x000fe20008000000 */
[----:B------:R-:W-:Y:S01]  /*f520*/  UIADD3.X UR5, URZ, UR5, URZ, UP0, !UPT ;  /* 0x000000053f057290 */ /* 0x000fe200087fe43f */
[----:B------:R-:W-:Y:S01]  /*f530*/  IMAD.MOV.U32 R8, RZ, RZ, 0x40 ;  /* 0x00000040ff087424 */ /* 0x000fe200078e00ff */
[----:B-1----:R-:W-:Y:S01]  /*f540*/  UMOV UR12, UR20 ;  /* 0x00000014000c7c82 */ /* 0x002fe20008000000 */
[----:B---3--:R-:W-:-:S03]  /*f550*/  UMOV UR13, UR21 ;  /* 0x00000015000d7c82 */ /* 0x008fc60008000000 */
[----:B------:R-:W-:-:S09]  /*f560*/  UIADD3 UR9, UR8, 0x2c050, URZ ;  /* 0x0002c05008097890 */ /* 0x000fd2000fffe03f */
[----:B------:R2:W-:Y:S02]  /*f570*/  UTMALDG.4D [UR8], [UR4], desc[UR14] ;  /* 0x00000e08040075b4 */ /* 0x0005e40008019000 */
[----:B--2---:R-:W-:Y:S01]  /*f580*/  NOP ;  /* 0x0000000000007918 */ /* 0x004fe20000000000 */
.L_x_59:
[----:B-1-3--:R-:W-:Y:S05]  /*f590*/  BSYNC B0 ;  /* 0x0000000000007941 */ /* 0x00afea0003800000 */
.L_x_58:
[----:B------:R-:W1:Y:S01]  /*f5a0*/  LDC R3, c[0x0][0x28c] ;  /* 0x0000a300ff037b82 */ /* 0x000e620000000800 */
[----:B------:R-:W-:Y:S01]  /*f5b0*/  BSSY B0, `(.L_x_63) ;  /* 0x0000023000007945 */ /* 0x000fe20003800000 */
[----:B-1----:R-:W-:-:S13]  /*f5c0*/  ISETP.GT.AND P4, PT, R3, RZ, P3 ;  /* 0x000000ff0300720c */ /* 0x002fda0001f84270 */
[----:B------:R-:W-:Y:S05]  /*f5d0*/  @!P4 BRA `(.L_x_64) ;  /* 0x000000000080c947 */ /* 0x000fea0003800000 */
[----:B------:R-:W1:Y:S01]  /*f5e0*/  S2R R5, SR_CgaCtaId ;  /* 0x0000000000057919 */ /* 0x000e620000008800 */
[----:B------:R-:W-:-:S04]  /*f5f0*/  MOV R2, 0x400 ;  /* 0x0000040000027802 */ /* 0x000fc80000000f00 */
[----:B-1----:R-:W-:Y:S01]  /*f600*/  LEA R5, R5, R2, 0x18 ;  /* 0x0000000205057211 */ /* 0x002fe200078ec0ff */
[----:B------:R-:W-:-:S05]  /*f610*/  IMAD.MOV.U32 R2, RZ, RZ, 0x1 ;  /* 0x00000001ff027424 */ /* 0x000fca00078e00ff */
[----:B------:R-:W-:-:S04]  /*f620*/  SHF.L.U32 R2, R2, 0x1f, RZ ;  /* 0x0000001f02027819 */ /* 0x000fc800000006ff */
[----:B------:R-:W1:Y:S02]  /*f630*/  SYNCS.PHASECHK.TRANS64.TRYWAIT P0, [R5+URZ+0x2c028], R2 ;  /* 0x02c02802050075a7 */ /* 0x000e64000800017f */
[----:B-1----:R-:W-:Y:S05]  /*f640*/  @!P0 BRA `(.L_x_65) ;  /* 0x0000001000148947 */ /* 0x002fea0003800000 */
.L_x_97:
[----:B------:R-:W-:Y:S01]  /*f650*/  ULOP3.LUT UR4, UR6, 0x2, URZ, 0xfc, !UPT ;  /* 0x0000000206047892 */ /* 0x000fe2000f8efc3f */
[----:B-1----:R-:W-:-:S03]  /*f660*/  @P2 IMAD.MOV.U32 R2, RZ, RZ, 0x8000 ;  /* 0x00008000ff022424 */ /* 0x002fc600078e00ff */
[----:B------:R-:W-:Y:S01]  /*f670*/  UPRMT UR4, UR4, 0x9910, URZ ;  /* 0x0000991004047896 */ /* 0x000fe2000800003f */
[----:B------:R1:W-:Y:S03]  /*f680*/  @P2 SYNCS.ARRIVE.TRANS64 RZ, [R5+URZ+0x2c000], R2 ;  /* 0x02c0000205ff29a7 */ /* 0x0003e6000800003f */
[----:B------:R-:W-:-:S06]  /*f690*/  UISETP.NE.AND UP0, UPT, UR4, 0x2, UPT ;  /* 0x000000020400788c */ /* 0x000fcc000bf05270 */
[----:B------:R-:W-:-:S13]  /*f6a0*/  PLOP3.LUT P0, PT, PT, PT, UP0, 0x80, 0x0 ;  /* 0x000000000000781c */ /* 0x000fda0003f0f008 */
[----:B-1----:R-:W-:Y:S05]  /*f6b0*/  @P0 BRA `(.L_x_66) ;  /* 0x0000000000040947 */ /* 0x002fea0003800000 */
[----:B------:R-:W-:Y:S01]  /*f6c0*/  BPT.TRAP 0x1 ;  /* 0x000000040000795c */ /* 0x000fe20000300000 */
.L_x_66:
[----:B------:R-:W-:-:S04]  /*f6d0*/  LOP3.LUT P0, RZ, R0, 0x1f, RZ, 0xc0, !PT ;  /* 0x0000001f00ff7812 */ /* 0x000fc8000780c0ff */
[----:B------:R-:W-:-:S13]  /*f6e0*/  PLOP3.LUT P0, PT, P0, P2, PT, 0x2a, 0x0 ;  /* 0x000000000000781c */ /* 0x000fda0000704572 */
[----:B------:R-:W-:Y:S05]  /*f6f0*/  @P0 BRA `(.L_x_67) ;  /* 0x0000000000040947 */ /* 0x000fea0003800000 */
[----:B------:R-:W-:Y:S01]  /*f700*/  BPT.TRAP 0x1 ;  /* 0x000000040000795c */ /* 0x000fe20000300000 */
.L_x_67:
        /* <DEDUP_REMOVED lines=8> */
[----:B------:R-:W-:-:S05]  /*f790*/  UMOV UR19, URZ ;  /* 0x0000003f00137c82 */ /* 0x000fca0008000000 */
[----:B------:R-:W-:Y:S02]  /*f7a0*/  UIADD3 UR16, UR17, 0x4000, URZ ;  /* 0x0000400011107890 */ /* 0x000fe4000fffe03f */
[----:B------:R-:W-:-:S09]  /*f7b0*/  UIADD3 UR17, UR17, 0x2c000, URZ ;  /* 0x0002c00011117890 */ /* 0x000fd2000fffe03f */
[----:B------:R1:W-:Y:S02]  /*f7c0*/  UTMALDG.4D [UR16], [UR4], desc[UR8] ;  /* 0x00000810040075b4 */ /* 0x0003e40008019000 */
[----:B-1----:R-:W-:Y:S01]  /*f7d0*/  NOP ;  /* 0x0000000000007918 */ /* 0x002fe20000000000 */
.L_x_64:
[----:B------:R-:W-:Y:S05]  /*f7e0*/  BSYNC B0 ;  /* 0x0000000000007941 */ /* 0x000fea0003800000 */
.L_x_63:
[----:B------:R-:W-:Y:S04]  /*f7f0*/  BSSY B0, `(.L_x_68) ;  /* 0x0000025000007945 */ /* 0x000fe80003800000 */
[----:B------:R-:W-:Y:S05]  /*f800*/  @!P3 BRA `(.L_x_69) ;  /* 0x00000000008cb947 */ /* 0x000fea0003800000 */
[----:B------:R-:W1:Y:S01]  /*f810*/  S2R R6, SR_CgaCtaId ;  /* 0x0000000000067919 */ /* 0x000e620000008800 */
[----:B------:R-:W-:-:S04]  /*f820*/  MOV R5, 0x400 ;  /* 0x0000040000057802 */ /* 0x000fc80000000f00 */
[----:B-1----:R-:W-:Y:S01]  /*f830*/  LEA R7, R6, R5, 0x18 ;  /* 0x0000000506077211 */ /* 0x002fe200078ec0ff */
[----:B------:R-:W-:-:S04]  /*f840*/  IMAD.MOV.U32 R6, RZ, RZ, 0x1 ;  /* 0x00000001ff067424 */ /* 0x000fc800078e00ff */
[----:B------:R-:W-:Y:S01]  /*f850*/  IMAD R5, R4, 0x8, R7 ;  /* 0x0000000804057824 */ /* 0x000fe200078e0207 */
[----:B------:R-:W-:-:S04]  /*f860*/  SHF.L.U32 R6, R6, 0x1f, RZ ;  /* 0x0000001f06067819 */ /* 0x000fc800000006ff */
[----:B------:R-:W1:Y:S02]  /*f870*/  SYNCS.PHASECHK.TRANS64.TRYWAIT P0, [R5+URZ+0x2c060], R6 ;  /* 0x02c06006050075a7 */ /* 0x000e64000800017f */
[----:B-1----:R-:W-:Y:S05]  /*f880*/  @!P0 BRA `(.L_x_70) ;  /* 0x0000000c00988947 */ /* 0x002fea0003800000 */
.L_x_98:
        /* <DEDUP_REMOVED lines=8> */
.L_x_71:
[----:B------:R-:W-:-:S04]  /*f910*/  LOP3.LUT P0, RZ, R0, 0x1f, RZ, 0xc0, !PT ;  /* 0x0000001f00ff7812 */ /* 0x000fc8000780c0ff */
[----:B------:R-:W-:-:S13]  /*f920*/  PLOP3.LUT P0, PT, P0, P2, PT, 0x2a, 0x0 ;  /* 0x000000000000781c */ /* 0x000fda0000704572 */
[----:B------:R-:W-:Y:S05]  /*f930*/  @P0 BRA `(.L_x_72) ;  /* 0x0000000000040947 */ /* 0x000fea0003800000 */
[----:B------:R-:W-:Y:S01]  /*f940*/  BPT.TRAP 0x1 ;  /* 0x000000040000795c */ /* 0x000fe20000300000 */
.L_x_72:
[----:B------:R-:W-:Y:S01]  /*f950*/  R2UR UR16, R4 ;  /* 0x00000000041072ca */ /* 0x000fe200000e0000 */
[----:B------:R-:W-:Y:S01]  /*f960*/  ULDC.64 UR8, c[0x0][0x198] ;  /* 0x0000660000087ab9 */ /* 0x000fe20000000a00 */
[----:B------:R-:W-:Y:S01]  /*f970*/  R2UR UR4, R7 ;  /* 0x00000000070472ca */ /* 0x000fe200000e0000 */
[----:B------:R-:W-:Y:S01]  /*f980*/  UIADD3 UR8, UP0, UR8, 0xf0, URZ ;  /* 0x000000f008087890 */ /* 0x000fe2000ff1e03f */
[----:B------:R-:W-:Y:S01]  /*f990*/  R2UR UR19, R8 ;  /* 0x00000000081372ca */ /* 0x000fe200000e0000 */
[----:B------:R-:W-:Y:S01]  /*f9a0*/  UMOV UR5, 0x10000000 ;  /* 0x1000000000057882 */ /* 0x000fe20000000000 */
[----:B------:R-:W-:Y:S01]  /*f9b0*/  R2UR UR17, R5 ;  /* 0x00000000051172ca */ /* 0x000fe200000e0000 */
[----:B------:R-:W-:Y:S01]  /*f9c0*/  UIADD3.X UR9, URZ, UR9, URZ, UP0, !UPT ;  /* 0x000000093f097290 */ /* 0x000fe200087fe43f */
[----:B------:R-:W-:-:S07]  /*f9d0*/  UMOV UR18, URZ ;  /* 0x0000003f00127c82 */ /* 0x000fce0008000000 */
[----:B------:R-:W-:Y:S02]  /*f9e0*/  ULEA UR16, UR16, UR4, 0xd ;  /* 0x0000000410107291 */ /* 0x000fe4000f8e683f */
[----:B------:R-:W-:Y:S02]  /*f9f0*/  UIADD3 UR19, UR11, UR19, URZ ;  /* 0x000000130b137290 */ /* 0x000fe4000fffe03f */
[----:B------:R-:W-:Y:S01]  /*fa00*/  UIADD3 UR17, UR17, 0x2c050, URZ ;  /* 0x0002c05011117890 */ /* 0x000fe2000fffe03f */
[----:B------:R-:W-:-:S08]  /*fa10*/  UMOV UR4, 0x0 ;  /* 0x0000000000047882 */ /* 0x000fd00000000000 */
[----:B------:R1:W-:Y:S02]  /*fa20*/  UTMALDG.4D [UR16], [UR8], desc[UR4] ;  /* 0x00000410080075b4 */ /* 0x0003e40008019000 */
[----:B-1----:R-:W-:Y:S01]  /*fa30*/  NOP ;  /* 0x0000000000007918 */ /* 0x002fe20000000000 */
.L_x_69:
[----:B------:R-:W-:Y:S05]  /*fa40*/  BSYNC B0 ;  /* 0x0000000000007941 */ /* 0x000fea0003800000 */
.L_x_68:
[----:B------:R-:W-:Y:S01]  /*fa50*/  BSSY B0, `(.L_x_73) ;  /* 0x000002e000007945 */ /* 0x000fe20003800000 */
[----:B------:R-:W-:-:S03]  /*fa60*/  IMAD.MOV.U32 R8, RZ, RZ, RZ ;  /* 0x000000ffff087224 */ /* 0x000fc600078e00ff */
[----:B------:R-:W-:Y:S05]  /*fa70*/  @!P4 BRA `(.L_x_74) ;  /* 0x0000000000acc947 */ /* 0x000fea0003800000 */
[----:B------:R-:W1:Y:S01]  /*fa80*/  S2R R5, SR_CgaCtaId ;  /* 0x0000000000057919 */ /* 0x000e620000008800 */
[----:B------:R-:W-:Y:S01]  /*fa90*/  MOV R4, 0x400 ;  /* 0x0000040000047802 */ /* 0x000fe20000000f00 */
[----:B------:R-:W-:-:S05]  /*faa0*/  IMAD.MOV.U32 R7, RZ, RZ, 0x1 ;  /* 0x00000001ff077424 */ /* 0x000fca00078e00ff */
[----:B------:R-:W-:Y:S02]  /*fab0*/  SHF.L.U32 R7, R7, 0x1f, RZ ;  /* 0x0000001f07077819 */ /* 0x000fe400000006ff */
[----:B-1----:R-:W-:-:S05]  /*fac0*/  LEA R5, R5, R4, 0x18 ;  /* 0x0000000405057211 */ /* 0x002fca00078ec0ff */
[----:B------:R-:W-:-:S04]  /*fad0*/  IMAD R4, R2, 0x8, R5 ;  /* 0x0000000802047824 */ /* 0x000fc800078e0205 */
[----:B------:R-:W1:Y:S02]  /*fae0*/  SYNCS.PHASECHK.TRANS64.TRYWAIT P0, [R4+URZ+0x2c028], R7 ;  /* 0x02c02807040075a7 */ /* 0x000e64000800017f */
[----:B-1----:R-:W-:Y:S05]  /*faf0*/  @!P0 BRA `(.L_x_75) ;  /* 0x0000000c00108947 */ /* 0x002fea0003800000 */
.L_x_99:
        /* <DEDUP_REMOVED lines=8> */
.L_x_76:
[----:B------:R-:W-:-:S04]  /*fb80*/  LOP3.LUT P0, RZ, R0, 0x1f, RZ, 0xc0, !PT ;  /* 0x0000001f00ff7812 */ /* 0x000fc8000780c0ff */
[----:B------:R-:W-:-:S13]  /*fb90*/  PLOP3.LUT P0, PT, P0, P2, PT, 0x2a, 0x0 ;  /* 0x000000000000781c */ /* 0x000fda0000704572 */
[----:B------:R-:W-:Y:S05]  /*fba0*/  @P0 BRA `(.L_x_77) ;  /* 0x0000000000040947 */ /* 0x000fea0003800000 */
[----:B------:R-:W-:Y:S01]  /*fbb0*/  BPT.TRAP 0x1 ;  /* 0x000000040000795c */ /* 0x000fe20000300000 */
.L_x_77:
[----:B------:R-:W-:Y:S01]  /*fbc0*/  IMAD R5, R2, 0x8000, R5 ;  /* 0x0000800002057824 */ /* 0x000fe200078e0205 */
[----:B------:R-:W-:Y:S01]  /*fbd0*/  R2UR UR25, R4 ;  /* 0x00000000041972ca */ /* 0x000fe200000e0000 */
[----:B------:R-:W-:Y:S01]  /*fbe0*/  ULDC.64 UR4, c[0x0][0x198] ;  /* 0x0000660000047ab9 */ /* 0x000fe20000000a00 */
[----:B------:R-:W-:Y:S01]  /*fbf0*/  UMOV UR27, URZ ;  /* 0x0000003f001b7c82 */ /* 0x000fe20008000000 */
[----:B------:R-:W-:Y:S01]  /*fc00*/  UIADD3 UR4, UP0, UR4, 0x2f0, URZ ;  /* 0x000002f004047890 */ /* 0x000fe2000ff1e03f */
[----:B------:R-:W-:Y:S01]  /*fc10*/  R2UR UR16, R5 ;  /* 0x00000000051072ca */ /* 0x000fe200000e0000 */
[----:B------:R-:W-:Y:S01]  /*fc20*/  UMOV UR8, 0x0 ;  /* 0x0000000000087882 */ /* 0x000fe20000000000 */
[----:B------:R-:W-:Y:S01]  /*fc30*/  UMOV UR9, 0x10000000 ;  /* 0x1000000000097882 */ /* 0x000fe20000000000 */
[----:B------:R-:W-:Y:S01]  /*fc40*/  UIADD3.X UR5, URZ, UR5, URZ, UP0, !UPT ;  /* 0x000000053f057290 */ /* 0x000fe200087fe43f */
[----:B------:R-:W-:Y:S01]  /*fc50*/  VIADD R2, R2, 0x1 ;  /* 0x0000000102027836 */ /* 0x000fe20000000000 */
[----:B------:R-:W-:Y:S01]  /*fc60*/  UMOV UR26, URZ ;  /* 0x0000003f001a7c82 */ /* 0x000fe20008000000 */
[----:B------:R-:W-:Y:S01]  /*fc70*/  UMOV UR28, UR20 ;  /* 0x00000014001c7c82 */ /* 0x000fe20008000000 */
[----:B------:R-:W-:Y:S01]  /*fc80*/  UMOV UR29, UR21 ;  /* 0x00000015001d7c82 */ /* 0x000fe20008000000 */
[----:B------:R-:W-:Y:S01]  /*fc90*/  UMOV UR18, 0x80 ;  /* 0x0000008000127882 */ /* 0x000fe20000000000 */
[----:B------:R-:W-:Y:S01]  /*fca0*/  UIADD3 UR25, UR25, 0x2c000, URZ ;  /* 0x0002c00019197890 */ /* 0x000fe2000fffe03f */
[----:B------:R-:W-:Y:S01]  /*fcb0*/  IMAD.MOV.U32 R8, RZ, RZ, 0x1 ;  /* 0x00000001ff087424 */ /* 0x000fe200078e00ff */
[----:B------:R-:W-:-:S02]  /*fcc0*/  UMOV UR19, UR27 ;  /* 0x0000001b00137c82 */ /* 0x000fc40008000000 */
[----:B------:R-:W-:Y:S02]  /*fcd0*/  UIADD3 UR24, UR16, 0x4000, URZ ;  /* 0x0000400010187890 */ /* 0x000fe4000fffe03f */
[----:B------:R-:W-:Y:S01]  /*fce0*/  UIADD3 UR16, UR16, 0x8000, URZ ;  /* 0x0000800010107890 */ /* 0x000fe2000fffe03f */
[----:B------:R-:W-:-:S06]  /*fcf0*/  UMOV UR17, UR25 ;  /* 0x0000001900117c82 */ /* 0x000fcc0008000000 */
[----:B------:R1:W-:Y:S02]  /*fd00*/  UTMALDG.4D [UR24], [UR4], desc[UR8] ;  /* 0x00000818040075b4 */ /* 0x0003e40008019000 */
[----:B------:R1:W-:Y:S02]  /*fd10*/  UTMALDG.4D [UR16], [UR4], desc[UR8] ;  /* 0x00000810040075b4 */ /* 0x0003e40008019000 */
[----:B-1----:R-:W-:Y:S01]  /*fd20*/  NOP ;  /* 0x0000000000007918 */ /* 0x002fe20000000000 */
.L_x_74:
[----:B------:R-:W-:Y:S05]  /*fd30*/  BSYNC B0 ;  /* 0x0000000000007941 */ /* 0x000fea0003800000 */
.L_x_73:
[----:B------:R-:W-:-:S13]  /*fd40*/  ISETP.GE.AND P0, PT, R3, 0x101, PT ;  /* 0x000001010300780c */ /* 0x000fda0003f06270 */
[----:B------:R-:W-:Y:S05]  /*fd50*/  @!P0 EXIT ;  /* 0x000000000000894d */ /* 0x000fea0003800000 */
[----:B------:R-:W-:Y:S01]  /*fd60*/  VIADD R3, R3, 0xff ;  /* 0x000000ff03037836 */ /* 0x000fe20000000000 */
[----:B------:R-:W-:Y:S01]  /*fd70*/  LOP3.LUT P0, RZ, R0, 0x1f, RZ, 0xc0, !PT ;  /* 0x0000001f00ff7812 */ /* 0x000fe2000780c0ff */
[----:B------:R-:W-:Y:S03]  /*fd80*/  BSSY B0, `(.L_x_78) ;  /* 0x0000061000007945 */ /* 0x000fe60003800000 */
[----:B------:R-:W-:Y:S02]  /*fd90*/  SHF.R.S32.HI R0, RZ, 0x1f, R3 ;  /* 0x0000001fff007819 */ /* 0x000fe40000011403 */
[----:B------:R-:W-:Y:S02]  /*fda0*/  PLOP3.LUT P0, PT, P0, P2, PT, 0x2a, 0x0 ;  /* 0x000000000000781c */ /* 0x000fe40000704572 */
[----:B------:R-:W-:Y:S01]  /*fdb0*/  LEA.HI R0, R0, R3, RZ, 0x8 ;  /* 0x0000000300007211 */ /* 0x000fe200078f40ff */
[----:B------:R-:W-:-:S03]  /*fdc0*/  IMAD.U32 R3, RZ, RZ, UR6 ;  /* 0x00000006ff037e24 */ /* 0x000fc6000f8e00ff */
[----:B------:R-:W-:Y:S02]  /*fdd0*/  SHF.R.S32.HI R4, RZ, 0x8, R0 ;  /* 0x00000008ff047819 */ /* 0x000fe40000011400 */
[----:B------:R-:W-:Y:S01]  /*fde0*/  LOP3.LUT R0, R3, 0x2, RZ, 0xfc, !PT ;  /* 0x0000000203007812 */ /* 0x000fe200078efcff */
[----:B------:R-:W-:Y:S02]  /*fdf0*/  IMAD.MOV.U32 R3, RZ, RZ, 0x1 ;  /* 0x00000001ff037424 */ /* 0x000fe400078e00ff */
[----:B------:R-:W-:-:S07]  /*fe00*/  IMAD.SHL.U32 R4, R4, 0x2, RZ ;  /* 0x0000000204047824 */ /* 0x000fce00078e00ff */
.L_x_89:
[----:B------:R-:W-:Y:S04]  /*fe10*/  BSSY B1, `(.L_x_79) ;  /* 0x0000025000017945 */ /* 0x000fe80003800000 */
[----:B------:R-:W-:Y:S05]  /*fe20*/  @!P3 BRA `(.L_x_80) ;  /* 0x00000000008cb947 */ /* 0x000fea0003800000 */
[----:B------:R-:W1:Y:S01]  /*fe30*/  S2R R6, SR_CgaCtaId ;  /* 0x0000000000067919 */ /* 0x000e620000008800 */
[----:B------:R-:W-:-:S04]  /*fe40*/  MOV R5, 0x400 ;  /* 0x0000040000057802 */ /* 0x000fc80000000f00 */
[----:B-1----:R-:W-:Y:S02]  /*fe50*/  LEA R7, R6, R5, 0x18 ;  /* 0x0000000506077211 */ /* 0x002fe400078ec0ff */
[----:B------:R-:W-:-:S03]  /*fe60*/  SHF.L.U32 R5, R3, 0x1f, RZ ;  /* 0x0000001f03057819 */ /* 0x000fc600000006ff */
[----:B------:R-:W-:-:S04]  /*fe70*/  IMAD R6, R2, 0x8, R7 ;  /* 0x0000000802067824 */ /* 0x000fc800078e0207 */
[----:B------:R-:W1:Y:S02]  /*fe80*/  SYNCS.PHASECHK.TRANS64.TRYWAIT P4, [R6+URZ+0x2c028], R5 ;  /* 0x02c02805060075a7 */ /* 0x000e64000808017f */
[----:B-1----:R-:W-:Y:S05]  /*fe90*/  @!P4 BRA `(.L_x_81) ;  /* 0x00000008003cc947 */ /* 0x002fea0003800000 */
.L_x_100:
[----:B-1----:R-:W-:-:S04]  /*fea0*/  @P2 IMAD.MOV.U32 R5, RZ, RZ, 0x8000 ;  /* 0x00008000ff052424 */ /* 0x002fc800078e00ff */
[----:B------:R1:W-:Y:S02]  /*feb0*/  @P2 SYNCS.ARRIVE.TRANS64 RZ, [R6+URZ+0x2c000], R5 ;  /* 0x02c0000506ff29a7 */ /* 0x0003e4000800003f */
[----:B-1----:R-:W-:-:S04]  /*fec0*/  PRMT R5, R0, 0x9910, RZ ;  /* 0x0000991000057816 */ /* 0x002fc800000000ff */
[----:B------:R-:W-:-:S13]  /*fed0*/  ISETP.NE.AND P4, PT, R5, 0x2, PT ;  /* 0x000000020500780c */ /* 0x000fda0003f85270 */
[----:B------:R-:W-:Y:S05]  /*fee0*/  @P4 BRA `(.L_x_82) ;  /* 0x0000000000044947 */ /* 0x000fea0003800000 */
[----:B------:R-:W-:Y:S01]  /*fef0*/  BPT.TRAP 0x1 ;  /* 0x000000040000795c */ /* 0x000fe20000300000 */
.L_x_82:
[----:B------:R-:W-:Y:S05]  /*ff00*/  @P0 BRA `(.L_x_83) ;  /* 0x0000000000040947 */ /* 0x000fea0003800000 */
[----:B------:R-:W-:Y:S01]  /*ff10*/  BPT.TRAP 0x1 ;  /* 0x000000040000795c */ /* 0x000fe20000300000 */
.L_x_83:
[----:B------:R-:W-:Y:S01]  /*ff20*/  IMAD R7, R2, 0x8000, R7 ;  /* 0x0000800002077824 */ /* 0x000fe200078e0207 */
[----:B------:R-:W-:Y:S01]  /*ff30*/  R2UR UR17, R6 ;  /* 0x00000000061172ca */ /* 0x000fe200000e0000 */
[----:B------:R-:W-:Y:S01]  /*ff40*/  ULDC.64 UR4, c[0x0][0x198] ;  /* 0x0000660000047ab9 */ /* 0x000fe20000000a00 */
[----:B------:R-:W-:Y:S01]  /*ff50*/  R2UR UR19, R8 ;  /* 0x00000000081372ca */ /* 0x000fe200000e0000 */
[----:B------:R-:W-:Y:S01]  /*ff60*/  UIADD3 UR4, UP0, UR4, 0x1f0, URZ ;  /* 0x000001f004047890 */ /* 0x000fe2000ff1e03f */
[----:B------:R-:W-:Y:S01]  /*ff70*/  R2UR UR16, R7 ;  /* 0x00000000071072ca */ /* 0x000fe200000e0000 */
[----:B------:R-:W-:Y:S01]  /*ff80*/  UMOV UR8, 0x0 ;  /* 0x0000000000087882 */ /* 0x000fe20000000000 */
[----:B------:R-:W-:Y:S01]  /*ff90*/  UMOV UR9, 0x10000000 ;  /* 0x1000000000097882 */ /* 0x000fe20000000000 */
[----:B------:R-:W-:Y:S01]  /*ffa0*/  UIADD3.X UR5, URZ, UR5, URZ, UP0, !UPT ;  /* 0x000000053f057290 */ /* 0x000fe200087fe43f */
[----:B------:R-:W-:Y:S01]  /*ffb0*/  VIADD R5, R2, 0x1 ;  /* 0x0000000102057836 */ /* 0x000fe20000000000 */
[----:B------:R-:W-:-:S04]  /*ffc0*/  UMOV UR18, URZ ;  /* 0x0000003f00127c82 */ /* 0x000fc80008000000 */
[----:B------:R-:W-:Y:S01]  /*ffd0*/  UIADD3 UR17, UR17, 0x2c000, URZ ;  /* 0x0002c00011117890 */ /* 0x000fe2000fffe03f */
[----:B------:R-:W-:Y:S01]  /*ffe0*/  ISETP.NE.AND P4, PT, R5, 0x5, PT ;  /* 0x000000050500780c */ /* 0x000fe20003f85270 */
[----:B------:R-:W-:Y:S02]  /*fff0*/  USHF.L.U32 UR19, UR19, 0x8, URZ ;  /* 0x0000000813137899 */ /* 0x000fe4000800063f */
[----:B------:R-:W-:Y:S01]  /*10000*/  UIADD3 UR16, UR16, 0x4000, URZ ;  /* 0x0000400010107890 */ /* 0x000fe2000fffe03f */
[----:B------:R-:W-:-:S04]  /*10010*/  SEL R2, RZ, 0x1, P4 ;  /* 0x00000001ff027807 */ /* 0x000fc80002000000 */
[----:B------:R-:W-:Y:S02]  /*10020*/  LOP3.LUT R3, R3, R2, RZ, 0x3c, !PT ;  /* 0x0000000203037212 */ /* 0x000fe400078e3cff */
[----:B------:R-:W-:Y:S02]  /*10030*/  SEL R2, R5, RZ, P4 ;  /* 0x000000ff05027207 */ /* 0x000fe40002000000 */
[----:B------:R1:W-:Y:S02]  /*10040*/  UTMALDG.4D [UR16], [UR4], desc[UR8] ;  /* 0x00000810040075b4 */ /* 0x0003e40008019000 */
[----:B-1----:R-:W-:-:S03]  /*10050*/  NOP ;  /* 0x0000000000007918 */ /* 0x002fc60000000000 */
.L_x_80:
[----:B------:R-:W-:Y:S05]  /*10060*/  BSYNC B1 ;  /* 0x0000000000017941 */ /* 0x000fea0003800000 */
.L_x_79:
[----:B------:R-:W-:Y:S01]  /*10070*/  ISETP.LT.OR P4, PT, R4, 0x4, !P3 ;  /* 0x000000040400780c */ /* 0x000fe20005f81670 */
[----:B------:R-:W-:-:S12]  /*10080*/  BSSY B1, `(.L_x_84) ;  /* 0x000002d000017945 */ /* 0x000fd80003800000 */
[----:B------:R-:W-:Y:S05]  /*10090*/  @P4 BRA `(.L_x_85) ;  /* 0x0000000000ac4947 */ /* 0x000fea0003800000 */
[----:B------:R-:W1:Y:S01]  /*100a0*/  S2R R6, SR_CgaCtaId ;  /* 0x0000000000067919 */ /* 0x000e620000008800 */
[----:B------:R-:W-:Y:S02]  /*100b0*/  MOV R5, 0x400 ;  /* 0x0000040000057802 */ /* 0x000fe40000000f00 */
[----:B------:R-:W-:Y:S02]  /*100c0*/  SHF.L.U32 R7, R3, 0x1f, RZ ;  /* 0x0000001f03077819 */ /* 0x000fe400000006ff */
[----:B-1----:R-:W-:-:S05]  /*100d0*/  LEA R5, R6, R5, 0x18 ;  /* 0x0000000506057211 */ /* 0x002fca00078ec0ff */
[----:B------:R-:W-:-:S04]  /*100e0*/  IMAD R6, R2, 0x8, R5 ;  /* 0x0000000802067824 */ /* 0x000fc800078e0205 */
[----:B------:R-:W1:Y:S02]  /*100f0*/  SYNCS.PHASECHK.TRANS64.TRYWAIT P4, [R6+URZ+0x2c028], R7 ;  /* 0x02c02807060075a7 */ /* 0x000e64000808017f */
[----:B-1----:R-:W-:Y:S05]  /*10100*/  @!P4 BRA `(.L_x_86) ;  /* 0x0000000400b4c947 */ /* 0x002fea0003800000 */
.L_x_101:
[----:B-1----:R-:W-:-:S04]  /*10110*/  @P1 IMAD.MOV.U32 R7, RZ, RZ, 0x8000 ;  /* 0x00008000ff071424 */ /* 0x002fc800078e00ff */
[----:B------:R1:W-:Y:S02]  /*10120*/  @P1 SYNCS.ARRIVE.TRANS64 RZ, [R6+URZ+0x2c000], R7 ;  /* 0x02c0000706ff19a7 */ /* 0x0003e4000800003f */
[----:B-1----:R-:W-:-:S04]  /*10130*/  PRMT R7, R0, 0x9910, RZ ;  /* 0x0000991000077816 */ /* 0x002fc800000000ff */
[----:B------:R-:W-:-:S13]  /*10140*/  ISETP.NE.AND P4, PT, R7, 0x2, PT ;  /* 0x000000020700780c */ /* 0x000fda0003f85270 */
[----:B------:R-:W-:Y:S05]  /*10150*/  @P4 BRA `(.L_x_87) ;  /* 0x0000000000044947 */ /* 0x000fea0003800000 */
[----:B------:R-:W-:Y:S01]  /*10160*/  BPT.TRAP 0x1 ;  /* 0x000000040000795c */ /* 0x000fe20000300000 */
.L_x_87:
[----:B------:R-:W-:Y:S05]  /*10170*/  @P0 BRA `(.L_x_88) ;  /* 0x0000000000040947 */ /* 0x000fea0003800000 */
[----:B------:R-:W-:Y:S01]  /*10180*/  BPT.TRAP 0x1 ;  /* 0x000000040000795c */ /* 0x000fe20000300000 */
.L_x_88:
[----:B------:R-:W-:Y:S01]  /*10190*/  IMAD R5, R2, 0x8000, R5 ;  /* 0x0000800002057824 */ /* 0x000fe200078e0205 */
[----:B------:R-:W-:Y:S01]  /*101a0*/  R2UR UR26, R8 ;  /* 0x00000000081a72ca */ /* 0x000fe200000e0000 */
[----:B------:R-:W-:Y:S01]  /*101b0*/  ULDC.64 UR4, c[0x0][0x198] ;  /* 0x0000660000047ab9 */ /* 0x000fe20000000a00 */
[----:B------:R-:W-:Y:S01]  /*101c0*/  R2UR UR25, R6 ;  /* 0x00000000061972ca */ /* 0x000fe200000e0000 */
[----:B------:R-:W-:Y:S01]  /*101d0*/  UIADD3 UR4, UP0, UR4, 0x2f0, URZ ;  /* 0x000002f004047890 */ /* 0x000fe2000ff1e03f */
[----:B------:R-:W-:Y:S01]  /*101e0*/  R2UR UR16, R5 ;  /* 0x00000000051072ca */ /* 0x000fe200000e0000 */
[----:B------:R-:W-:Y:S01]  /*101f0*/  UMOV UR27, URZ ;  /* 0x0000003f001b7c82 */ /* 0x000fe20008000000 */
[----:B------:R-:W-:Y:S01]  /*10200*/  UMOV UR8, 0x0 ;  /* 0x0000000000087882 */ /* 0x000fe20000000000 */
[----:B------:R-:W-:Y:S01]  /*10210*/  UIADD3.X UR5, URZ, UR5, URZ, UP0, !UPT ;  /* 0x000000053f057290 */ /* 0x000fe200087fe43f */
[----:B------:R-:W-:Y:S01]  /*10220*/  VIADD R2, R2, 0x1 ;  /* 0x0000000102027836 */ /* 0x000fe20000000000 */
[----:B------:R-:W-:Y:S01]  /*10230*/  UMOV UR9, 0x10000000 ;  /* 0x1000000000097882 */ /* 0x000fe20000000000 */
[----:B------:R-:W-:Y:S01]  /*10240*/  UMOV UR28, UR20 ;  /* 0x00000014001c7c82 */ /* 0x000fe20008000000 */
[----:B------:R-:W-:Y:S01]  /*10250*/  UMOV UR29, UR21 ;  /* 0x00000015001d7c82 */ /* 0x000fe20008000000 */
[----:B------:R-:W-:Y:S01]  /*10260*/  UMOV UR19, UR27 ;  /* 0x0000001b00137c82 */ /* 0x000fe20008000000 */
[----:B------:R-:W-:Y:S01]  /*10270*/  USHF.L.U32 UR26, UR26, 0x8, URZ ;  /* 0x000000081a1a7899 */ /* 0x000fe2000800063f */
[----:B------:R-:W-:Y:S01]  /*10280*/  ISETP.NE.AND P4, PT, R2, 0x5, PT ;  /* 0x000000050200780c */ /* 0x000fe20003f85270 */
[----:B------:R-:W-:Y:S01]  /*10290*/  UIADD3 UR25, UR25, 0x2c000, URZ ;  /* 0x0002c00019197890 */ /* 0x000fe2000fffe03f */
[----:B------:R-:W-:Y:S01]  /*102a0*/  VIADD R8, R8, 0x1 ;  /* 0x0000000108087836 */ /* 0x000fe20000000000 */
[----:B------:R-:W-:Y:S01]  /*102b0*/  UIADD3 UR24, UR16, 0x4000, URZ ;  /* 0x0000400010187890 */ /* 0x000fe2000fffe03f */
[----:B------:R-:W-:Y:S01]  /*102c0*/  SEL R6, RZ, 0x1, P4 ;  /* 0x00000001ff067807 */ /* 0x000fe20002000000 */
[----:B------:R-:W-:Y:S01]  /*102d0*/  UIADD3 UR18, UR26, 0x80, URZ ;  /* 0x000000801a127890 */ /* 0x000fe2000fffe03f */
[----:B------:R-:W-:Y:S01]  /*102e0*/  SEL R2, R2, RZ, P4 ;  /* 0x000000ff02027207 */ /* 0x000fe20002000000 */
[----:B------:R-:W-:Y:S01]  /*102f0*/  UIADD3 UR16, UR16, 0x8000, URZ ;  /* 0x0000800010107890 */ /* 0x000fe2000fffe03f */
[----:B------:R-:W-:Y:S01]  /*10300*/  LOP3.LUT R3, R3, R6, RZ, 0x3c, !PT ;  /* 0x0000000603037212 */ /* 0x000fe200078e3cff */
[----:B------:R-:W-:-:S03]  /*10310*/  UMOV UR17, UR25 ;  /* 0x0000001900117c82 */ /* 0x000fc60008000000 */
[----:B------:R1:W-:Y:S04]  /*10320*/  UTMALDG.4D [UR24], [UR4], desc[UR8] ;  /* 0x00000818040075b4 */ /* 0x0003e80008019000 */
[----:B------:R1:W-:Y:S02]  /*10330*/  UTMALDG.4D [UR16], [UR4], desc[UR8] ;  /* 0x00000810040075b4 */ /* 0x0003e40008019000 */
[----:B-1----:R-:W-:Y:S01]  /*10340*/  NOP ;  /* 0x0000000000007918 */ /* 0x002fe20000000000 */
.L_x_85:
[----:B------:R-:W-:Y:S05]  /*10350*/  BSYNC B1 ;  /* 0x0000000000017941 */ /* 0x000fea0003800000 */
.L_x_84:
[C---:B------:R-:W-:Y:S01]  /*10360*/  ISETP.GT.AND P4, PT, R4.reuse, 0x4, PT ;  /* 0x000000040400780c */ /* 0x040fe20003f84270 */
[----:B------:R-:W-:-:S12]  /*10370*/  VIADD R4, R4, 0xfffffffe ;  /* 0xfffffffe04047836 */ /* 0x000fd80000000000 */
[----:B------:R-:W-:Y:S05]  /*10380*/  @P4 BRA `(.L_x_89) ;  /* 0xfffffff800a04947 */ /* 0x000fea000383ffff */
[----:B------:R-:W-:Y:S05]  /*10390*/  BSYNC B0 ;  /* 0x0000000000007941 */ /* 0x000fea0003800000 */
.L_x_78:
[----:B------:R-:W-:Y:S05]  /*103a0*/  EXIT ;  /* 0x000000000000794d */ /* 0x000fea0003800000 */
.L_x_15:
[----:B--2---:R-:W-:-:S04]  /*103b0*/  IMAD.U32 R3, RZ, RZ, UR7 ;  /* 0x00000007ff037e24 */ /* 0x004fc8000f8e00ff */
[----:B------:R2:W3:Y:S03]  /*103c0*/  SYNCS.PHASECHK.TRANS64.TRYWAIT P1, [R3+URZ+0x2c050], R2 ;  /* 0x02c05002030075a7 */ /* 0x0004e6000802017f */
[----:B---3--:R-:W-:Y:S05]  /*103d0*/  @!P1 NANOSLEEP.SYNCS 0x989680 ;  /* 0x009896800000995d */ /* 0x008fea0003900000 */
[----:B------:R-:W3:Y:S02]  /*103e0*/  @!P1 SYNCS.PHASECHK.TRANS64 P1, [R3+URZ+0x2c050], R2 ;  /* 0x02c05002030095a7 */ /* 0x000ee4000802007f */
[----:B---3--:R-:W-:Y:S05]  /*103f0*/  @!P1 BRA `(.L_x_15) ;  /* 0xfffffffc00ec9947 */ /* 0x008fea000383ffff */
[----:B------:R-:W-:Y:S05]  /*10400*/  BRA `(.L_x_90) ;  /* 0xffffff0800487947 */ /* 0x000fea000383ffff */
.L_x_17:
[----:B--2---:R-:W-:-:S04]  /*10410*/  IMAD.U32 R3, RZ, RZ, UR36 ;  /* 0x00000024ff037e24 */ /* 0x004fc8000f8e00ff */
[----:B------:R2:W3:Y:S03]  /*10420*/  SYNCS.PHASECHK.TRANS64.TRYWAIT P1, [R3+URZ+0x2c000], R8 ;  /* 0x02c00008030075a7 */ /* 0x0004e6000802017f */
[----:B---3--:R-:W-:Y:S05]  /*10430*/  @!P1 NANOSLEEP.SYNCS 0x989680 ;  /* 0x009896800000995d */ /* 0x008fea0003900000 */
[----:B------:R-:W3:Y:S02]  /*10440*/  @!P1 SYNCS.PHASECHK.TRANS64 P1, [R3+URZ+0x2c000], R8 ;  /* 0x02c00008030095a7 */ /* 0x000ee4000802007f */
[----:B---3--:R-:W-:Y:S05]  /*10450*/  @!P1 BRA `(.L_x_17) ;  /* 0xfffffffc00ec9947 */ /* 0x008fea000383ffff */
[----:B------:R-:W-:Y:S05]  /*10460*/  BRA `(.L_x_91) ;  /* 0xffffff08004c7947 */ /* 0x000fea000383ffff */
.L_x_18:
[----:B--2---:R-:W-:-:S04]  /*10470*/  IMAD.U32 R3, RZ, RZ, UR10 ;  /* 0x0000000aff037e24 */ /* 0x004fc8000f8e00ff */
[----:B------:R2:W3:Y:S03]  /*10480*/  SYNCS.PHASECHK.TRANS64.TRYWAIT P1, [R3+URZ], R2 ;  /* 0x00000002030075a7 */ /* 0x0004e6000802017f */
[----:B---3--:R-:W-:Y:S05]  /*10490*/  @!P1 NANOSLEEP.SYNCS 0x989680 ;  /* 0x009896800000995d */ /* 0x008fea0003900000 */
[----:B------:R-:W3:Y:S02]  /*104a0*/  @!P1 SYNCS.PHASECHK.TRANS64 P1, [R3+URZ], R2 ;  /* 0x00000002030095a7 */ /* 0x000ee4000802007f */
[----:B---3--:R-:W-:Y:S05]  /*104b0*/  @!P1 BRA `(.L_x_18) ;  /* 0xfffffffc00ec9947 */ /* 0x008fea000383ffff */
[----:B------:R-:W-:Y:S05]  /*104c0*/  BRA `(.L_x_92) ;  /* 0xffffff0800507947 */ /* 0x000fea000383ffff */
.L_x_20:
[----:B-1----:R-:W-:-:S04]  /*104d0*/  IMAD.U32 R9, RZ, RZ, UR36 ;  /* 0x00000024ff097e24 */ /* 0x002fc8000f8e00ff */
[----:B------:R1:W2:Y:S03]  /*104e0*/  SYNCS.PHASECHK.TRANS64.TRYWAIT P1, [R9+URZ+0x2c008], R8 ;  /* 0x02c00808090075a7 */ /* 0x0002a6000802017f */
[----:B--2---:R-:W-:Y:S05]  /*104f0*/  @!P1 NANOSLEEP.SYNCS 0x989680 ;  /* 0x009896800000995d */ /* 0x004fea0003900000 */
[----:B------:R-:W2:Y:S02]  /*10500*/  @!P1 SYNCS.PHASECHK.TRANS64 P1, [R9+URZ+0x2c008], R8 ;  /* 0x02c00808090095a7 */ /* 0x000ea4000802007f */
[----:B--2---:R-:W-:Y:S05]  /*10510*/  @!P1 BRA `(.L_x_20) ;  /* 0xfffffffc00ec9947 */ /* 0x004fea000383ffff */
[----:B------:R-:W-:Y:S05]  /*10520*/  BRA `(.L_x_93) ;  /* 0xffffff6800e07947 */ /* 0x000fea000383ffff */
.L_x_25:
[----:B-1----:R-:W-:-:S04]  /*10530*/  IMAD.U32 R3, RZ, RZ, UR6 ;  /* 0x00000006ff037e24 */ /* 0x002fc8000f8e00ff */
[----:B------:R1:W2:Y:S03]  /*10540*/  SYNCS.PHASECHK.TRANS64.TRYWAIT P2, [R3+URZ+0x2c000], R2 ;  /* 0x02c00002030075a7 */ /* 0x0002a6000804017f */
[----:B--2---:R-:W-:Y:S05]  /*10550*/  @!P2 NANOSLEEP.SYNCS 0x989680 ;  /* 0x009896800000a95d */ /* 0x004fea0003900000 */
[----:B------:R-:W2:Y:S02]  /*10560*/  @!P2 SYNCS.PHASECHK.TRANS64 P2, [R3+URZ+0x2c000], R2 ;  /* 0x02c000020300a5a7 */ /* 0x000ea4000804007f */
[----:B--2---:R-:W-:Y:S05]  /*10570*/  @!P2 BRA `(.L_x_25) ;  /* 0xfffffffc00eca947 */ /* 0x004fea000383ffff */
[----:B------:R-:W-:Y:S05]  /*10580*/  BRA `(.L_x_94) ;  /* 0xffffff6c00dc7947 */ /* 0x000fea000383ffff */
.L_x_29:
[----:B-1----:R-:W-:-:S04]  /*10590*/  IMAD.U32 R12, RZ, RZ, UR6 ;  /* 0x00000006ff0c7e24 */ /* 0x002fc8000f8e00ff */
[----:B------:R1:W2:Y:S03]  /*105a0*/  SYNCS.PHASECHK.TRANS64.TRYWAIT P2, [R12+URZ+0x2c000], R55 ;  /* 0x02c000370c0075a7 */ /* 0x0002a6000804017f */
[----:B--2---:R-:W-:Y:S05]  /*105b0*/  @!P2 NANOSLEEP.SYNCS 0x989680 ;  /* 0x009896800000a95d */ /* 0x004fea0003900000 */
[----:B------:R-:W2:Y:S02]  /*105c0*/  @!P2 SYNCS.PHASECHK.TRANS64 P2, [R12+URZ+0x2c000], R55 ;  /* 0x02c000370c00a5a7 */ /* 0x000ea4000804007f */
[----:B--2---:R-:W-:Y:S05]  /*105d0*/  @!P2 BRA `(.L_x_29) ;  /* 0xfffffffc00eca947 */ /* 0x004fea000383ffff */
[----:B------:R-:W-:Y:S05]  /*105e0*/  BRA `(.L_x_28) ;  /* 0xffffffcc00587947 */ /* 0x000fea000383ffff */
.L_x_45:
[----:B-1----:R-:W-:-:S04]  /*105f0*/  IMAD.U32 R3, RZ, RZ, UR4 ;  /* 0x00000004ff037e24 */ /* 0x002fc8000f8e00ff */
[----:B------:R1:W2:Y:S03]  /*10600*/  SYNCS.PHASECHK.TRANS64.TRYWAIT P0, [R3+URZ+0x2c098], R0 ;  /* 0x02c09800030075a7 */ /* 0x0002a6000800017f */
[----:B--2---:R-:W-:Y:S05]  /*10610*/  @!P0 NANOSLEEP.SYNCS 0x989680 ;  /* 0x009896800000895d */ /* 0x004fea0003900000 */
[----:B------:R-:W2:Y:S02]  /*10620*/  @!P0 SYNCS.PHASECHK.TRANS64 P0, [R3+URZ+0x2c098], R0 ;  /* 0x02c09800030085a7 */ /* 0x000ea4000800007f */
[----:B--2---:R-:W-:Y:S05]  /*10630*/  @!P0 BRA `(.L_x_45) ;  /* 0xfffffffc00ec8947 */ /* 0x004fea000383ffff */
[----:B------:R-:W-:Y:S05]  /*10640*/  BRA `(.L_x_95) ;  /* 0xffffffd800187947 */ /* 0x000fea000383ffff */
.L_x_60:
[----:B--2---:R2:W4:Y:S02]  /*10650*/  SYNCS.PHASECHK.TRANS64.TRYWAIT P0, [R4+URZ+0x2c060], R3 ;  /* 0x02c06003040075a7 */ /* 0x004524000800017f */
[----:B----4-:R-:W-:Y:S05]  /*10660*/  @!P0 NANOSLEEP.SYNCS 0x989680 ;  /* 0x009896800000895d */ /* 0x010fea0003900000 */
[----:B------:R-:W4:Y:S02]  /*10670*/  @!P0 SYNCS.PHASECHK.TRANS64 P0, [R4+URZ+0x2c060], R3 ;  /* 0x02c06003040085a7 */ /* 0x000f24000800007f */
[----:B----4-:R-:W-:Y:S05]  /*10680*/  @!P0 BRA `(.L_x_60) ;  /* 0xfffffffc00f08947 */ /* 0x010fea000383ffff */
[----:B------:R-:W-:Y:S05]  /*10690*/  BRA `(.L_x_96) ;  /* 0xffffffec00547947 */ /* 0x000fea000383ffff */
.L_x_65:
[----:B-1----:R1:W2:Y:S02]  /*106a0*/  SYNCS.PHASECHK.TRANS64.TRYWAIT P0, [R5+URZ+0x2c028], R2 ;  /* 0x02c02802050075a7 */ /* 0x0022a4000800017f */
[----:B--2---:R-:W-:Y:S05]  /*106b0*/  @!P0 NANOSLEEP.SYNCS 0x989680 ;  /* 0x009896800000895d */ /* 0x004fea0003900000 */
[----:B------:R-:W2:Y:S02]  /*106c0*/  @!P0 SYNCS.PHASECHK.TRANS64 P0, [R5+URZ+0x2c028], R2 ;  /* 0x02c02802050085a7 */ /* 0x000ea4000800007f */
[----:B--2---:R-:W-:Y:S05]  /*106d0*/  @!P0 BRA `(.L_x_65) ;  /* 0xfffffffc00f08947 */ /* 0x004fea000383ffff */
[----:B------:R-:W-:Y:S05]  /*106e0*/  BRA `(.L_x_97) ;  /* 0xffffffec00d87947 */ /* 0x000fea000383ffff */
.L_x_70:
[----:B-1----:R1:W2:Y:S02]  /*106f0*/  SYNCS.PHASECHK.TRANS64.TRYWAIT P0, [R5+URZ+0x2c060], R6 ;  /* 0x02c06006050075a7 */ /* 0x0022a4000800017f */
[----:B--2---:R-:W-:Y:S05]  /*10700*/  @!P0 NANOSLEEP.SYNCS 0x989680 ;  /* 0x009896800000895d */ /* 0x004fea0003900000 */
[----:B------:R-:W2:Y:S02]  /*10710*/  @!P0 SYNCS.PHASECHK.TRANS64 P0, [R5+URZ+0x2c060], R6 ;  /* 0x02c06006050085a7 */ /* 0x000ea4000800007f */
[----:B--2---:R-:W-:Y:S05]  /*10720*/  @!P0 BRA `(.L_x_70) ;  /* 0xfffffffc00f08947 */ /* 0x004fea000383ffff */
[----:B------:R-:W-:Y:S05]  /*10730*/  BRA `(.L_x_98) ;  /* 0xfffffff000547947 */ /* 0x000fea000383ffff */
.L_x_75:
[----:B-1----:R1:W2:Y:S02]  /*10740*/  SYNCS.PHASECHK.TRANS64.TRYWAIT P0, [R4+URZ+0x2c028], R7 ;  /* 0x02c02807040075a7 */ /* 0x0022a4000800017f */
[----:B--2---:R-:W-:Y:S05]  /*10750*/  @!P0 NANOSLEEP.SYNCS 0x989680 ;  /* 0x009896800000895d */ /* 0x004fea0003900000 */
[----:B------:R-:W2:Y:S02]  /*10760*/  @!P0 SYNCS.PHASECHK.TRANS64 P0, [R4+URZ+0x2c028], R7 ;  /* 0x02c02807040085a7 */ /* 0x000ea4000800007f */
[----:B--2---:R-:W-:Y:S05]  /*10770*/  @!P0 BRA `(.L_x_75) ;  /* 0xfffffffc00f08947 */ /* 0x004fea000383ffff */
[----:B------:R-:W-:Y:S05]  /*10780*/  BRA `(.L_x_99) ;  /* 0xfffffff000dc7947 */ /* 0x000fea000383ffff */
.L_x_81:
[----:B-1----:R1:W2:Y:S02]  /*10790*/  SYNCS.PHASECHK.TRANS64.TRYWAIT P4, [R6+URZ+0x2c028], R5 ;  /* 0x02c02805060075a7 */ /* 0x0022a4000808017f */
[----:B--2---:R-:W-:Y:S05]  /*107a0*/  @!P4 NANOSLEEP.SYNCS 0x989680 ;  /* 0x009896800000c95d */ /* 0x004fea0003900000 */
[----:B------:R-:W2:Y:S02]  /*107b0*/  @!P4 SYNCS.PHASECHK.TRANS64 P4, [R6+URZ+0x2c028], R5 ;  /* 0x02c028050600c5a7 */ /* 0x000ea4000808007f */
[----:B--2---:R-:W-:Y:S05]  /*107c0*/  @!P4 BRA `(.L_x_81) ;  /* 0xfffffffc00f0c947 */ /* 0x004fea000383ffff */
[----:B------:R-:W-:Y:S05]  /*107d0*/  BRA `(.L_x_100) ;  /* 0xfffffff400b07947 */ /* 0x000fea000383ffff */
.L_x_86:
[----:B-1----:R1:W2:Y:S02]  /*107e0*/  SYNCS.PHASECHK.TRANS64.TRYWAIT P4, [R6+URZ+0x2c028], R7 ;  /* 0x02c02807060075a7 */ /* 0x0022a4000808017f */
[----:B--2---:R-:W-:Y:S05]  /*107f0*/  @!P4 NANOSLEEP.SYNCS 0x989680 ;  /* 0x009896800000c95d */ /* 0x004fea0003900000 */
[----:B------:R-:W2:Y:S02]  /*10800*/  @!P4 SYNCS.PHASECHK.TRANS64 P4, [R6+URZ+0x2c028], R7 ;  /* 0x02c028070600c5a7 */ /* 0x000ea4000808007f */
[----:B--2---:R-:W-:Y:S05]  /*10810*/  @!P4 BRA `(.L_x_86) ;  /* 0xfffffffc00f0c947 */ /* 0x004fea000383ffff */
[----:B------:R-:W-:Y:S05]  /*10820*/  BRA `(.L_x_101) ;  /* 0xfffffff800387947 */ /* 0x000fea000383ffff */
        .weak           $__internal_0_$__cuda_sm20_rcp_rn_f32_slowpath
        .type           $__internal_0_$__cuda_sm20_rcp_rn_f32_slowpath,@function
        .size           $__internal_0_$__cuda_sm20_rcp_rn_f32_slowpath,(.L_x_107 - $__internal_0_$__cuda_sm20_rcp_rn_f32_slowpath)
$__internal_0_$__cuda_sm20_rcp_rn_f32_slowpath:
[----:B------:R-:W-:Y:S01]  /*10830*/  IMAD.SHL.U32 R0, R4, 0x2, RZ ;  /* 0x0000000204007824 */ /* 0x000fe200078e00ff */
[----:B------:R-:W-:Y:S04]  /*10840*/  BSSY B2, `(.L_x_102) ;  /* 0x0000030000027945 */ /* 0x000fe80003800000 */
[----:B------:R-:W-:-:S04]  /*10850*/  SHF.R.U32.HI R18, RZ, 0x18, R0 ;  /* 0x00000018ff127819 */ /* 0x000fc80000011600 */
[----:B------:R-:W-:-:S13]  /*10860*/  ISETP.NE.U32.AND P0, PT, R18, RZ, PT ;  /* 0x000000ff1200720c */ /* 0x000fda0003f05070 */
[----:B------:R-:W-:Y:S05]  /*10870*/  @P0 BRA `(.L_x_103) ;  /* 0x0000000000280947 */ /* 0x000fea0003800000 */
[----:B------:R-:W-:-:S05]  /*10880*/  IMAD.SHL.U32 R0, R4, 0x2, RZ ;  /* 0x0000000204007824 */ /* 0x000fca00078e00ff */
[----:B------:R-:W-:-:S13]  /*10890*/  ISETP.NE.AND P0, PT, R0, RZ, PT ;  /* 0x000000ff0000720c */ /* 0x000fda0003f05270 */
[----:B------:R-:W-:Y:S01]  /*108a0*/  @P0 FFMA R10, R4, 1.84467440737095516160e+19, RZ ;  /* 0x5f800000040a0823 */ /* 0x000fe200000000ff */
[----:B------:R-:W-:Y:S08]  /*108b0*/  @!P0 MUFU.RCP R5, R4 ;  /* 0x0000000400058308 */ /* 0x000ff00000001000 */
[----:B------:R-:W1:Y:S02]  /*108c0*/  @P0 MUFU.RCP R13, R10 ;  /* 0x0000000a000d0308 */ /* 0x000e640000001000 */
[----:B-1----:R-:W-:-:S04]  /*108d0*/  @P0 FFMA R0, R10, R13, -1 ;  /* 0xbf8000000a000423 */ /* 0x002fc8000000000d */
[----:B------:R-:W-:-:S04]  /*108e0*/  @P0 FADD.FTZ R0, -R0, -RZ ;  /* 0x800000ff00000221 */ /* 0x000fc80000010100 */
[----:B------:R-:W-:-:S04]  /*108f0*/  @P0 FFMA R0, R13, R0, R13 ;  /* 0x000000000d000223 */ /* 0x000fc8000000000d */
[----:B------:R-:W-:Y:S01]  /*10900*/  @P0 FFMA R5, R0, 1.84467440737095516160e+19, RZ ;  /* 0x5f80000000050823 */ /* 0x000fe200000000ff */
[----:B------:R-:W-:Y:S06]  /*10910*/  BRA `(.L_x_104) ;  /* 0x0000000000887947 */ /* 0x000fec0003800000 */
.L_x_103:
[----:B------:R-:W-:-:S05]  /*10920*/  VIADD R19, R18, 0xffffff03 ;  /* 0xffffff0312137836 */ /* 0x000fca0000000000 */
[----:B------:R-:W-:-:S13]  /*10930*/  ISETP.GT.U32.AND P0, PT, R19, 0x1, PT ;  /* 0x000000011300780c */ /* 0x000fda0003f04070 */
[----:B------:R-:W-:Y:S05]  /*10940*/  @P0 BRA `(.L_x_105) ;  /* 0x0000000000780947 */ /* 0x000fea0003800000 */
[----:B------:R-:W-:Y:S01]  /*10950*/  LOP3.LUT R0, R4, 0x7fffff, RZ, 0xc0, !PT ;  /* 0x007fffff04007812 */ /* 0x000fe200078ec0ff */
[----:B------:R-:W-:-:S03]  /*10960*/  IMAD.MOV.U32 R14, RZ, RZ, 0x3 ;  /* 0x00000003ff0e7424 */ /* 0x000fc600078e00ff */
[----:B------:R-:W-:Y:S02]  /*10970*/  LOP3.LUT R0, R0, 0x3f800000, RZ, 0xfc, !PT ;  /* 0x3f80000000007812 */ /* 0x000fe400078efcff */
[----:B------:R-:W-:Y:S02]  /*10980*/  SHF.L.U32 R14, R14, R19, RZ ;  /* 0x000000130e0e7219 */ /* 0x000fe400000006ff */
[----:B------:R-:W1:Y:S02]  /*10990*/  MUFU.RCP R5, R0 ;  /* 0x0000000000057308 */ /* 0x000e640000001000 */
[----:B-1----:R-:W-:-:S04]  /*109a0*/  FFMA R10, R0, R5, -1 ;  /* 0xbf800000000a7423 */ /* 0x002fc80000000005 */
[----:B------:R-:W-:-:S04]  /*109b0*/  FADD.FTZ R10, -R10, -RZ ;  /* 0x800000ff0a0a7221 */ /* 0x000fc80000010100 */
[CCC-:B------:R-:W-:Y:S01]  /*109c0*/  FFMA.RM R12, R5.reuse, R10.reuse, R5.reuse ;  /* 0x0000000a050c7223 */ /* 0x1c0fe20000004005 */
[----:B------:R-:W-:-:S04]  /*109d0*/  FFMA.RP R13, R5, R10, R5 ;  /* 0x0000000a050d7223 */ /* 0x000fc80000008005 */
[C---:B------:R-:W-:Y:S02]  /*109e0*/  LOP3.LUT R5, R12.reuse, 0x7fffff, RZ, 0xc0, !PT ;  /* 0x007fffff0c057812 */ /* 0x040fe400078ec0ff */
[----:B------:R-:W-:Y:S02]  /*109f0*/  FSETP.NEU.FTZ.AND P0, PT, R12, R13, PT ;  /* 0x0000000d0c00720b */ /* 0x000fe40003f1d000 */
[----:B------:R-:W-:Y:S02]  /*10a00*/  LOP3.LUT R5, R5, 0x800000, RZ, 0xfc, !PT ;  /* 0x0080000005057812 */ /* 0x000fe400078efcff */
[----:B------:R-:W-:Y:S02]  /*10a10*/  SEL R10, RZ, 0xffffffff, !P0 ;  /* 0xffffffffff0a7807 */ /* 0x000fe40004000000 */
[----:B------:R-:W-:-:S03]  /*10a20*/  LOP3.LUT R14, R14, R5, RZ, 0xc0, !PT ;  /* 0x000000050e0e7212 */ /* 0x000fc600078ec0ff */
[----:B------:R-:W-:Y:S01]  /*10a30*/  IMAD.MOV R10, RZ, RZ, -R10 ;  /* 0x000000ffff0a7224 */ /* 0x000fe200078e0a0a */
[----:B------:R-:W-:-:S04]  /*10a40*/  SHF.R.U32.HI R14, RZ, R19, R14 ;  /* 0x00000013ff0e7219 */ /* 0x000fc8000001160e */
[----:B------:R-:W-:Y:S02]  /*10a50*/  LOP3.LUT P1, RZ, R10, R19, R5, 0xf8, !PT ;  /* 0x000000130aff7212 */ /* 0x000fe4000782f805 */
[C---:B------:R-:W-:Y:S02]  /*10a60*/  LOP3.LUT P0, RZ, R14.reuse, 0x1, RZ, 0xc0, !PT ;  /* 0x000000010eff7812 */ /* 0x040fe4000780c0ff */
[----:B------:R-:W-:-:S04]  /*10a70*/  LOP3.LUT P2, RZ, R14, 0x2, RZ, 0xc0, !PT ;  /* 0x000000020eff7812 */ /* 0x000fc8000784c0ff */
[----:B------:R-:W-:Y:S02]  /*10a80*/  PLOP3.LUT P0, PT, P0, P1, P2, 0xe0, 0x0 ;  /* 0x000000000000781c */ /* 0x000fe40000703c20 */
[----:B------:R-:W-:Y:S02]  /*10a90*/  LOP3.LUT P1, RZ, R4, 0x7fffff, RZ, 0xc0, !PT ;  /* 0x007fffff04ff7812 */ /* 0x000fe4000782c0ff */
[----:B------:R-:W-:-:S05]  /*10aa0*/  SEL R0, RZ, 0x1, !P0 ;  /* 0x00000001ff007807 */ /* 0x000fca0004000000 */
[----:B------:R-:W-:-:S05]  /*10ab0*/  IMAD.MOV R0, RZ, RZ, -R0 ;  /* 0x000000ffff007224 */ /* 0x000fca00078e0a00 */
[----:B------:R-:W-:Y:S01]  /*10ac0*/  ISETP.GE.AND P0, PT, R0, RZ, PT ;  /* 0x000000ff0000720c */ /* 0x000fe20003f06270 */
[----:B------:R-:W-:-:S05]  /*10ad0*/  VIADD R0, R18, 0xffffff04 ;  /* 0xffffff0412007836 */ /* 0x000fca0000000000 */
[----:B------:R-:W-:-:S07]  /*10ae0*/  SHF.R.U32.HI R5, RZ, R0, R5 ;  /* 0x00000000ff057219 */ /* 0x000fce0000011605 */
[----:B------:R-:W-:-:S04]  /*10af0*/  @!P0 VIADD R5, R5, 0x1 ;  /* 0x0000000105058836 */ /* 0x000fc80000000000 */
[----:B------:R-:W-:-:S05]  /*10b00*/  @!P1 IMAD.SHL.U32 R5, R5, 0x2, RZ ;  /* 0x0000000205059824 */ /* 0x000fca00078e00ff */
[----:B------:R-:W-:Y:S01]  /*10b10*/  LOP3.LUT R5, R5, 0x80000000, R4, 0xf8, !PT ;  /* 0x8000000005057812 */ /* 0x000fe200078ef804 */
[----:B------:R-:W-:Y:S06]  /*10b20*/  BRA `(.L_x_104) ;  /* 0x0000000000047947 */ /* 0x000fec0003800000 */
.L_x_105:
[----:B------:R1:W2:Y:S02]  /*10b30*/  MUFU.RCP R5, R4 ;  /* 0x0000000400057308 */ /* 0x0002a40000001000 */
.L_x_104:
[----:B------:R-:W-:Y:S05]  /*10b40*/  BSYNC B2 ;  /* 0x0000000000027941 */ /* 0x000fea0003800000 */
.L_x_102:
[----:B--2---:R-:W-:Y:S02]  /*10b50*/  IMAD.MOV.U32 R10, RZ, RZ, R5 ;  /* 0x000000ffff0a7224 */ /* 0x004fe400078e0005 */
[----:B-1----:R-:W-:Y:S02]  /*10b60*/  IMAD.MOV.U32 R4, RZ, RZ, R15 ;  /* 0x000000ffff047224 */ /* 0x002fe400078e000f */
[----:B------:R-:W-:-:S04]  /*10b70*/  IMAD.MOV.U32 R5, RZ, RZ, 0x0 ;  /* 0x00000000ff057424 */ /* 0x000fc800078e00ff */
[----:B------:R-:W-:Y:S05]  /*10b80*/  RET.REL.NODEC R4 `(_ZN7cutlass13device_kernelINS_4fmha6kernel28FmhaKernelTmaWarpSpecializedINS1_10collective30FmhaMainloopTmaWarpSpecializedINS_12float_e4m3_tEffN4cute5tupleIJNS7_1CILi128EEENS9_ILi256EEESA_EEENS8_IJiNS9_ILi1EEENS8_IJiiEEEEEESF_NS8_IJSD_iSE_EEENS4_13DefaultFusionEJEEENS4_15FmhaFwdEpilogueIS6_fNS8_IJNS9_ILi64EEESA_SB_EEEEENS2_23IndividualTileSchedulerEJEEEEEvNT_6ParamsE) ;  /* 0xfffffef4041c7950 */ /* 0x000fea0003c3ffff */
.L_x_106:
[----:B------:R-:W-:-:S00]  /*10b90*/  BRA `(.L_x_106) ;  /* 0xfffffffc00fc7947 */ /* 0x000fc0000383ffff */
[----:B------:R-:W-:-:S00]  /*10ba0*/  NOP ;  /* 0x0000000000007918 */ /* 0x000fc00000000000 */
        /* <DEDUP_REMOVED lines=13> */
.L_x_107:


//--------------------- .nv.global.init           --------------------------
	.section	.nv.global.init,"aw",@progbits
.nv.global.init:
	.type		$str$24,@object
	.size		$str$24,($str$25 - $str$24)
$str$24:
        /*0000*/ 	.byte	0x28, 0x61, 0x64, 0x64, 0x72, 0x65, 0x73, 0x73, 0x20, 0x26, 0x20, 0x6d, 0x61, 0x73, 0x6b, 0x29
        /*0010*/ 	.byte	0x20, 0x3d, 0x3d, 0x20, 0x30, 0x00
	.type		$str$25,@object
	.size		$str$25,(__unnamed_1 - $str$25)
$str$25:
        /*0016*/ 	.byte	0x2f, 0x74, 0x6d, 0x70, 0x2f, 0x63, 0x75, 0x74, 0x6c, 0x61, 0x73, 0x73, 0x5f, 0x73, 0x77, 0x65
        /*0026*/ 	.byte	0x65, 0x70, 0x5f, 0x73, 0x72, 0x63, 0x2f, 0x69, 0x6e, 0x63, 0x6c, 0x75, 0x64, 0x65, 0x2f, 0x63
        /*0036*/ 	.byte	0x75, 0x74, 0x65, 0x2f, 0x70, 0x6f, 0x69, 0x6e, 0x74, 0x65, 0x72, 0x5f, 0x66, 0x6c, 0x61, 0x67
        /*0046*/ 	.byte	0x67, 0x65, 0x64, 0x2e, 0x68, 0x70, 0x70, 0x00
	.type		__unnamed_1,@object
	.size		__unnamed_1,(.L_0 - __unnamed_1)
__unnamed_1:
        /*004e*/ 	.byte	0x61, 0x75, 0x74, 0x6f, 0x20, 0x63, 0x75, 0x74, 0x65, 0x3a, 0x3a, 0x61, 0x73, 0x5f, 0x70, 0x6f
        /* <DEDUP_REMOVED lines=27> */
        /*020e*/ 	.byte	0x43, 0x3c, 0x34, 0x30, 0x39, 0x36, 0x3e, 0x3e, 0x3e, 0x3e, 0x3e, 0x5d, 0x00
.L_0:


//--------------------- .nv.shared._ZN7cutlass13device_kernelINS_4fmha6kernel28FmhaKernelTmaWarpSpecializedINS1_10collective30FmhaMainloopTmaWarpSpecializedINS_12float_e4m3_tEffN4cute5tupleIJNS7_1CILi128EEENS9_ILi256EEESA_EEENS8_IJiNS9_ILi1EEENS8_IJiiEEEEEESF_NS8_IJSD_iSE_EEENS4_13DefaultFusionEJEEENS4_15FmhaFwdEpilogueIS6_fNS8_IJNS9_ILi64EEESA_SB_EEEEENS2_23IndividualTileSchedulerEJEEEEEvNT_6ParamsE --------------------------
	.section	.nv.shared._ZN7cutlass13device_kernelINS_4fmha6kernel28FmhaKernelTmaWarpSpecializedINS1_10collective30FmhaMainloopTmaWarpSpecializedINS_12float_e4m3_tEffN4cute5tupleIJNS7_1CILi128EEENS9_ILi256EEESA_EEENS8_IJiNS9_ILi1EEENS8_IJiiEEEEEESF_NS8_IJSD_iSE_EEENS4_13DefaultFusionEJEEENS4_15FmhaFwdEpilogueIS6_fNS8_IJNS9_ILi64EEESA_SB_EEEEENS2_23IndividualTileSchedulerEJEEEEEvNT_6ParamsE,"aw",@nobits
	.sectionflags	@""
	.align	16
	.zero		1024


//--------------------- .nv.shared.reserved.0     --------------------------
	.section	.nv.shared.reserved.0,"aw",@nobits
	.weak		__nv_reservedSMEM_offset_0_alias
	.size		__nv_reservedSMEM_offset_0_alias, 0, 0
	.other		__nv_reservedSMEM_offset_0_alias,@"STO_CUDA_RESERVED_SHARED STV_DEFAULT"
__nv_reservedSMEM_offset_0_alias:
	.zero		0


//--------------------- .nv.global                --------------------------
	.section	.nv.global,"aw",@nobits
.nv.global:
	.type		_ZN39_INTERNAL_59256c8b_4_k_cu_25fe792e_27894cute1_E,@object
	.size		_ZN39_INTERNAL_59256c8b_4_k_cu_25fe792e_27894cute1_E,(_ZN39_INTERNAL_59256c8b_4_k_cu_25fe792e_27894cuda3std3__45__cpo6cbeginE - _ZN39_INTERNAL_59256c8b_4_k_cu_25fe792e_27894cute1_E)
_ZN39_INTERNAL_59256c8b_4_k_cu_25fe792e_27894cute1_E:
	.zero		1
	.type		_ZN39_INTERNAL_59256c8b_4_k_cu_25fe792e_27894cuda3std3__45__cpo6cbeginE,@object
	.size		_ZN39_INTERNAL_59256c8b_4_k_cu_25fe792e_27894cuda3std3__45__cpo6cbeginE,(_ZN39_INTERNAL_59256c8b_4_k_cu_25fe792e_27894cuda3std3__48in_placeE - _ZN39_INTERNAL_59256c8b_4_k_cu_25fe792e_27894cuda3std3__45__cpo6cbeginE)
_ZN39_INTERNAL_59256c8b_4_k_cu_25fe792e_27894cuda3std3__45__cpo6cbeginE:
	.zero		1
	.type		_ZN39_INTERNAL_59256c8b_4_k_cu_25fe792e_27894cuda3std3__48in_placeE,@object
	.size		_ZN39_INTERNAL_59256c8b_4_k_cu_25fe792e_27894cuda3std3__48in_placeE,(_ZN39_INTERNAL_59256c8b_4_k_cu_25fe792e_27894cuda3std6ranges3__45__cpo9iter_moveE - _ZN39_INTERNAL_59256c8b_4_k_cu_25fe792e_27894cuda3std3__48in_placeE)
_ZN39_INTERNAL_59256c8b_4_k_cu_25fe792e_27894cuda3std3__48in_placeE:
	.zero		1
	.type		_ZN39_INTERNAL_59256c8b_4_k_cu_25fe792e_27894cuda3std6ranges3__45__cpo9iter_moveE,@object
	.size		_ZN39_INTERNAL_59256c8b_4_k_cu_25fe792e_27894cuda3std6ranges3__45__cpo9iter_moveE,(_ZN39_INTERNAL_59256c8b_4_k_cu_25fe792e_27894cuda3std3__45__cpo5beginE - _ZN39_INTERNAL_59256c8b_4_k_cu_25fe792e_27894cuda3std6ranges3__45__cpo9iter_moveE)
_ZN39_INTERNAL_59256c8b_4_k_cu_25fe792e_27894cuda3std6ranges3__45__cpo9iter_moveE:
	.zero		1
	.type		_ZN39_INTERNAL_59256c8b_4_k_cu_25fe792e_27894cuda3std3__45__cpo5beginE,@object
	.size		_ZN39_INTERNAL_59256c8b_4_k_cu_25fe792e_27894cuda3std3__45__cpo5beginE,(_ZN39_INTERNAL_59256c8b_4_k_cu_25fe792e_27894cuda3std3__441_GLOBAL__N__59256c8b_4_k_cu_25fe792e_27896ignoreE - _ZN39_INTERNAL_59256c8b_4_k_cu_25fe792e_27894cuda3std3__45__cpo5beginE)
_ZN39_INTERNAL_59256c8b_4_k_cu_25fe792e_27894cuda3std3__45__cpo5beginE:
	.zero		1
	.type		_ZN39_INTERNAL_59256c8b_4_k_cu_25fe792e_27894cuda3std3__441_GLOBAL__N__59256c8b_4_k_cu_25fe792e_27896ignoreE,@object
	.size		_ZN39_INTERNAL_59256c8b_4_k_cu_25fe792e_27894cuda3std3__441_GLOBAL__N__59256c8b_4_k_cu_25fe792e_27896ignoreE,(_ZN39_INTERNAL_59256c8b_4_k_cu_25fe792e_27894cute7productE - _ZN39_INTERNAL_59256c8b_4_k_cu_25fe792e_27894cuda3std3__441_GLOBAL__N__59256c8b_4_k_cu_25fe792e_27896ignoreE)
_ZN39_INTERNAL_59256c8b_4_k_cu_25fe792e_27894cuda3std3__441_GLOBAL__N__59256c8b_4_k_cu_25fe792e_27896ignoreE:
	.zero		1
	.type		_ZN39_INTERNAL_59256c8b_4_k_cu_25fe792e_27894cute7productE,@object
	.size		_ZN39_INTERNAL_59256c8b_4_k_cu_25fe792e_27894cute7productE,(_ZN39_INTERNAL_59256c8b_4_k_cu_25fe792e_27894cuda3std3__45__cpo3endE - _ZN39_INTERNAL_59256c8b_4_k_cu_25fe792e_27894cute7productE)
_ZN39_INTERNAL_59256c8b_4_k_cu_25fe792e_27894cute7productE:
	.zero		1
	.type		_ZN39_INTERNAL_59256c8b_4_k_cu_25fe792e_27894cuda3std3__45__cpo3endE,@object
	.size		_ZN39_INTERNAL_59256c8b_4_k_cu_25fe792e_27894cuda3std3__45__cpo3endE,(_ZN39_INTERNAL_59256c8b_4_k_cu_25fe792e_27894cuda3std3__419piecewise_constructE - _ZN39_INTERNAL_59256c8b_4_k_cu_25fe792e_27894cuda3std3__45__cpo3endE)
_ZN39_INTERNAL_59256c8b_4_k_cu_25fe792e_27894cuda3std3__45__cpo3endE:
	.zero		1
	.type		_ZN39_INTERNAL_59256c8b_4_k_cu_25fe792e_27894cuda3std3__419piecewise_constructE,@object
	.size		_ZN39_INTERNAL_59256c8b_4_k_cu_25fe792e_27894cuda3std3__419piecewise_constructE,(_ZN39_INTERNAL_59256c8b_4_k_cu_25fe792e_27894cuda3std3__45__cpo4cendE - _ZN39_INTERNAL_59256c8b_4_k_cu_25fe792e_27894cuda3std3__419piecewise_constructE)
_ZN39_INTERNAL_59256c8b_4_k_cu_25fe792e_27894cuda3std3__419piecewise_constructE:
	.zero		1
	.type		_ZN39_INTERNAL_59256c8b_4_k_cu_25fe792e_27894cuda3std3__45__cpo4cendE,@object
	.size		_ZN39_INTERNAL_59256c8b_4_k_cu_25fe792e_27894cuda3std3__45__cpo4cendE,(_ZN39_INTERNAL_59256c8b_4_k_cu_25fe792e_27894cuda3std6ranges3__45__cpo4swapE - _ZN39_INTERNAL_59256c8b_4_k_cu_25fe792e_27894cuda3std3__45__cpo4cendE)
_ZN39_INTERNAL_59256c8b_4_k_cu_25fe792e_27894cuda3std3__45__cpo4cendE:
	.zero		1
	.type		_ZN39_INTERNAL_59256c8b_4_k_cu_25fe792e_27894cuda3std6ranges3__45__cpo4swapE,@object
	.size		_ZN39_INTERNAL_59256c8b_4_k_cu_25fe792e_27894cuda3std6ranges3__45__cpo4swapE,(.L_8 - _ZN39_INTERNAL_59256c8b_4_k_cu_25fe792e_27894cuda3std6ranges3__45__cpo4swapE)
_ZN39_INTERNAL_59256c8b_4_k_cu_25fe792e_27894cuda3std6ranges3__45__cpo4swapE:
	.zero		1
.L_8:


//--------------------- .nv.constant0._ZN7cutlass13device_kernelINS_4fmha6kernel28FmhaKernelTmaWarpSpecializedINS1_10collective30FmhaMainloopTmaWarpSpecializedINS_12float_e4m3_tEffN4cute5tupleIJNS7_1CILi128EEENS9_ILi256EEESA_EEENS8_IJiNS9_ILi1EEENS8_IJiiEEEEEESF_NS8_IJSD_iSE_EEENS4_13DefaultFusionEJEEENS4_15FmhaFwdEpilogueIS6_fNS8_IJNS9_ILi64EEESA_SB_EEEEENS2_23IndividualTileSchedulerEJEEEEEvNT_6ParamsE --------------------------
	.section	.nv.constant0._ZN7cutlass13device_kernelINS_4fmha6kernel28FmhaKernelTmaWarpSpecializedINS1_10collective30FmhaMainloopTmaWarpSpecializedINS_12float_e4m3_tEffN4cute5tupleIJNS7_1CILi128EEENS9_ILi256EEESA_EEENS8_IJiNS9_ILi1EEENS8_IJiiEEEEEESF_NS8_IJSD_iSE_EEENS4_13DefaultFusionEJEEENS4_15FmhaFwdEpilogueIS6_fNS8_IJNS9_ILi64EEESA_SB_EEEEENS2_23IndividualTileSchedulerEJEEEEEvNT_6ParamsE,"a",@progbits
	.sectionflags	@""
	.align	4
.nv.constant0._ZN7cutlass13device_kernelINS_4fmha6kernel28FmhaKernelTmaWarpSpecializedINS1_10collective30FmhaMainloopTmaWarpSpecializedINS_12float_e4m3_tEffN4cute5tupleIJNS7_1CILi128EEENS9_ILi256EEESA_EEENS8_IJiNS9_ILi1EEENS8_IJiiEEEEEESF_NS8_IJSD_iSE_EEENS4_13DefaultFusionEJEEENS4_15FmhaFwdEpilogueIS6_fNS8_IJNS9_ILi64EEESA_SB_EEEEENS2_23IndividualTileSchedulerEJEEEEEvNT_6ParamsE:
	.zero		2688


//--------------------- SYMBOLS --------------------------

	.type		.nv.reservedSmem.offset0,@object
	.size		.nv.reservedSmem.offset0,0x4
	.type		__assertfail,@function
